//
// Generated by NVIDIA NVVM Compiler
//
// Compiler Build ID: CL-36424714
// Cuda compilation tools, release 13.0, V13.0.88
// Based on NVVM 20.0.0
//

.version 9.0
.target sm_100
.address_size 64

	// .globl	shared_assign
.extern .func __assertfail
(
	.param .b64 __assertfail_param_0,
	.param .b64 __assertfail_param_1,
	.param .b32 __assertfail_param_2,
	.param .b64 __assertfail_param_3,
	.param .b64 __assertfail_param_4
)
;
.global .align 1 .b8 __unnamed_1[118] = {118, 111, 105, 100, 32, 117, 49, 54, 95, 116, 114, 97, 110, 115, 112, 111, 115, 101, 95, 112, 97, 99, 107, 95, 117, 54, 52, 40, 117, 110, 115, 105, 103, 110, 101, 100, 32, 108, 111, 110, 103, 32, 108, 111, 110, 103, 32, 42, 44, 32, 117, 110, 115, 105, 103, 110, 101, 100, 32, 108, 111, 110, 103, 32, 108, 111, 110, 103, 32, 42, 44, 32, 117, 110, 115, 105, 103, 110, 101, 100, 32, 115, 104, 111, 114, 116, 32, 42, 44, 32, 117, 110, 115, 105, 103, 110, 101, 100, 32, 115, 104, 111, 114, 116, 32, 42, 44, 32, 105, 110, 116, 44, 32, 105, 110, 116, 41};
.global .align 1 .b8 __unnamed_2[114] = {118, 111, 105, 100, 32, 117, 51, 50, 95, 116, 114, 97, 110, 115, 112, 111, 115, 101, 95, 112, 97, 99, 107, 95, 117, 54, 52, 40, 117, 110, 115, 105, 103, 110, 101, 100, 32, 108, 111, 110, 103, 32, 108, 111, 110, 103, 32, 42, 44, 32, 117, 110, 115, 105, 103, 110, 101, 100, 32, 108, 111, 110, 103, 32, 108, 111, 110, 103, 32, 42, 44, 32, 117, 110, 115, 105, 103, 110, 101, 100, 32, 105, 110, 116, 32, 42, 44, 32, 117, 110, 115, 105, 103, 110, 101, 100, 32, 105, 110, 116, 32, 42, 44, 32, 105, 110, 116, 44, 32, 105, 110, 116, 41};
.global .align 1 .b8 __unnamed_3[144] = {118, 111, 105, 100, 32, 115, 104, 97, 114, 101, 100, 95, 117, 54, 52, 95, 116, 114, 97, 110, 115, 112, 111, 115, 101, 95, 112, 97, 99, 107, 95, 117, 54, 52, 95, 103, 108, 111, 98, 97, 108, 95, 109, 101, 109, 40, 117, 110, 115, 105, 103, 110, 101, 100, 32, 108, 111, 110, 103, 32, 108, 111, 110, 103, 32, 42, 44, 32, 117, 110, 115, 105, 103, 110, 101, 100, 32, 108, 111, 110, 103, 32, 108, 111, 110, 103, 32, 42, 44, 32, 117, 110, 115, 105, 103, 110, 101, 100, 32, 108, 111, 110, 103, 32, 108, 111, 110, 103, 32, 42, 44, 32, 117, 110, 115, 105, 103, 110, 101, 100, 32, 108, 111, 110, 103, 32, 108, 111, 110, 103, 32, 42, 44, 32, 105, 110, 116, 44, 32, 105, 110, 116, 41};
.global .align 1 .b8 __unnamed_4[133] = {118, 111, 105, 100, 32, 115, 104, 97, 114, 101, 100, 95, 117, 54, 52, 95, 116, 114, 97, 110, 115, 112, 111, 115, 101, 95, 112, 97, 99, 107, 95, 117, 54, 52, 40, 117, 110, 115, 105, 103, 110, 101, 100, 32, 108, 111, 110, 103, 32, 108, 111, 110, 103, 32, 42, 44, 32, 117, 110, 115, 105, 103, 110, 101, 100, 32, 108, 111, 110, 103, 32, 108, 111, 110, 103, 32, 42, 44, 32, 117, 110, 115, 105, 103, 110, 101, 100, 32, 108, 111, 110, 103, 32, 108, 111, 110, 103, 32, 42, 44, 32, 117, 110, 115, 105, 103, 110, 101, 100, 32, 108, 111, 110, 103, 32, 108, 111, 110, 103, 32, 42, 44, 32, 105, 110, 116, 44, 32, 105, 110, 116, 41};
.global .align 1 .b8 __unnamed_5[173] = {118, 111, 105, 100, 32, 115, 104, 97, 114, 101, 100, 95, 115, 112, 108, 105, 116, 49, 40, 117, 110, 115, 105, 103, 110, 101, 100, 32, 115, 104, 111, 114, 116, 32, 42, 44, 32, 117, 110, 115, 105, 103, 110, 101, 100, 32, 115, 104, 111, 114, 116, 32, 42, 44, 32, 117, 110, 115, 105, 103, 110, 101, 100, 32, 108, 111, 110, 103, 32, 108, 111, 110, 103, 32, 42, 44, 32, 117, 110, 115, 105, 103, 110, 101, 100, 32, 108, 111, 110, 103, 32, 108, 111, 110, 103, 32, 42, 44, 32, 117, 110, 115, 105, 103, 110, 101, 100, 32, 105, 110, 116, 32, 42, 44, 32, 117, 110, 115, 105, 103, 110, 101, 100, 32, 105, 110, 116, 32, 42, 44, 32, 117, 110, 115, 105, 103, 110, 101, 100, 32, 105, 110, 116, 32, 42, 44, 32, 117, 110, 115, 105, 103, 110, 101, 100, 32, 105, 110, 116, 32, 42, 44, 32, 105, 110, 116, 44, 32, 105, 110, 116, 41};
.global .align 1 .b8 $str[17] = {105, 110, 95, 108, 101, 110, 32, 37, 32, 54, 52, 32, 61, 61, 32, 48};
.global .align 1 .b8 $str$1[27] = {47, 116, 109, 112, 47, 115, 97, 115, 115, 95, 99, 117, 95, 121, 102, 122, 115, 115, 113, 121, 118, 47, 107, 46, 99, 117};
.global .align 1 .b8 $str$2[14] = {111, 117, 116, 95, 108, 101, 110, 32, 60, 61, 32, 49, 54};
.global .align 1 .b8 $str$3[14] = {111, 117, 116, 95, 108, 101, 110, 32, 60, 61, 32, 51, 50};
.global .align 1 .b8 $str$4[14] = {111, 117, 116, 95, 108, 101, 110, 32, 60, 61, 32, 54, 52};
.global .align 1 .b8 $str$5[12] = {110, 32, 37, 32, 54, 52, 32, 61, 61, 32, 48};

.visible .entry shared_assign(
	.param .u64 .ptr .align 1 shared_assign_param_0,
	.param .u64 .ptr .align 1 shared_assign_param_1,
	.param .u64 .ptr .align 1 shared_assign_param_2,
	.param .u64 .ptr .align 1 shared_assign_param_3,
	.param .u32 shared_assign_param_4
)
{
	.reg .pred 	%p<2>;
	.reg .b32 	%r<6>;
	.reg .b64 	%rd<16>;

	ld.param.u64 	%rd1, [shared_assign_param_0];
	ld.param.u64 	%rd2, [shared_assign_param_1];
	ld.param.u64 	%rd3, [shared_assign_param_2];
	ld.param.u64 	%rd4, [shared_assign_param_3];
	ld.param.u32 	%r2, [shared_assign_param_4];
	mov.u32 	%r3, %ctaid.x;
	mov.u32 	%r4, %ntid.x;
	mov.u32 	%r5, %tid.x;
	mad.lo.s32 	%r1, %r3, %r4, %r5;
	setp.ge.s32 	%p1, %r1, %r2;
	@%p1 bra 	$L__BB0_2;
	cvta.to.global.u64 	%rd5, %rd3;
	cvta.to.global.u64 	%rd6, %rd1;
	cvta.to.global.u64 	%rd7, %rd4;
	cvta.to.global.u64 	%rd8, %rd2;
	mul.wide.s32 	%rd9, %r1, 8;
	add.s64 	%rd10, %rd5, %rd9;
	ld.global.u64 	%rd11, [%rd10];
	add.s64 	%rd12, %rd6, %rd9;
	st.global.u64 	[%rd12], %rd11;
	add.s64 	%rd13, %rd7, %rd9;
	ld.global.u64 	%rd14, [%rd13];
	add.s64 	%rd15, %rd8, %rd9;
	st.global.u64 	[%rd15], %rd14;
$L__BB0_2:
	ret;

}
	// .globl	shared_not_inplace
.visible .entry shared_not_inplace(
	.param .u64 .ptr .align 1 shared_not_inplace_param_0,
	.param .u64 .ptr .align 1 shared_not_inplace_param_1,
	.param .u32 shared_not_inplace_param_2
)
{
	.reg .pred 	%p<2>;
	.reg .b32 	%r<6>;
	.reg .b64 	%rd<12>;

	ld.param.u64 	%rd1, [shared_not_inplace_param_0];
	ld.param.u64 	%rd2, [shared_not_inplace_param_1];
	ld.param.u32 	%r2, [shared_not_inplace_param_2];
	mov.u32 	%r3, %ctaid.x;
	mov.u32 	%r4, %ntid.x;
	mov.u32 	%r5, %tid.x;
	mad.lo.s32 	%r1, %r3, %r4, %r5;
	setp.ge.s32 	%p1, %r1, %r2;
	@%p1 bra 	$L__BB1_2;
	cvta.to.global.u64 	%rd3, %rd1;
	cvta.to.global.u64 	%rd4, %rd2;
	mul.wide.s32 	%rd5, %r1, 8;
	add.s64 	%rd6, %rd3, %rd5;
	ld.global.u64 	%rd7, [%rd6];
	not.b64 	%rd8, %rd7;
	st.global.u64 	[%rd6], %rd8;
	add.s64 	%rd9, %rd4, %rd5;
	ld.global.u64 	%rd10, [%rd9];
	not.b64 	%rd11, %rd10;
	st.global.u64 	[%rd9], %rd11;
$L__BB1_2:
	ret;

}
	// .globl	shared_not
.visible .entry shared_not(
	.param .u64 .ptr .align 1 shared_not_param_0,
	.param .u64 .ptr .align 1 shared_not_param_1,
	.param .u64 .ptr .align 1 shared_not_param_2,
	.param .u64 .ptr .align 1 shared_not_param_3,
	.param .u32 shared_not_param_4
)
{
	.reg .pred 	%p<2>;
	.reg .b32 	%r<6>;
	.reg .b64 	%rd<18>;

	ld.param.u64 	%rd1, [shared_not_param_0];
	ld.param.u64 	%rd2, [shared_not_param_1];
	ld.param.u64 	%rd3, [shared_not_param_2];
	ld.param.u64 	%rd4, [shared_not_param_3];
	ld.param.u32 	%r2, [shared_not_param_4];
	mov.u32 	%r3, %ctaid.x;
	mov.u32 	%r4, %ntid.x;
	mov.u32 	%r5, %tid.x;
	mad.lo.s32 	%r1, %r3, %r4, %r5;
	setp.ge.s32 	%p1, %r1, %r2;
	@%p1 bra 	$L__BB2_2;
	cvta.to.global.u64 	%rd5, %rd3;
	cvta.to.global.u64 	%rd6, %rd1;
	cvta.to.global.u64 	%rd7, %rd4;
	cvta.to.global.u64 	%rd8, %rd2;
	mul.wide.s32 	%rd9, %r1, 8;
	add.s64 	%rd10, %rd6, %rd9;
	add.s64 	%rd11, %rd5, %rd9;
	ld.global.u64 	%rd12, [%rd11];
	not.b64 	%rd13, %rd12;
	st.global.u64 	[%rd10], %rd13;
	add.s64 	%rd14, %rd8, %rd9;
	add.s64 	%rd15, %rd7, %rd9;
	ld.global.u64 	%rd16, [%rd15];
	not.b64 	%rd17, %rd16;
	st.global.u64 	[%rd14], %rd17;
$L__BB2_2:
	ret;

}
	// .globl	shared_xor
.visible .entry shared_xor(
	.param .u64 .ptr .align 1 shared_xor_param_0,
	.param .u64 .ptr .align 1 shared_xor_param_1,
	.param .u64 .ptr .align 1 shared_xor_param_2,
	.param .u64 .ptr .align 1 shared_xor_param_3,
	.param .u64 .ptr .align 1 shared_xor_param_4,
	.param .u64 .ptr .align 1 shared_xor_param_5,
	.param .u32 shared_xor_param_6
)
{
	.reg .pred 	%p<2>;
	.reg .b32 	%r<6>;
	.reg .b64 	%rd<26>;

	ld.param.u64 	%rd1, [shared_xor_param_0];
	ld.param.u64 	%rd2, [shared_xor_param_1];
	ld.param.u64 	%rd3, [shared_xor_param_2];
	ld.param.u64 	%rd4, [shared_xor_param_3];
	ld.param.u64 	%rd5, [shared_xor_param_4];
	ld.param.u64 	%rd6, [shared_xor_param_5];
	ld.param.u32 	%r2, [shared_xor_param_6];
	mov.u32 	%r3, %ctaid.x;
	mov.u32 	%r4, %ntid.x;
	mov.u32 	%r5, %tid.x;
	mad.lo.s32 	%r1, %r3, %r4, %r5;
	setp.ge.s32 	%p1, %r1, %r2;
	@%p1 bra 	$L__BB3_2;
	cvta.to.global.u64 	%rd7, %rd3;
	cvta.to.global.u64 	%rd8, %rd5;
	cvta.to.global.u64 	%rd9, %rd1;
	cvta.to.global.u64 	%rd10, %rd4;
	cvta.to.global.u64 	%rd11, %rd6;
	cvta.to.global.u64 	%rd12, %rd2;
	mul.wide.s32 	%rd13, %r1, 8;
	add.s64 	%rd14, %rd9, %rd13;
	add.s64 	%rd15, %rd7, %rd13;
	add.s64 	%rd16, %rd8, %rd13;
	ld.global.u64 	%rd17, [%rd15];
	ld.global.u64 	%rd18, [%rd16];
	xor.b64  	%rd19, %rd18, %rd17;
	st.global.u64 	[%rd14], %rd19;
	add.s64 	%rd20, %rd12, %rd13;
	add.s64 	%rd21, %rd10, %rd13;
	add.s64 	%rd22, %rd11, %rd13;
	ld.global.u64 	%rd23, [%rd21];
	ld.global.u64 	%rd24, [%rd22];
	xor.b64  	%rd25, %rd24, %rd23;
	st.global.u64 	[%rd20], %rd25;
$L__BB3_2:
	ret;

}
	// .globl	shared_xor_assign
.visible .entry shared_xor_assign(
	.param .u64 .ptr .align 1 shared_xor_assign_param_0,
	.param .u64 .ptr .align 1 shared_xor_assign_param_1,
	.param .u64 .ptr .align 1 shared_xor_assign_param_2,
	.param .u64 .ptr .align 1 shared_xor_assign_param_3,
	.param .u32 shared_xor_assign_param_4
)
{
	.reg .pred 	%p<2>;
	.reg .b32 	%r<6>;
	.reg .b64 	%rd<20>;

	ld.param.u64 	%rd1, [shared_xor_assign_param_0];
	ld.param.u64 	%rd2, [shared_xor_assign_param_1];
	ld.param.u64 	%rd3, [shared_xor_assign_param_2];
	ld.param.u64 	%rd4, [shared_xor_assign_param_3];
	ld.param.u32 	%r2, [shared_xor_assign_param_4];
	mov.u32 	%r3, %ctaid.x;
	mov.u32 	%r4, %ntid.x;
	mov.u32 	%r5, %tid.x;
	mad.lo.s32 	%r1, %r3, %r4, %r5;
	setp.ge.s32 	%p1, %r1, %r2;
	@%p1 bra 	$L__BB4_2;
	cvta.to.global.u64 	%rd5, %rd3;
	cvta.to.global.u64 	%rd6, %rd1;
	cvta.to.global.u64 	%rd7, %rd4;
	cvta.to.global.u64 	%rd8, %rd2;
	mul.wide.s32 	%rd9, %r1, 8;
	add.s64 	%rd10, %rd6, %rd9;
	add.s64 	%rd11, %rd5, %rd9;
	ld.global.u64 	%rd12, [%rd11];
	ld.global.u64 	%rd13, [%rd10];
	xor.b64  	%rd14, %rd13, %rd12;
	st.global.u64 	[%rd10], %rd14;
	add.s64 	%rd15, %rd8, %rd9;
	add.s64 	%rd16, %rd7, %rd9;
	ld.global.u64 	%rd17, [%rd16];
	ld.global.u64 	%rd18, [%rd15];
	xor.b64  	%rd19, %rd18, %rd17;
	st.global.u64 	[%rd15], %rd19;
$L__BB4_2:
	ret;

}
	// .globl	shared_and_pre
.visible .entry shared_and_pre(
	.param .u64 .ptr .align 1 shared_and_pre_param_0,
	.param .u64 .ptr .align 1 shared_and_pre_param_1,
	.param .u64 .ptr .align 1 shared_and_pre_param_2,
	.param .u64 .ptr .align 1 shared_and_pre_param_3,
	.param .u64 .ptr .align 1 shared_and_pre_param_4,
	.param .u64 .ptr .align 1 shared_and_pre_param_5,
	.param .u32 shared_and_pre_param_6
)
{
	.reg .pred 	%p<2>;
	.reg .b32 	%r<6>;
	.reg .b64 	%rd<30>;

	ld.param.u64 	%rd1, [shared_and_pre_param_0];
	ld.param.u64 	%rd2, [shared_and_pre_param_1];
	ld.param.u64 	%rd3, [shared_and_pre_param_2];
	ld.param.u64 	%rd4, [shared_and_pre_param_3];
	ld.param.u64 	%rd5, [shared_and_pre_param_4];
	ld.param.u64 	%rd6, [shared_and_pre_param_5];
	ld.param.u32 	%r2, [shared_and_pre_param_6];
	mov.u32 	%r3, %ctaid.x;
	mov.u32 	%r4, %ntid.x;
	mov.u32 	%r5, %tid.x;
	mad.lo.s32 	%r1, %r3, %r4, %r5;
	setp.ge.s32 	%p1, %r1, %r2;
	@%p1 bra 	$L__BB5_2;
	cvta.to.global.u64 	%rd7, %rd2;
	cvta.to.global.u64 	%rd8, %rd4;
	cvta.to.global.u64 	%rd9, %rd3;
	cvta.to.global.u64 	%rd10, %rd5;
	cvta.to.global.u64 	%rd11, %rd6;
	cvta.to.global.u64 	%rd12, %rd1;
	mul.wide.s32 	%rd13, %r1, 8;
	add.s64 	%rd14, %rd12, %rd13;
	add.s64 	%rd15, %rd7, %rd13;
	add.s64 	%rd16, %rd9, %rd13;
	add.s64 	%rd17, %rd8, %rd13;
	add.s64 	%rd18, %rd10, %rd13;
	add.s64 	%rd19, %rd11, %rd13;
	ld.global.u64 	%rd20, [%rd15];
	ld.global.u64 	%rd21, [%rd17];
	ld.global.u64 	%rd22, [%rd16];
	xor.b64  	%rd23, %rd22, %rd20;
	and.b64  	%rd24, %rd23, %rd21;
	ld.global.u64 	%rd25, [%rd18];
	and.b64  	%rd26, %rd25, %rd20;
	xor.b64  	%rd27, %rd24, %rd26;
	ld.global.u64 	%rd28, [%rd19];
	xor.b64  	%rd29, %rd27, %rd28;
	st.global.u64 	[%rd14], %rd29;
$L__BB5_2:
	ret;

}
	// .globl	shared_or_pre_assign
.visible .entry shared_or_pre_assign(
	.param .u64 .ptr .align 1 shared_or_pre_assign_param_0,
	.param .u64 .ptr .align 1 shared_or_pre_assign_param_1,
	.param .u64 .ptr .align 1 shared_or_pre_assign_param_2,
	.param .u64 .ptr .align 1 shared_or_pre_assign_param_3,
	.param .u64 .ptr .align 1 shared_or_pre_assign_param_4,
	.param .u32 shared_or_pre_assign_param_5
)
{
	.reg .pred 	%p<2>;
	.reg .b32 	%r<6>;
	.reg .b64 	%rd<29>;

	ld.param.u64 	%rd1, [shared_or_pre_assign_param_0];
	ld.param.u64 	%rd2, [shared_or_pre_assign_param_1];
	ld.param.u64 	%rd3, [shared_or_pre_assign_param_2];
	ld.param.u64 	%rd4, [shared_or_pre_assign_param_3];
	ld.param.u64 	%rd5, [shared_or_pre_assign_param_4];
	ld.param.u32 	%r2, [shared_or_pre_assign_param_5];
	mov.u32 	%r3, %ctaid.x;
	mov.u32 	%r4, %ntid.x;
	mov.u32 	%r5, %tid.x;
	mad.lo.s32 	%r1, %r3, %r4, %r5;
	setp.ge.s32 	%p1, %r1, %r2;
	@%p1 bra 	$L__BB6_2;
	cvta.to.global.u64 	%rd6, %rd1;
	cvta.to.global.u64 	%rd7, %rd3;
	cvta.to.global.u64 	%rd8, %rd2;
	cvta.to.global.u64 	%rd9, %rd4;
	cvta.to.global.u64 	%rd10, %rd5;
	mul.wide.s32 	%rd11, %r1, 8;
	add.s64 	%rd12, %rd6, %rd11;
	add.s64 	%rd13, %rd8, %rd11;
	add.s64 	%rd14, %rd7, %rd11;
	add.s64 	%rd15, %rd9, %rd11;
	add.s64 	%rd16, %rd10, %rd11;
	ld.global.u64 	%rd17, [%rd12];
	ld.global.u64 	%rd18, [%rd14];
	ld.global.u64 	%rd19, [%rd13];
	xor.b64  	%rd20, %rd19, %rd17;
	and.b64  	%rd21, %rd20, %rd18;
	ld.global.u64 	%rd22, [%rd15];
	and.b64  	%rd23, %rd22, %rd17;
	ld.global.u64 	%rd24, [%rd16];
	xor.b64  	%rd25, %rd21, %rd23;
	xor.b64  	%rd26, %rd25, %rd24;
	xor.b64  	%rd27, %rd26, %rd17;
	xor.b64  	%rd28, %rd27, %rd18;
	st.global.u64 	[%rd12], %rd28;
$L__BB6_2:
	ret;

}
	// .globl	shared_mul_lift_b
.visible .entry shared_mul_lift_b(
	.param .u64 .ptr .align 1 shared_mul_lift_b_param_0,
	.param .u64 .ptr .align 1 shared_mul_lift_b_param_1,
	.param .u64 .ptr .align 1 shared_mul_lift_b_param_2,
	.param .u64 .ptr .align 1 shared_mul_lift_b_param_3,
	.param .u32 shared_mul_lift_b_param_4
)
{
	.reg .pred 	%p<2>;
	.reg .b32 	%r<8>;
	.reg .b64 	%rd<17>;

	ld.param.u64 	%rd1, [shared_mul_lift_b_param_0];
	ld.param.u64 	%rd2, [shared_mul_lift_b_param_1];
	ld.param.u64 	%rd3, [shared_mul_lift_b_param_2];
	ld.param.u64 	%rd4, [shared_mul_lift_b_param_3];
	ld.param.u32 	%r2, [shared_mul_lift_b_param_4];
	mov.u32 	%r3, %ctaid.x;
	mov.u32 	%r4, %ntid.x;
	mov.u32 	%r5, %tid.x;
	mad.lo.s32 	%r1, %r3, %r4, %r5;
	setp.ge.s32 	%p1, %r1, %r2;
	@%p1 bra 	$L__BB7_2;
	cvta.to.global.u64 	%rd5, %rd3;
	cvta.to.global.u64 	%rd6, %rd1;
	cvta.to.global.u64 	%rd7, %rd4;
	cvta.to.global.u64 	%rd8, %rd2;
	mul.wide.s32 	%rd9, %r1, 8;
	add.s64 	%rd10, %rd6, %rd9;
	mul.wide.s32 	%rd11, %r1, 2;
	add.s64 	%rd12, %rd5, %rd11;
	ld.global.u16 	%r6, [%rd12];
	mul.wide.u32 	%rd13, %r6, 1048576;
	st.global.u64 	[%rd10], %rd13;
	add.s64 	%rd14, %rd8, %rd9;
	add.s64 	%rd15, %rd7, %rd11;
	ld.global.u16 	%r7, [%rd15];
	mul.wide.u32 	%rd16, %r7, 1048576;
	st.global.u64 	[%rd14], %rd16;
$L__BB7_2:
	ret;

}
	// .globl	shared_u16_transpose_pack_u64
.visible .entry shared_u16_transpose_pack_u64(
	.param .u64 .ptr .align 1 shared_u16_transpose_pack_u64_param_0,
	.param .u64 .ptr .align 1 shared_u16_transpose_pack_u64_param_1,
	.param .u64 .ptr .align 1 shared_u16_transpose_pack_u64_param_2,
	.param .u64 .ptr .align 1 shared_u16_transpose_pack_u64_param_3,
	.param .u32 shared_u16_transpose_pack_u64_param_4,
	.param .u32 shared_u16_transpose_pack_u64_param_5
)
{
	.local .align 16 .b8 	__local_depot8[128];
	.reg .b64 	%SP;
	.reg .b64 	%SPL;
	.reg .pred 	%p<23>;
	.reg .b32 	%r<260>;
	.reg .b64 	%rd<967>;

	mov.u64 	%SPL, __local_depot8;
	ld.param.u32 	%r138, [shared_u16_transpose_pack_u64_param_4];
	ld.param.u32 	%r139, [shared_u16_transpose_pack_u64_param_5];
	add.u64 	%rd1, %SPL, 0;
	mov.u32 	%r140, %ctaid.x;
	mov.u32 	%r141, %ntid.x;
	mul.lo.s32 	%r1, %r140, %r141;
	mov.u32 	%r2, %tid.x;
	add.s32 	%r3, %r1, %r2;
	and.b32  	%r142, %r138, 63;
	setp.eq.s32 	%p1, %r142, 0;
	@%p1 bra 	$L__BB8_2;
	mov.u64 	%rd21, $str;
	cvta.global.u64 	%rd22, %rd21;
	mov.u64 	%rd23, $str$1;
	cvta.global.u64 	%rd24, %rd23;
	mov.u64 	%rd25, __unnamed_1;
	cvta.global.u64 	%rd26, %rd25;
	{ // callseq 0, 0
	.param .b64 param0;
	st.param.b64 	[param0], %rd22;
	.param .b64 param1;
	st.param.b64 	[param1], %rd24;
	.param .b32 param2;
	st.param.b32 	[param2], 137;
	.param .b64 param3;
	st.param.b64 	[param3], %rd26;
	.param .b64 param4;
	st.param.b64 	[param4], 1;
	call.uni 
	__assertfail, 
	(
	param0, 
	param1, 
	param2, 
	param3, 
	param4
	);
	} // callseq 0
$L__BB8_2:
	setp.lt.s32 	%p2, %r139, 17;
	@%p2 bra 	$L__BB8_4;
	mov.u64 	%rd27, $str$2;
	cvta.global.u64 	%rd28, %rd27;
	mov.u64 	%rd29, $str$1;
	cvta.global.u64 	%rd30, %rd29;
	mov.u64 	%rd31, __unnamed_1;
	cvta.global.u64 	%rd32, %rd31;
	{ // callseq 1, 0
	.param .b64 param0;
	st.param.b64 	[param0], %rd28;
	.param .b64 param1;
	st.param.b64 	[param1], %rd30;
	.param .b32 param2;
	st.param.b32 	[param2], 138;
	.param .b64 param3;
	st.param.b64 	[param3], %rd32;
	.param .b64 param4;
	st.param.b64 	[param4], 1;
	call.uni 
	__assertfail, 
	(
	param0, 
	param1, 
	param2, 
	param3, 
	param4
	);
	} // callseq 1
$L__BB8_4:
	shr.s32 	%r143, %r138, 31;
	shr.u32 	%r144, %r143, 26;
	add.s32 	%r145, %r138, %r144;
	shr.s32 	%r4, %r145, 6;
	setp.ge.s32 	%p3, %r3, %r4;
	@%p3 bra 	$L__BB8_18;
	ld.param.u64 	%rd961, [shared_u16_transpose_pack_u64_param_2];
	shl.b32 	%r182, %r3, 6;
	cvta.to.global.u64 	%rd496, %rd961;
	mul.wide.s32 	%rd497, %r182, 2;
	add.s64 	%rd498, %rd496, %rd497;
	ld.global.u16 	%rd499, [%rd498];
	ld.global.u16 	%r183, [%rd498+32];
	mul.wide.u32 	%rd500, %r183, 65536;
	or.b64  	%rd501, %rd500, %rd499;
	ld.global.u16 	%rd502, [%rd498+64];
	shl.b64 	%rd503, %rd502, 32;
	or.b64  	%rd504, %rd501, %rd503;
	ld.global.u16 	%rd505, [%rd498+96];
	shl.b64 	%rd506, %rd505, 48;
	or.b64  	%rd507, %rd504, %rd506;
	ld.global.u16 	%rd508, [%rd498+2];
	ld.global.u16 	%r184, [%rd498+34];
	mul.wide.u32 	%rd509, %r184, 65536;
	or.b64  	%rd510, %rd509, %rd508;
	ld.global.u16 	%rd511, [%rd498+66];
	shl.b64 	%rd512, %rd511, 32;
	or.b64  	%rd513, %rd510, %rd512;
	ld.global.u16 	%rd514, [%rd498+98];
	shl.b64 	%rd515, %rd514, 48;
	or.b64  	%rd516, %rd513, %rd515;
	ld.global.u16 	%rd517, [%rd498+4];
	ld.global.u16 	%r185, [%rd498+36];
	mul.wide.u32 	%rd518, %r185, 65536;
	or.b64  	%rd519, %rd518, %rd517;
	ld.global.u16 	%rd520, [%rd498+68];
	shl.b64 	%rd521, %rd520, 32;
	or.b64  	%rd522, %rd519, %rd521;
	ld.global.u16 	%rd523, [%rd498+100];
	shl.b64 	%rd524, %rd523, 48;
	or.b64  	%rd525, %rd522, %rd524;
	ld.global.u16 	%rd526, [%rd498+6];
	ld.global.u16 	%r186, [%rd498+38];
	mul.wide.u32 	%rd527, %r186, 65536;
	or.b64  	%rd528, %rd527, %rd526;
	ld.global.u16 	%rd529, [%rd498+70];
	shl.b64 	%rd530, %rd529, 32;
	or.b64  	%rd531, %rd528, %rd530;
	ld.global.u16 	%rd532, [%rd498+102];
	shl.b64 	%rd533, %rd532, 48;
	or.b64  	%rd534, %rd531, %rd533;
	ld.global.u16 	%rd535, [%rd498+8];
	ld.global.u16 	%r187, [%rd498+40];
	mul.wide.u32 	%rd536, %r187, 65536;
	or.b64  	%rd537, %rd536, %rd535;
	ld.global.u16 	%rd538, [%rd498+72];
	shl.b64 	%rd539, %rd538, 32;
	or.b64  	%rd540, %rd537, %rd539;
	ld.global.u16 	%rd541, [%rd498+104];
	shl.b64 	%rd542, %rd541, 48;
	or.b64  	%rd543, %rd540, %rd542;
	ld.global.u16 	%rd544, [%rd498+10];
	ld.global.u16 	%r188, [%rd498+42];
	mul.wide.u32 	%rd545, %r188, 65536;
	or.b64  	%rd546, %rd545, %rd544;
	ld.global.u16 	%rd547, [%rd498+74];
	shl.b64 	%rd548, %rd547, 32;
	or.b64  	%rd549, %rd546, %rd548;
	ld.global.u16 	%rd550, [%rd498+106];
	shl.b64 	%rd551, %rd550, 48;
	or.b64  	%rd552, %rd549, %rd551;
	ld.global.u16 	%rd553, [%rd498+12];
	ld.global.u16 	%r189, [%rd498+44];
	mul.wide.u32 	%rd554, %r189, 65536;
	or.b64  	%rd555, %rd554, %rd553;
	ld.global.u16 	%rd556, [%rd498+76];
	shl.b64 	%rd557, %rd556, 32;
	or.b64  	%rd558, %rd555, %rd557;
	ld.global.u16 	%rd559, [%rd498+108];
	shl.b64 	%rd560, %rd559, 48;
	or.b64  	%rd561, %rd558, %rd560;
	ld.global.u16 	%rd562, [%rd498+14];
	ld.global.u16 	%r190, [%rd498+46];
	mul.wide.u32 	%rd563, %r190, 65536;
	or.b64  	%rd564, %rd563, %rd562;
	ld.global.u16 	%rd565, [%rd498+78];
	shl.b64 	%rd566, %rd565, 32;
	or.b64  	%rd567, %rd564, %rd566;
	ld.global.u16 	%rd568, [%rd498+110];
	shl.b64 	%rd569, %rd568, 48;
	or.b64  	%rd570, %rd567, %rd569;
	add.s64 	%rd963, %rd1, 64;
	ld.global.u16 	%rd571, [%rd498+16];
	ld.global.u16 	%r191, [%rd498+48];
	mul.wide.u32 	%rd572, %r191, 65536;
	or.b64  	%rd573, %rd572, %rd571;
	ld.global.u16 	%rd574, [%rd498+80];
	shl.b64 	%rd575, %rd574, 32;
	or.b64  	%rd576, %rd573, %rd575;
	ld.global.u16 	%rd577, [%rd498+112];
	shl.b64 	%rd578, %rd577, 48;
	or.b64  	%rd579, %rd576, %rd578;
	ld.global.u16 	%rd580, [%rd498+18];
	ld.global.u16 	%r192, [%rd498+50];
	mul.wide.u32 	%rd581, %r192, 65536;
	or.b64  	%rd582, %rd581, %rd580;
	ld.global.u16 	%rd583, [%rd498+82];
	shl.b64 	%rd584, %rd583, 32;
	or.b64  	%rd585, %rd582, %rd584;
	ld.global.u16 	%rd586, [%rd498+114];
	shl.b64 	%rd587, %rd586, 48;
	or.b64  	%rd588, %rd585, %rd587;
	ld.global.u16 	%rd589, [%rd498+20];
	ld.global.u16 	%r193, [%rd498+52];
	mul.wide.u32 	%rd590, %r193, 65536;
	or.b64  	%rd591, %rd590, %rd589;
	ld.global.u16 	%rd592, [%rd498+84];
	shl.b64 	%rd593, %rd592, 32;
	or.b64  	%rd594, %rd591, %rd593;
	ld.global.u16 	%rd595, [%rd498+116];
	shl.b64 	%rd596, %rd595, 48;
	or.b64  	%rd597, %rd594, %rd596;
	ld.global.u16 	%rd598, [%rd498+22];
	ld.global.u16 	%r194, [%rd498+54];
	mul.wide.u32 	%rd599, %r194, 65536;
	or.b64  	%rd600, %rd599, %rd598;
	ld.global.u16 	%rd601, [%rd498+86];
	shl.b64 	%rd602, %rd601, 32;
	or.b64  	%rd603, %rd600, %rd602;
	ld.global.u16 	%rd604, [%rd498+118];
	shl.b64 	%rd605, %rd604, 48;
	or.b64  	%rd606, %rd603, %rd605;
	ld.global.u16 	%rd607, [%rd498+24];
	ld.global.u16 	%r195, [%rd498+56];
	mul.wide.u32 	%rd608, %r195, 65536;
	or.b64  	%rd609, %rd608, %rd607;
	ld.global.u16 	%rd610, [%rd498+88];
	shl.b64 	%rd611, %rd610, 32;
	or.b64  	%rd612, %rd609, %rd611;
	ld.global.u16 	%rd613, [%rd498+120];
	shl.b64 	%rd614, %rd613, 48;
	or.b64  	%rd615, %rd612, %rd614;
	ld.global.u16 	%rd616, [%rd498+26];
	ld.global.u16 	%r196, [%rd498+58];
	mul.wide.u32 	%rd617, %r196, 65536;
	or.b64  	%rd618, %rd617, %rd616;
	ld.global.u16 	%rd619, [%rd498+90];
	shl.b64 	%rd620, %rd619, 32;
	or.b64  	%rd621, %rd618, %rd620;
	ld.global.u16 	%rd622, [%rd498+122];
	shl.b64 	%rd623, %rd622, 48;
	or.b64  	%rd624, %rd621, %rd623;
	ld.global.u16 	%rd625, [%rd498+28];
	ld.global.u16 	%r197, [%rd498+60];
	mul.wide.u32 	%rd626, %r197, 65536;
	or.b64  	%rd627, %rd626, %rd625;
	ld.global.u16 	%rd628, [%rd498+92];
	shl.b64 	%rd629, %rd628, 32;
	or.b64  	%rd630, %rd627, %rd629;
	ld.global.u16 	%rd631, [%rd498+124];
	shl.b64 	%rd632, %rd631, 48;
	or.b64  	%rd633, %rd630, %rd632;
	ld.global.u16 	%rd634, [%rd498+30];
	ld.global.u16 	%r198, [%rd498+62];
	mul.wide.u32 	%rd635, %r198, 65536;
	or.b64  	%rd636, %rd635, %rd634;
	ld.global.u16 	%rd637, [%rd498+94];
	shl.b64 	%rd638, %rd637, 32;
	or.b64  	%rd639, %rd636, %rd638;
	ld.global.u16 	%rd640, [%rd498+126];
	shl.b64 	%rd641, %rd640, 48;
	or.b64  	%rd642, %rd639, %rd641;
	shr.u64 	%rd643, %rd507, 8;
	xor.b64  	%rd644, %rd643, %rd579;
	and.b64  	%rd645, %rd644, 71777214294589695;
	xor.b64  	%rd646, %rd645, %rd579;
	shl.b64 	%rd647, %rd644, 8;
	and.b64  	%rd648, %rd647, -71777214294589696;
	xor.b64  	%rd649, %rd648, %rd507;
	shr.u64 	%rd650, %rd516, 8;
	xor.b64  	%rd651, %rd650, %rd588;
	and.b64  	%rd652, %rd651, 71777214294589695;
	xor.b64  	%rd653, %rd652, %rd588;
	shl.b64 	%rd654, %rd651, 8;
	and.b64  	%rd655, %rd654, -71777214294589696;
	xor.b64  	%rd656, %rd655, %rd516;
	shr.u64 	%rd657, %rd525, 8;
	xor.b64  	%rd658, %rd657, %rd597;
	and.b64  	%rd659, %rd658, 71777214294589695;
	xor.b64  	%rd660, %rd659, %rd597;
	shl.b64 	%rd661, %rd658, 8;
	and.b64  	%rd662, %rd661, -71777214294589696;
	xor.b64  	%rd663, %rd662, %rd525;
	shr.u64 	%rd664, %rd534, 8;
	xor.b64  	%rd665, %rd664, %rd606;
	and.b64  	%rd666, %rd665, 71777214294589695;
	xor.b64  	%rd667, %rd666, %rd606;
	shl.b64 	%rd668, %rd665, 8;
	and.b64  	%rd669, %rd668, -71777214294589696;
	xor.b64  	%rd670, %rd669, %rd534;
	shr.u64 	%rd671, %rd543, 8;
	xor.b64  	%rd672, %rd671, %rd615;
	and.b64  	%rd673, %rd672, 71777214294589695;
	xor.b64  	%rd674, %rd673, %rd615;
	shl.b64 	%rd675, %rd672, 8;
	and.b64  	%rd676, %rd675, -71777214294589696;
	xor.b64  	%rd677, %rd676, %rd543;
	shr.u64 	%rd678, %rd552, 8;
	xor.b64  	%rd679, %rd678, %rd624;
	and.b64  	%rd680, %rd679, 71777214294589695;
	xor.b64  	%rd681, %rd680, %rd624;
	shl.b64 	%rd682, %rd679, 8;
	and.b64  	%rd683, %rd682, -71777214294589696;
	xor.b64  	%rd684, %rd683, %rd552;
	shr.u64 	%rd685, %rd561, 8;
	xor.b64  	%rd686, %rd685, %rd633;
	and.b64  	%rd687, %rd686, 71777214294589695;
	xor.b64  	%rd688, %rd687, %rd633;
	shl.b64 	%rd689, %rd686, 8;
	and.b64  	%rd690, %rd689, -71777214294589696;
	xor.b64  	%rd691, %rd690, %rd561;
	shr.u64 	%rd692, %rd570, 8;
	xor.b64  	%rd693, %rd692, %rd642;
	and.b64  	%rd694, %rd693, 71777214294589695;
	xor.b64  	%rd695, %rd694, %rd642;
	shl.b64 	%rd696, %rd693, 8;
	and.b64  	%rd697, %rd696, -71777214294589696;
	xor.b64  	%rd698, %rd697, %rd570;
	shr.u64 	%rd699, %rd649, 4;
	xor.b64  	%rd700, %rd699, %rd677;
	and.b64  	%rd701, %rd700, 1085102592571150095;
	xor.b64  	%rd702, %rd701, %rd677;
	shl.b64 	%rd703, %rd700, 4;
	and.b64  	%rd704, %rd703, -1085102592571150096;
	xor.b64  	%rd705, %rd704, %rd649;
	shr.u64 	%rd706, %rd656, 4;
	xor.b64  	%rd707, %rd706, %rd684;
	and.b64  	%rd708, %rd707, 1085102592571150095;
	xor.b64  	%rd709, %rd708, %rd684;
	shl.b64 	%rd710, %rd707, 4;
	and.b64  	%rd711, %rd710, -1085102592571150096;
	xor.b64  	%rd712, %rd711, %rd656;
	shr.u64 	%rd713, %rd663, 4;
	xor.b64  	%rd714, %rd713, %rd691;
	and.b64  	%rd715, %rd714, 1085102592571150095;
	xor.b64  	%rd716, %rd715, %rd691;
	shl.b64 	%rd717, %rd714, 4;
	and.b64  	%rd718, %rd717, -1085102592571150096;
	xor.b64  	%rd719, %rd718, %rd663;
	shr.u64 	%rd720, %rd670, 4;
	xor.b64  	%rd721, %rd720, %rd698;
	and.b64  	%rd722, %rd721, 1085102592571150095;
	xor.b64  	%rd723, %rd722, %rd698;
	shl.b64 	%rd724, %rd721, 4;
	and.b64  	%rd725, %rd724, -1085102592571150096;
	xor.b64  	%rd726, %rd725, %rd670;
	shr.u64 	%rd727, %rd646, 4;
	xor.b64  	%rd728, %rd727, %rd674;
	and.b64  	%rd729, %rd728, 1085102592571150095;
	xor.b64  	%rd730, %rd729, %rd674;
	shl.b64 	%rd731, %rd728, 4;
	and.b64  	%rd732, %rd731, -1085102592571150096;
	xor.b64  	%rd733, %rd732, %rd646;
	shr.u64 	%rd734, %rd653, 4;
	xor.b64  	%rd735, %rd734, %rd681;
	and.b64  	%rd736, %rd735, 1085102592571150095;
	xor.b64  	%rd737, %rd736, %rd681;
	shl.b64 	%rd738, %rd735, 4;
	and.b64  	%rd739, %rd738, -1085102592571150096;
	xor.b64  	%rd740, %rd739, %rd653;
	shr.u64 	%rd741, %rd660, 4;
	xor.b64  	%rd742, %rd741, %rd688;
	and.b64  	%rd743, %rd742, 1085102592571150095;
	xor.b64  	%rd744, %rd743, %rd688;
	shl.b64 	%rd745, %rd742, 4;
	and.b64  	%rd746, %rd745, -1085102592571150096;
	xor.b64  	%rd747, %rd746, %rd660;
	shr.u64 	%rd748, %rd667, 4;
	xor.b64  	%rd749, %rd748, %rd695;
	and.b64  	%rd750, %rd749, 1085102592571150095;
	xor.b64  	%rd751, %rd750, %rd695;
	shl.b64 	%rd752, %rd749, 4;
	and.b64  	%rd753, %rd752, -1085102592571150096;
	xor.b64  	%rd754, %rd753, %rd667;
	shr.u64 	%rd755, %rd705, 2;
	xor.b64  	%rd756, %rd755, %rd719;
	and.b64  	%rd757, %rd756, 3689348814741910323;
	xor.b64  	%rd758, %rd757, %rd719;
	shl.b64 	%rd759, %rd756, 2;
	and.b64  	%rd760, %rd759, -3689348814741910324;
	xor.b64  	%rd761, %rd760, %rd705;
	shr.u64 	%rd762, %rd712, 2;
	xor.b64  	%rd763, %rd762, %rd726;
	and.b64  	%rd764, %rd763, 3689348814741910323;
	xor.b64  	%rd765, %rd764, %rd726;
	shl.b64 	%rd766, %rd763, 2;
	and.b64  	%rd767, %rd766, -3689348814741910324;
	xor.b64  	%rd768, %rd767, %rd712;
	shr.u64 	%rd769, %rd702, 2;
	xor.b64  	%rd770, %rd769, %rd716;
	and.b64  	%rd771, %rd770, 3689348814741910323;
	xor.b64  	%rd772, %rd771, %rd716;
	shl.b64 	%rd773, %rd770, 2;
	and.b64  	%rd774, %rd773, -3689348814741910324;
	xor.b64  	%rd775, %rd774, %rd702;
	shr.u64 	%rd776, %rd709, 2;
	xor.b64  	%rd777, %rd776, %rd723;
	and.b64  	%rd778, %rd777, 3689348814741910323;
	xor.b64  	%rd779, %rd778, %rd723;
	shl.b64 	%rd780, %rd777, 2;
	and.b64  	%rd781, %rd780, -3689348814741910324;
	xor.b64  	%rd782, %rd781, %rd709;
	shr.u64 	%rd783, %rd733, 2;
	xor.b64  	%rd784, %rd783, %rd747;
	and.b64  	%rd785, %rd784, 3689348814741910323;
	xor.b64  	%rd786, %rd785, %rd747;
	shl.b64 	%rd787, %rd784, 2;
	and.b64  	%rd788, %rd787, -3689348814741910324;
	xor.b64  	%rd789, %rd788, %rd733;
	shr.u64 	%rd790, %rd740, 2;
	xor.b64  	%rd791, %rd790, %rd754;
	and.b64  	%rd792, %rd791, 3689348814741910323;
	xor.b64  	%rd793, %rd792, %rd754;
	shl.b64 	%rd794, %rd791, 2;
	and.b64  	%rd795, %rd794, -3689348814741910324;
	xor.b64  	%rd796, %rd795, %rd740;
	shr.u64 	%rd797, %rd730, 2;
	xor.b64  	%rd798, %rd797, %rd744;
	and.b64  	%rd799, %rd798, 3689348814741910323;
	xor.b64  	%rd800, %rd799, %rd744;
	shl.b64 	%rd801, %rd798, 2;
	and.b64  	%rd802, %rd801, -3689348814741910324;
	xor.b64  	%rd803, %rd802, %rd730;
	shr.u64 	%rd804, %rd737, 2;
	xor.b64  	%rd805, %rd804, %rd751;
	and.b64  	%rd806, %rd805, 3689348814741910323;
	xor.b64  	%rd807, %rd806, %rd751;
	shl.b64 	%rd808, %rd805, 2;
	and.b64  	%rd809, %rd808, -3689348814741910324;
	xor.b64  	%rd810, %rd809, %rd737;
	shr.u64 	%rd811, %rd761, 1;
	xor.b64  	%rd812, %rd811, %rd768;
	and.b64  	%rd813, %rd812, 6148914691236517205;
	xor.b64  	%rd814, %rd813, %rd768;
	shl.b64 	%rd815, %rd812, 1;
	and.b64  	%rd816, %rd815, -6148914691236517206;
	xor.b64  	%rd817, %rd816, %rd761;
	st.local.v2.u64 	[%rd1], {%rd817, %rd814};
	shr.u64 	%rd818, %rd758, 1;
	xor.b64  	%rd819, %rd818, %rd765;
	and.b64  	%rd820, %rd819, 6148914691236517205;
	xor.b64  	%rd821, %rd820, %rd765;
	shl.b64 	%rd822, %rd819, 1;
	and.b64  	%rd823, %rd822, -6148914691236517206;
	xor.b64  	%rd824, %rd823, %rd758;
	st.local.v2.u64 	[%rd1+16], {%rd824, %rd821};
	shr.u64 	%rd825, %rd775, 1;
	xor.b64  	%rd826, %rd825, %rd782;
	and.b64  	%rd827, %rd826, 6148914691236517205;
	xor.b64  	%rd828, %rd827, %rd782;
	shl.b64 	%rd829, %rd826, 1;
	and.b64  	%rd830, %rd829, -6148914691236517206;
	xor.b64  	%rd831, %rd830, %rd775;
	st.local.v2.u64 	[%rd1+32], {%rd831, %rd828};
	shr.u64 	%rd832, %rd772, 1;
	xor.b64  	%rd833, %rd832, %rd779;
	and.b64  	%rd834, %rd833, 6148914691236517205;
	xor.b64  	%rd835, %rd834, %rd779;
	shl.b64 	%rd836, %rd833, 1;
	and.b64  	%rd837, %rd836, -6148914691236517206;
	xor.b64  	%rd838, %rd837, %rd772;
	st.local.v2.u64 	[%rd1+48], {%rd838, %rd835};
	shr.u64 	%rd839, %rd789, 1;
	xor.b64  	%rd840, %rd839, %rd796;
	and.b64  	%rd841, %rd840, 6148914691236517205;
	xor.b64  	%rd842, %rd841, %rd796;
	shl.b64 	%rd843, %rd840, 1;
	and.b64  	%rd844, %rd843, -6148914691236517206;
	xor.b64  	%rd845, %rd844, %rd789;
	st.local.v2.u64 	[%rd1+64], {%rd845, %rd842};
	shr.u64 	%rd846, %rd786, 1;
	xor.b64  	%rd847, %rd846, %rd793;
	and.b64  	%rd848, %rd847, 6148914691236517205;
	xor.b64  	%rd849, %rd848, %rd793;
	shl.b64 	%rd850, %rd847, 1;
	and.b64  	%rd851, %rd850, -6148914691236517206;
	xor.b64  	%rd852, %rd851, %rd786;
	st.local.v2.u64 	[%rd1+80], {%rd852, %rd849};
	shr.u64 	%rd853, %rd803, 1;
	xor.b64  	%rd854, %rd853, %rd810;
	and.b64  	%rd855, %rd854, 6148914691236517205;
	xor.b64  	%rd856, %rd855, %rd810;
	shl.b64 	%rd857, %rd854, 1;
	and.b64  	%rd858, %rd857, -6148914691236517206;
	xor.b64  	%rd859, %rd858, %rd803;
	st.local.v2.u64 	[%rd1+96], {%rd859, %rd856};
	shr.u64 	%rd860, %rd800, 1;
	xor.b64  	%rd861, %rd860, %rd807;
	and.b64  	%rd862, %rd861, 6148914691236517205;
	xor.b64  	%rd863, %rd862, %rd807;
	shl.b64 	%rd864, %rd861, 1;
	and.b64  	%rd865, %rd864, -6148914691236517206;
	xor.b64  	%rd866, %rd865, %rd800;
	st.local.v2.u64 	[%rd1+112], {%rd866, %rd863};
	setp.eq.s32 	%p14, %r139, 0;
	@%p14 bra 	$L__BB8_32;
	ld.param.u64 	%rd959, [shared_u16_transpose_pack_u64_param_0];
	cvta.to.global.u64 	%rd3, %rd959;
	and.b32  	%r5, %r139, 15;
	setp.lt.u32 	%p15, %r139, 16;
	mov.b32 	%r251, 0;
	@%p15 bra 	$L__BB8_9;
	and.b32  	%r251, %r139, -16;
	neg.s32 	%r232, %r251;
	add.s32 	%r200, %r2, %r4;
	add.s32 	%r231, %r200, %r1;
	shl.b32 	%r9, %r4, 4;
	shl.b32 	%r201, %r4, 1;
	add.s32 	%r230, %r3, %r201;
	mad.lo.s32 	%r229, %r4, 3, %r3;
	shl.b32 	%r202, %r4, 2;
	add.s32 	%r228, %r3, %r202;
	mad.lo.s32 	%r227, %r4, 5, %r3;
	mad.lo.s32 	%r226, %r4, 6, %r3;
	mad.lo.s32 	%r225, %r4, 7, %r3;
	shl.b32 	%r203, %r4, 3;
	add.s32 	%r224, %r3, %r203;
	mad.lo.s32 	%r223, %r4, 9, %r3;
	mad.lo.s32 	%r222, %r4, 10, %r3;
	mad.lo.s32 	%r221, %r4, 11, %r3;
	mad.lo.s32 	%r220, %r4, 12, %r3;
	mad.lo.s32 	%r219, %r4, 13, %r3;
	mad.lo.s32 	%r218, %r4, 14, %r3;
	mad.lo.s32 	%r217, %r4, 15, %r3;
	mov.u32 	%r216, %r3;
$L__BB8_8:
	.pragma "nounroll";
	ld.local.v2.u64 	{%rd867, %rd868}, [%rd963+-64];
	mul.wide.u32 	%rd869, %r216, 8;
	add.s64 	%rd870, %rd3, %rd869;
	st.global.u64 	[%rd870], %rd867;
	mul.wide.u32 	%rd871, %r231, 8;
	add.s64 	%rd872, %rd3, %rd871;
	st.global.u64 	[%rd872], %rd868;
	ld.local.v2.u64 	{%rd873, %rd874}, [%rd963+-48];
	mul.wide.u32 	%rd875, %r230, 8;
	add.s64 	%rd876, %rd3, %rd875;
	st.global.u64 	[%rd876], %rd873;
	mul.wide.u32 	%rd877, %r229, 8;
	add.s64 	%rd878, %rd3, %rd877;
	st.global.u64 	[%rd878], %rd874;
	ld.local.v2.u64 	{%rd879, %rd880}, [%rd963+-32];
	mul.wide.u32 	%rd881, %r228, 8;
	add.s64 	%rd882, %rd3, %rd881;
	st.global.u64 	[%rd882], %rd879;
	mul.wide.u32 	%rd883, %r227, 8;
	add.s64 	%rd884, %rd3, %rd883;
	st.global.u64 	[%rd884], %rd880;
	ld.local.v2.u64 	{%rd885, %rd886}, [%rd963+-16];
	mul.wide.u32 	%rd887, %r226, 8;
	add.s64 	%rd888, %rd3, %rd887;
	st.global.u64 	[%rd888], %rd885;
	mul.wide.u32 	%rd889, %r225, 8;
	add.s64 	%rd890, %rd3, %rd889;
	st.global.u64 	[%rd890], %rd886;
	ld.local.v2.u64 	{%rd891, %rd892}, [%rd963];
	mul.wide.u32 	%rd893, %r224, 8;
	add.s64 	%rd894, %rd3, %rd893;
	st.global.u64 	[%rd894], %rd891;
	mul.wide.u32 	%rd895, %r223, 8;
	add.s64 	%rd896, %rd3, %rd895;
	st.global.u64 	[%rd896], %rd892;
	ld.local.v2.u64 	{%rd897, %rd898}, [%rd963+16];
	mul.wide.u32 	%rd899, %r222, 8;
	add.s64 	%rd900, %rd3, %rd899;
	st.global.u64 	[%rd900], %rd897;
	mul.wide.u32 	%rd901, %r221, 8;
	add.s64 	%rd902, %rd3, %rd901;
	st.global.u64 	[%rd902], %rd898;
	ld.local.v2.u64 	{%rd903, %rd904}, [%rd963+32];
	mul.wide.u32 	%rd905, %r220, 8;
	add.s64 	%rd906, %rd3, %rd905;
	st.global.u64 	[%rd906], %rd903;
	mul.wide.u32 	%rd907, %r219, 8;
	add.s64 	%rd908, %rd3, %rd907;
	st.global.u64 	[%rd908], %rd904;
	ld.local.v2.u64 	{%rd909, %rd910}, [%rd963+48];
	mul.wide.u32 	%rd911, %r218, 8;
	add.s64 	%rd912, %rd3, %rd911;
	st.global.u64 	[%rd912], %rd909;
	mul.wide.u32 	%rd913, %r217, 8;
	add.s64 	%rd914, %rd3, %rd913;
	st.global.u64 	[%rd914], %rd910;
	add.s32 	%r232, %r232, 16;
	add.s32 	%r231, %r231, %r9;
	add.s32 	%r230, %r230, %r9;
	add.s32 	%r229, %r229, %r9;
	add.s32 	%r228, %r228, %r9;
	add.s32 	%r227, %r227, %r9;
	add.s32 	%r226, %r226, %r9;
	add.s32 	%r225, %r225, %r9;
	add.s32 	%r224, %r224, %r9;
	add.s32 	%r223, %r223, %r9;
	add.s32 	%r222, %r222, %r9;
	add.s32 	%r221, %r221, %r9;
	add.s32 	%r220, %r220, %r9;
	add.s32 	%r219, %r219, %r9;
	add.s32 	%r218, %r218, %r9;
	add.s32 	%r217, %r217, %r9;
	add.s32 	%r216, %r216, %r9;
	add.s64 	%rd963, %rd963, 128;
	setp.eq.s32 	%p16, %r232, 0;
	@%p16 bra 	$L__BB8_9;
	bra.uni 	$L__BB8_8;
$L__BB8_9:
	setp.eq.s32 	%p17, %r5, 0;
	@%p17 bra 	$L__BB8_32;
	and.b32  	%r113, %r139, 7;
	setp.lt.u32 	%p18, %r5, 8;
	@%p18 bra 	$L__BB8_12;
	mul.wide.u32 	%rd915, %r251, 8;
	add.s64 	%rd916, %rd1, %rd915;
	ld.local.u64 	%rd917, [%rd916];
	mad.lo.s32 	%r204, %r251, %r4, %r3;
	mul.wide.u32 	%rd918, %r204, 8;
	add.s64 	%rd919, %rd3, %rd918;
	st.global.u64 	[%rd919], %rd917;
	ld.local.u64 	%rd920, [%rd916+8];
	add.s32 	%r205, %r204, %r4;
	mul.wide.u32 	%rd921, %r205, 8;
	add.s64 	%rd922, %rd3, %rd921;
	st.global.u64 	[%rd922], %rd920;
	ld.local.u64 	%rd923, [%rd916+16];
	add.s32 	%r206, %r205, %r4;
	mul.wide.u32 	%rd924, %r206, 8;
	add.s64 	%rd925, %rd3, %rd924;
	st.global.u64 	[%rd925], %rd923;
	ld.local.u64 	%rd926, [%rd916+24];
	add.s32 	%r207, %r206, %r4;
	mul.wide.u32 	%rd927, %r207, 8;
	add.s64 	%rd928, %rd3, %rd927;
	st.global.u64 	[%rd928], %rd926;
	ld.local.u64 	%rd929, [%rd916+32];
	add.s32 	%r208, %r207, %r4;
	mul.wide.u32 	%rd930, %r208, 8;
	add.s64 	%rd931, %rd3, %rd930;
	st.global.u64 	[%rd931], %rd929;
	ld.local.u64 	%rd932, [%rd916+40];
	add.s32 	%r209, %r208, %r4;
	mul.wide.u32 	%rd933, %r209, 8;
	add.s64 	%rd934, %rd3, %rd933;
	st.global.u64 	[%rd934], %rd932;
	ld.local.u64 	%rd935, [%rd916+48];
	add.s32 	%r210, %r209, %r4;
	mul.wide.u32 	%rd936, %r210, 8;
	add.s64 	%rd937, %rd3, %rd936;
	st.global.u64 	[%rd937], %rd935;
	ld.local.u64 	%rd938, [%rd916+56];
	add.s32 	%r211, %r210, %r4;
	mul.wide.u32 	%rd939, %r211, 8;
	add.s64 	%rd940, %rd3, %rd939;
	st.global.u64 	[%rd940], %rd938;
	add.s32 	%r251, %r251, 8;
$L__BB8_12:
	setp.eq.s32 	%p19, %r113, 0;
	@%p19 bra 	$L__BB8_32;
	and.b32  	%r116, %r139, 3;
	setp.lt.u32 	%p20, %r113, 4;
	@%p20 bra 	$L__BB8_15;
	mul.wide.u32 	%rd941, %r251, 8;
	add.s64 	%rd942, %rd1, %rd941;
	ld.local.u64 	%rd943, [%rd942];
	mad.lo.s32 	%r212, %r251, %r4, %r3;
	mul.wide.u32 	%rd944, %r212, 8;
	add.s64 	%rd945, %rd3, %rd944;
	st.global.u64 	[%rd945], %rd943;
	ld.local.u64 	%rd946, [%rd942+8];
	add.s32 	%r213, %r212, %r4;
	mul.wide.u32 	%rd947, %r213, 8;
	add.s64 	%rd948, %rd3, %rd947;
	st.global.u64 	[%rd948], %rd946;
	ld.local.u64 	%rd949, [%rd942+16];
	add.s32 	%r214, %r213, %r4;
	mul.wide.u32 	%rd950, %r214, 8;
	add.s64 	%rd951, %rd3, %rd950;
	st.global.u64 	[%rd951], %rd949;
	ld.local.u64 	%rd952, [%rd942+24];
	add.s32 	%r215, %r214, %r4;
	mul.wide.u32 	%rd953, %r215, 8;
	add.s64 	%rd954, %rd3, %rd953;
	st.global.u64 	[%rd954], %rd952;
	add.s32 	%r251, %r251, 4;
$L__BB8_15:
	setp.eq.s32 	%p21, %r116, 0;
	@%p21 bra 	$L__BB8_32;
	mad.lo.s32 	%r254, %r251, %r4, %r3;
	mul.wide.u32 	%rd955, %r251, 8;
	add.s64 	%rd965, %rd1, %rd955;
	neg.s32 	%r253, %r116;
$L__BB8_17:
	.pragma "nounroll";
	ld.local.u64 	%rd956, [%rd965];
	mul.wide.u32 	%rd957, %r254, 8;
	add.s64 	%rd958, %rd3, %rd957;
	st.global.u64 	[%rd958], %rd956;
	add.s32 	%r254, %r254, %r4;
	add.s64 	%rd965, %rd965, 8;
	add.s32 	%r253, %r253, 1;
	setp.eq.s32 	%p22, %r253, 0;
	@%p22 bra 	$L__BB8_32;
	bra.uni 	$L__BB8_17;
$L__BB8_18:
	shl.b32 	%r58, %r4, 1;
	setp.ge.s32 	%p4, %r3, %r58;
	@%p4 bra 	$L__BB8_32;
	ld.param.u64 	%rd962, [shared_u16_transpose_pack_u64_param_3];
	sub.s32 	%r59, %r3, %r4;
	shl.b32 	%r146, %r59, 6;
	cvta.to.global.u64 	%rd33, %rd962;
	mul.wide.s32 	%rd34, %r146, 2;
	add.s64 	%rd35, %rd33, %rd34;
	ld.global.u16 	%rd36, [%rd35];
	ld.global.u16 	%r147, [%rd35+32];
	mul.wide.u32 	%rd37, %r147, 65536;
	or.b64  	%rd38, %rd37, %rd36;
	ld.global.u16 	%rd39, [%rd35+64];
	shl.b64 	%rd40, %rd39, 32;
	or.b64  	%rd41, %rd38, %rd40;
	ld.global.u16 	%rd42, [%rd35+96];
	shl.b64 	%rd43, %rd42, 48;
	or.b64  	%rd44, %rd41, %rd43;
	ld.global.u16 	%rd45, [%rd35+2];
	ld.global.u16 	%r148, [%rd35+34];
	mul.wide.u32 	%rd46, %r148, 65536;
	or.b64  	%rd47, %rd46, %rd45;
	ld.global.u16 	%rd48, [%rd35+66];
	shl.b64 	%rd49, %rd48, 32;
	or.b64  	%rd50, %rd47, %rd49;
	ld.global.u16 	%rd51, [%rd35+98];
	shl.b64 	%rd52, %rd51, 48;
	or.b64  	%rd53, %rd50, %rd52;
	ld.global.u16 	%rd54, [%rd35+4];
	ld.global.u16 	%r149, [%rd35+36];
	mul.wide.u32 	%rd55, %r149, 65536;
	or.b64  	%rd56, %rd55, %rd54;
	ld.global.u16 	%rd57, [%rd35+68];
	shl.b64 	%rd58, %rd57, 32;
	or.b64  	%rd59, %rd56, %rd58;
	ld.global.u16 	%rd60, [%rd35+100];
	shl.b64 	%rd61, %rd60, 48;
	or.b64  	%rd62, %rd59, %rd61;
	ld.global.u16 	%rd63, [%rd35+6];
	ld.global.u16 	%r150, [%rd35+38];
	mul.wide.u32 	%rd64, %r150, 65536;
	or.b64  	%rd65, %rd64, %rd63;
	ld.global.u16 	%rd66, [%rd35+70];
	shl.b64 	%rd67, %rd66, 32;
	or.b64  	%rd68, %rd65, %rd67;
	ld.global.u16 	%rd69, [%rd35+102];
	shl.b64 	%rd70, %rd69, 48;
	or.b64  	%rd71, %rd68, %rd70;
	ld.global.u16 	%rd72, [%rd35+8];
	ld.global.u16 	%r151, [%rd35+40];
	mul.wide.u32 	%rd73, %r151, 65536;
	or.b64  	%rd74, %rd73, %rd72;
	ld.global.u16 	%rd75, [%rd35+72];
	shl.b64 	%rd76, %rd75, 32;
	or.b64  	%rd77, %rd74, %rd76;
	ld.global.u16 	%rd78, [%rd35+104];
	shl.b64 	%rd79, %rd78, 48;
	or.b64  	%rd80, %rd77, %rd79;
	ld.global.u16 	%rd81, [%rd35+10];
	ld.global.u16 	%r152, [%rd35+42];
	mul.wide.u32 	%rd82, %r152, 65536;
	or.b64  	%rd83, %rd82, %rd81;
	ld.global.u16 	%rd84, [%rd35+74];
	shl.b64 	%rd85, %rd84, 32;
	or.b64  	%rd86, %rd83, %rd85;
	ld.global.u16 	%rd87, [%rd35+106];
	shl.b64 	%rd88, %rd87, 48;
	or.b64  	%rd89, %rd86, %rd88;
	ld.global.u16 	%rd90, [%rd35+12];
	ld.global.u16 	%r153, [%rd35+44];
	mul.wide.u32 	%rd91, %r153, 65536;
	or.b64  	%rd92, %rd91, %rd90;
	ld.global.u16 	%rd93, [%rd35+76];
	shl.b64 	%rd94, %rd93, 32;
	or.b64  	%rd95, %rd92, %rd94;
	ld.global.u16 	%rd96, [%rd35+108];
	shl.b64 	%rd97, %rd96, 48;
	or.b64  	%rd98, %rd95, %rd97;
	ld.global.u16 	%rd99, [%rd35+14];
	ld.global.u16 	%r154, [%rd35+46];
	mul.wide.u32 	%rd100, %r154, 65536;
	or.b64  	%rd101, %rd100, %rd99;
	ld.global.u16 	%rd102, [%rd35+78];
	shl.b64 	%rd103, %rd102, 32;
	or.b64  	%rd104, %rd101, %rd103;
	ld.global.u16 	%rd105, [%rd35+110];
	shl.b64 	%rd106, %rd105, 48;
	or.b64  	%rd107, %rd104, %rd106;
	add.s64 	%rd964, %rd1, 64;
	ld.global.u16 	%rd108, [%rd35+16];
	ld.global.u16 	%r155, [%rd35+48];
	mul.wide.u32 	%rd109, %r155, 65536;
	or.b64  	%rd110, %rd109, %rd108;
	ld.global.u16 	%rd111, [%rd35+80];
	shl.b64 	%rd112, %rd111, 32;
	or.b64  	%rd113, %rd110, %rd112;
	ld.global.u16 	%rd114, [%rd35+112];
	shl.b64 	%rd115, %rd114, 48;
	or.b64  	%rd116, %rd113, %rd115;
	ld.global.u16 	%rd117, [%rd35+18];
	ld.global.u16 	%r156, [%rd35+50];
	mul.wide.u32 	%rd118, %r156, 65536;
	or.b64  	%rd119, %rd118, %rd117;
	ld.global.u16 	%rd120, [%rd35+82];
	shl.b64 	%rd121, %rd120, 32;
	or.b64  	%rd122, %rd119, %rd121;
	ld.global.u16 	%rd123, [%rd35+114];
	shl.b64 	%rd124, %rd123, 48;
	or.b64  	%rd125, %rd122, %rd124;
	ld.global.u16 	%rd126, [%rd35+20];
	ld.global.u16 	%r157, [%rd35+52];
	mul.wide.u32 	%rd127, %r157, 65536;
	or.b64  	%rd128, %rd127, %rd126;
	ld.global.u16 	%rd129, [%rd35+84];
	shl.b64 	%rd130, %rd129, 32;
	or.b64  	%rd131, %rd128, %rd130;
	ld.global.u16 	%rd132, [%rd35+116];
	shl.b64 	%rd133, %rd132, 48;
	or.b64  	%rd134, %rd131, %rd133;
	ld.global.u16 	%rd135, [%rd35+22];
	ld.global.u16 	%r158, [%rd35+54];
	mul.wide.u32 	%rd136, %r158, 65536;
	or.b64  	%rd137, %rd136, %rd135;
	ld.global.u16 	%rd138, [%rd35+86];
	shl.b64 	%rd139, %rd138, 32;
	or.b64  	%rd140, %rd137, %rd139;
	ld.global.u16 	%rd141, [%rd35+118];
	shl.b64 	%rd142, %rd141, 48;
	or.b64  	%rd143, %rd140, %rd142;
	ld.global.u16 	%rd144, [%rd35+24];
	ld.global.u16 	%r159, [%rd35+56];
	mul.wide.u32 	%rd145, %r159, 65536;
	or.b64  	%rd146, %rd145, %rd144;
	ld.global.u16 	%rd147, [%rd35+88];
	shl.b64 	%rd148, %rd147, 32;
	or.b64  	%rd149, %rd146, %rd148;
	ld.global.u16 	%rd150, [%rd35+120];
	shl.b64 	%rd151, %rd150, 48;
	or.b64  	%rd152, %rd149, %rd151;
	ld.global.u16 	%rd153, [%rd35+26];
	ld.global.u16 	%r160, [%rd35+58];
	mul.wide.u32 	%rd154, %r160, 65536;
	or.b64  	%rd155, %rd154, %rd153;
	ld.global.u16 	%rd156, [%rd35+90];
	shl.b64 	%rd157, %rd156, 32;
	or.b64  	%rd158, %rd155, %rd157;
	ld.global.u16 	%rd159, [%rd35+122];
	shl.b64 	%rd160, %rd159, 48;
	or.b64  	%rd161, %rd158, %rd160;
	ld.global.u16 	%rd162, [%rd35+28];
	ld.global.u16 	%r161, [%rd35+60];
	mul.wide.u32 	%rd163, %r161, 65536;
	or.b64  	%rd164, %rd163, %rd162;
	ld.global.u16 	%rd165, [%rd35+92];
	shl.b64 	%rd166, %rd165, 32;
	or.b64  	%rd167, %rd164, %rd166;
	ld.global.u16 	%rd168, [%rd35+124];
	shl.b64 	%rd169, %rd168, 48;
	or.b64  	%rd170, %rd167, %rd169;
	ld.global.u16 	%rd171, [%rd35+30];
	ld.global.u16 	%r162, [%rd35+62];
	mul.wide.u32 	%rd172, %r162, 65536;
	or.b64  	%rd173, %rd172, %rd171;
	ld.global.u16 	%rd174, [%rd35+94];
	shl.b64 	%rd175, %rd174, 32;
	or.b64  	%rd176, %rd173, %rd175;
	ld.global.u16 	%rd177, [%rd35+126];
	shl.b64 	%rd178, %rd177, 48;
	or.b64  	%rd179, %rd176, %rd178;
	shr.u64 	%rd180, %rd44, 8;
	xor.b64  	%rd181, %rd180, %rd116;
	and.b64  	%rd182, %rd181, 71777214294589695;
	xor.b64  	%rd183, %rd182, %rd116;
	shl.b64 	%rd184, %rd181, 8;
	and.b64  	%rd185, %rd184, -71777214294589696;
	xor.b64  	%rd186, %rd185, %rd44;
	shr.u64 	%rd187, %rd53, 8;
	xor.b64  	%rd188, %rd187, %rd125;
	and.b64  	%rd189, %rd188, 71777214294589695;
	xor.b64  	%rd190, %rd189, %rd125;
	shl.b64 	%rd191, %rd188, 8;
	and.b64  	%rd192, %rd191, -71777214294589696;
	xor.b64  	%rd193, %rd192, %rd53;
	shr.u64 	%rd194, %rd62, 8;
	xor.b64  	%rd195, %rd194, %rd134;
	and.b64  	%rd196, %rd195, 71777214294589695;
	xor.b64  	%rd197, %rd196, %rd134;
	shl.b64 	%rd198, %rd195, 8;
	and.b64  	%rd199, %rd198, -71777214294589696;
	xor.b64  	%rd200, %rd199, %rd62;
	shr.u64 	%rd201, %rd71, 8;
	xor.b64  	%rd202, %rd201, %rd143;
	and.b64  	%rd203, %rd202, 71777214294589695;
	xor.b64  	%rd204, %rd203, %rd143;
	shl.b64 	%rd205, %rd202, 8;
	and.b64  	%rd206, %rd205, -71777214294589696;
	xor.b64  	%rd207, %rd206, %rd71;
	shr.u64 	%rd208, %rd80, 8;
	xor.b64  	%rd209, %rd208, %rd152;
	and.b64  	%rd210, %rd209, 71777214294589695;
	xor.b64  	%rd211, %rd210, %rd152;
	shl.b64 	%rd212, %rd209, 8;
	and.b64  	%rd213, %rd212, -71777214294589696;
	xor.b64  	%rd214, %rd213, %rd80;
	shr.u64 	%rd215, %rd89, 8;
	xor.b64  	%rd216, %rd215, %rd161;
	and.b64  	%rd217, %rd216, 71777214294589695;
	xor.b64  	%rd218, %rd217, %rd161;
	shl.b64 	%rd219, %rd216, 8;
	and.b64  	%rd220, %rd219, -71777214294589696;
	xor.b64  	%rd221, %rd220, %rd89;
	shr.u64 	%rd222, %rd98, 8;
	xor.b64  	%rd223, %rd222, %rd170;
	and.b64  	%rd224, %rd223, 71777214294589695;
	xor.b64  	%rd225, %rd224, %rd170;
	shl.b64 	%rd226, %rd223, 8;
	and.b64  	%rd227, %rd226, -71777214294589696;
	xor.b64  	%rd228, %rd227, %rd98;
	shr.u64 	%rd229, %rd107, 8;
	xor.b64  	%rd230, %rd229, %rd179;
	and.b64  	%rd231, %rd230, 71777214294589695;
	xor.b64  	%rd232, %rd231, %rd179;
	shl.b64 	%rd233, %rd230, 8;
	and.b64  	%rd234, %rd233, -71777214294589696;
	xor.b64  	%rd235, %rd234, %rd107;
	shr.u64 	%rd236, %rd186, 4;
	xor.b64  	%rd237, %rd236, %rd214;
	and.b64  	%rd238, %rd237, 1085102592571150095;
	xor.b64  	%rd239, %rd238, %rd214;
	shl.b64 	%rd240, %rd237, 4;
	and.b64  	%rd241, %rd240, -1085102592571150096;
	xor.b64  	%rd242, %rd241, %rd186;
	shr.u64 	%rd243, %rd193, 4;
	xor.b64  	%rd244, %rd243, %rd221;
	and.b64  	%rd245, %rd244, 1085102592571150095;
	xor.b64  	%rd246, %rd245, %rd221;
	shl.b64 	%rd247, %rd244, 4;
	and.b64  	%rd248, %rd247, -1085102592571150096;
	xor.b64  	%rd249, %rd248, %rd193;
	shr.u64 	%rd250, %rd200, 4;
	xor.b64  	%rd251, %rd250, %rd228;
	and.b64  	%rd252, %rd251, 1085102592571150095;
	xor.b64  	%rd253, %rd252, %rd228;
	shl.b64 	%rd254, %rd251, 4;
	and.b64  	%rd255, %rd254, -1085102592571150096;
	xor.b64  	%rd256, %rd255, %rd200;
	shr.u64 	%rd257, %rd207, 4;
	xor.b64  	%rd258, %rd257, %rd235;
	and.b64  	%rd259, %rd258, 1085102592571150095;
	xor.b64  	%rd260, %rd259, %rd235;
	shl.b64 	%rd261, %rd258, 4;
	and.b64  	%rd262, %rd261, -1085102592571150096;
	xor.b64  	%rd263, %rd262, %rd207;
	shr.u64 	%rd264, %rd183, 4;
	xor.b64  	%rd265, %rd264, %rd211;
	and.b64  	%rd266, %rd265, 1085102592571150095;
	xor.b64  	%rd267, %rd266, %rd211;
	shl.b64 	%rd268, %rd265, 4;
	and.b64  	%rd269, %rd268, -1085102592571150096;
	xor.b64  	%rd270, %rd269, %rd183;
	shr.u64 	%rd271, %rd190, 4;
	xor.b64  	%rd272, %rd271, %rd218;
	and.b64  	%rd273, %rd272, 1085102592571150095;
	xor.b64  	%rd274, %rd273, %rd218;
	shl.b64 	%rd275, %rd272, 4;
	and.b64  	%rd276, %rd275, -1085102592571150096;
	xor.b64  	%rd277, %rd276, %rd190;
	shr.u64 	%rd278, %rd197, 4;
	xor.b64  	%rd279, %rd278, %rd225;
	and.b64  	%rd280, %rd279, 1085102592571150095;
	xor.b64  	%rd281, %rd280, %rd225;
	shl.b64 	%rd282, %rd279, 4;
	and.b64  	%rd283, %rd282, -1085102592571150096;
	xor.b64  	%rd284, %rd283, %rd197;
	shr.u64 	%rd285, %rd204, 4;
	xor.b64  	%rd286, %rd285, %rd232;
	and.b64  	%rd287, %rd286, 1085102592571150095;
	xor.b64  	%rd288, %rd287, %rd232;
	shl.b64 	%rd289, %rd286, 4;
	and.b64  	%rd290, %rd289, -1085102592571150096;
	xor.b64  	%rd291, %rd290, %rd204;
	shr.u64 	%rd292, %rd242, 2;
	xor.b64  	%rd293, %rd292, %rd256;
	and.b64  	%rd294, %rd293, 3689348814741910323;
	xor.b64  	%rd295, %rd294, %rd256;
	shl.b64 	%rd296, %rd293, 2;
	and.b64  	%rd297, %rd296, -3689348814741910324;
	xor.b64  	%rd298, %rd297, %rd242;
	shr.u64 	%rd299, %rd249, 2;
	xor.b64  	%rd300, %rd299, %rd263;
	and.b64  	%rd301, %rd300, 3689348814741910323;
	xor.b64  	%rd302, %rd301, %rd263;
	shl.b64 	%rd303, %rd300, 2;
	and.b64  	%rd304, %rd303, -3689348814741910324;
	xor.b64  	%rd305, %rd304, %rd249;
	shr.u64 	%rd306, %rd239, 2;
	xor.b64  	%rd307, %rd306, %rd253;
	and.b64  	%rd308, %rd307, 3689348814741910323;
	xor.b64  	%rd309, %rd308, %rd253;
	shl.b64 	%rd310, %rd307, 2;
	and.b64  	%rd311, %rd310, -3689348814741910324;
	xor.b64  	%rd312, %rd311, %rd239;
	shr.u64 	%rd313, %rd246, 2;
	xor.b64  	%rd314, %rd313, %rd260;
	and.b64  	%rd315, %rd314, 3689348814741910323;
	xor.b64  	%rd316, %rd315, %rd260;
	shl.b64 	%rd317, %rd314, 2;
	and.b64  	%rd318, %rd317, -3689348814741910324;
	xor.b64  	%rd319, %rd318, %rd246;
	shr.u64 	%rd320, %rd270, 2;
	xor.b64  	%rd321, %rd320, %rd284;
	and.b64  	%rd322, %rd321, 3689348814741910323;
	xor.b64  	%rd323, %rd322, %rd284;
	shl.b64 	%rd324, %rd321, 2;
	and.b64  	%rd325, %rd324, -3689348814741910324;
	xor.b64  	%rd326, %rd325, %rd270;
	shr.u64 	%rd327, %rd277, 2;
	xor.b64  	%rd328, %rd327, %rd291;
	and.b64  	%rd329, %rd328, 3689348814741910323;
	xor.b64  	%rd330, %rd329, %rd291;
	shl.b64 	%rd331, %rd328, 2;
	and.b64  	%rd332, %rd331, -3689348814741910324;
	xor.b64  	%rd333, %rd332, %rd277;
	shr.u64 	%rd334, %rd267, 2;
	xor.b64  	%rd335, %rd334, %rd281;
	and.b64  	%rd336, %rd335, 3689348814741910323;
	xor.b64  	%rd337, %rd336, %rd281;
	shl.b64 	%rd338, %rd335, 2;
	and.b64  	%rd339, %rd338, -3689348814741910324;
	xor.b64  	%rd340, %rd339, %rd267;
	shr.u64 	%rd341, %rd274, 2;
	xor.b64  	%rd342, %rd341, %rd288;
	and.b64  	%rd343, %rd342, 3689348814741910323;
	xor.b64  	%rd344, %rd343, %rd288;
	shl.b64 	%rd345, %rd342, 2;
	and.b64  	%rd346, %rd345, -3689348814741910324;
	xor.b64  	%rd347, %rd346, %rd274;
	shr.u64 	%rd348, %rd298, 1;
	xor.b64  	%rd349, %rd348, %rd305;
	and.b64  	%rd350, %rd349, 6148914691236517205;
	xor.b64  	%rd351, %rd350, %rd305;
	shl.b64 	%rd352, %rd349, 1;
	and.b64  	%rd353, %rd352, -6148914691236517206;
	xor.b64  	%rd354, %rd353, %rd298;
	st.local.v2.u64 	[%rd1], {%rd354, %rd351};
	shr.u64 	%rd355, %rd295, 1;
	xor.b64  	%rd356, %rd355, %rd302;
	and.b64  	%rd357, %rd356, 6148914691236517205;
	xor.b64  	%rd358, %rd357, %rd302;
	shl.b64 	%rd359, %rd356, 1;
	and.b64  	%rd360, %rd359, -6148914691236517206;
	xor.b64  	%rd361, %rd360, %rd295;
	st.local.v2.u64 	[%rd1+16], {%rd361, %rd358};
	shr.u64 	%rd362, %rd312, 1;
	xor.b64  	%rd363, %rd362, %rd319;
	and.b64  	%rd364, %rd363, 6148914691236517205;
	xor.b64  	%rd365, %rd364, %rd319;
	shl.b64 	%rd366, %rd363, 1;
	and.b64  	%rd367, %rd366, -6148914691236517206;
	xor.b64  	%rd368, %rd367, %rd312;
	st.local.v2.u64 	[%rd1+32], {%rd368, %rd365};
	shr.u64 	%rd369, %rd309, 1;
	xor.b64  	%rd370, %rd369, %rd316;
	and.b64  	%rd371, %rd370, 6148914691236517205;
	xor.b64  	%rd372, %rd371, %rd316;
	shl.b64 	%rd373, %rd370, 1;
	and.b64  	%rd374, %rd373, -6148914691236517206;
	xor.b64  	%rd375, %rd374, %rd309;
	st.local.v2.u64 	[%rd1+48], {%rd375, %rd372};
	shr.u64 	%rd376, %rd326, 1;
	xor.b64  	%rd377, %rd376, %rd333;
	and.b64  	%rd378, %rd377, 6148914691236517205;
	xor.b64  	%rd379, %rd378, %rd333;
	shl.b64 	%rd380, %rd377, 1;
	and.b64  	%rd381, %rd380, -6148914691236517206;
	xor.b64  	%rd382, %rd381, %rd326;
	st.local.v2.u64 	[%rd1+64], {%rd382, %rd379};
	shr.u64 	%rd383, %rd323, 1;
	xor.b64  	%rd384, %rd383, %rd330;
	and.b64  	%rd385, %rd384, 6148914691236517205;
	xor.b64  	%rd386, %rd385, %rd330;
	shl.b64 	%rd387, %rd384, 1;
	and.b64  	%rd388, %rd387, -6148914691236517206;
	xor.b64  	%rd389, %rd388, %rd323;
	st.local.v2.u64 	[%rd1+80], {%rd389, %rd386};
	shr.u64 	%rd390, %rd340, 1;
	xor.b64  	%rd391, %rd390, %rd347;
	and.b64  	%rd392, %rd391, 6148914691236517205;
	xor.b64  	%rd393, %rd392, %rd347;
	shl.b64 	%rd394, %rd391, 1;
	and.b64  	%rd395, %rd394, -6148914691236517206;
	xor.b64  	%rd396, %rd395, %rd340;
	st.local.v2.u64 	[%rd1+96], {%rd396, %rd393};
	shr.u64 	%rd397, %rd337, 1;
	xor.b64  	%rd398, %rd397, %rd344;
	and.b64  	%rd399, %rd398, 6148914691236517205;
	xor.b64  	%rd400, %rd399, %rd344;
	shl.b64 	%rd401, %rd398, 1;
	and.b64  	%rd402, %rd401, -6148914691236517206;
	xor.b64  	%rd403, %rd402, %rd337;
	st.local.v2.u64 	[%rd1+112], {%rd403, %rd400};
	setp.eq.s32 	%p5, %r139, 0;
	@%p5 bra 	$L__BB8_32;
	ld.param.u64 	%rd960, [shared_u16_transpose_pack_u64_param_1];
	cvta.to.global.u64 	%rd7, %rd960;
	and.b32  	%r60, %r139, 15;
	setp.lt.u32 	%p6, %r139, 16;
	mov.b32 	%r256, 0;
	@%p6 bra 	$L__BB8_23;
	and.b32  	%r256, %r139, -16;
	neg.s32 	%r249, %r256;
	shl.b32 	%r63, %r4, 4;
	add.s32 	%r164, %r2, %r4;
	add.s32 	%r247, %r164, %r1;
	add.s32 	%r246, %r3, %r58;
	mad.lo.s32 	%r245, %r4, 3, %r3;
	shl.b32 	%r165, %r4, 2;
	add.s32 	%r244, %r3, %r165;
	mad.lo.s32 	%r243, %r4, 5, %r3;
	mad.lo.s32 	%r242, %r4, 6, %r3;
	mad.lo.s32 	%r241, %r4, 7, %r3;
	shl.b32 	%r166, %r4, 3;
	add.s32 	%r240, %r3, %r166;
	mad.lo.s32 	%r239, %r4, 9, %r3;
	mad.lo.s32 	%r238, %r4, 10, %r3;
	mad.lo.s32 	%r237, %r4, 11, %r3;
	mad.lo.s32 	%r236, %r4, 12, %r3;
	mad.lo.s32 	%r235, %r4, 13, %r3;
	mad.lo.s32 	%r234, %r4, 14, %r3;
	mov.u32 	%r233, %r59;
	mov.u32 	%r248, %r3;
$L__BB8_22:
	.pragma "nounroll";
	ld.local.v2.u64 	{%rd404, %rd405}, [%rd964+-64];
	mul.wide.u32 	%rd406, %r233, 8;
	add.s64 	%rd407, %rd7, %rd406;
	st.global.u64 	[%rd407], %rd404;
	mul.wide.u32 	%rd408, %r248, 8;
	add.s64 	%rd409, %rd7, %rd408;
	st.global.u64 	[%rd409], %rd405;
	ld.local.v2.u64 	{%rd410, %rd411}, [%rd964+-48];
	mul.wide.u32 	%rd412, %r247, 8;
	add.s64 	%rd413, %rd7, %rd412;
	st.global.u64 	[%rd413], %rd410;
	mul.wide.u32 	%rd414, %r246, 8;
	add.s64 	%rd415, %rd7, %rd414;
	st.global.u64 	[%rd415], %rd411;
	ld.local.v2.u64 	{%rd416, %rd417}, [%rd964+-32];
	mul.wide.u32 	%rd418, %r245, 8;
	add.s64 	%rd419, %rd7, %rd418;
	st.global.u64 	[%rd419], %rd416;
	mul.wide.u32 	%rd420, %r244, 8;
	add.s64 	%rd421, %rd7, %rd420;
	st.global.u64 	[%rd421], %rd417;
	ld.local.v2.u64 	{%rd422, %rd423}, [%rd964+-16];
	mul.wide.u32 	%rd424, %r243, 8;
	add.s64 	%rd425, %rd7, %rd424;
	st.global.u64 	[%rd425], %rd422;
	mul.wide.u32 	%rd426, %r242, 8;
	add.s64 	%rd427, %rd7, %rd426;
	st.global.u64 	[%rd427], %rd423;
	ld.local.v2.u64 	{%rd428, %rd429}, [%rd964];
	mul.wide.u32 	%rd430, %r241, 8;
	add.s64 	%rd431, %rd7, %rd430;
	st.global.u64 	[%rd431], %rd428;
	mul.wide.u32 	%rd432, %r240, 8;
	add.s64 	%rd433, %rd7, %rd432;
	st.global.u64 	[%rd433], %rd429;
	ld.local.v2.u64 	{%rd434, %rd435}, [%rd964+16];
	mul.wide.u32 	%rd436, %r239, 8;
	add.s64 	%rd437, %rd7, %rd436;
	st.global.u64 	[%rd437], %rd434;
	mul.wide.u32 	%rd438, %r238, 8;
	add.s64 	%rd439, %rd7, %rd438;
	st.global.u64 	[%rd439], %rd435;
	ld.local.v2.u64 	{%rd440, %rd441}, [%rd964+32];
	mul.wide.u32 	%rd442, %r237, 8;
	add.s64 	%rd443, %rd7, %rd442;
	st.global.u64 	[%rd443], %rd440;
	mul.wide.u32 	%rd444, %r236, 8;
	add.s64 	%rd445, %rd7, %rd444;
	st.global.u64 	[%rd445], %rd441;
	ld.local.v2.u64 	{%rd446, %rd447}, [%rd964+48];
	mul.wide.u32 	%rd448, %r235, 8;
	add.s64 	%rd449, %rd7, %rd448;
	st.global.u64 	[%rd449], %rd446;
	mul.wide.u32 	%rd450, %r234, 8;
	add.s64 	%rd451, %rd7, %rd450;
	st.global.u64 	[%rd451], %rd447;
	add.s32 	%r249, %r249, 16;
	add.s32 	%r248, %r248, %r63;
	add.s32 	%r247, %r247, %r63;
	add.s32 	%r246, %r246, %r63;
	add.s32 	%r245, %r245, %r63;
	add.s32 	%r244, %r244, %r63;
	add.s32 	%r243, %r243, %r63;
	add.s32 	%r242, %r242, %r63;
	add.s32 	%r241, %r241, %r63;
	add.s32 	%r240, %r240, %r63;
	add.s32 	%r239, %r239, %r63;
	add.s32 	%r238, %r238, %r63;
	add.s32 	%r237, %r237, %r63;
	add.s32 	%r236, %r236, %r63;
	add.s32 	%r235, %r235, %r63;
	add.s32 	%r234, %r234, %r63;
	add.s32 	%r233, %r233, %r63;
	add.s64 	%rd964, %rd964, 128;
	setp.eq.s32 	%p7, %r249, 0;
	@%p7 bra 	$L__BB8_23;
	bra.uni 	$L__BB8_22;
$L__BB8_23:
	setp.eq.s32 	%p8, %r60, 0;
	@%p8 bra 	$L__BB8_32;
	and.b32  	%r126, %r139, 7;
	setp.lt.u32 	%p9, %r60, 8;
	@%p9 bra 	$L__BB8_26;
	mul.wide.u32 	%rd452, %r256, 8;
	add.s64 	%rd453, %rd1, %rd452;
	ld.local.u64 	%rd454, [%rd453];
	mul.lo.s32 	%r167, %r256, %r4;
	add.s32 	%r168, %r167, %r59;
	mul.wide.u32 	%rd455, %r168, 8;
	add.s64 	%rd456, %rd7, %rd455;
	st.global.u64 	[%rd456], %rd454;
	ld.local.u64 	%rd457, [%rd453+8];
	add.s32 	%r169, %r167, %r3;
	mul.wide.u32 	%rd458, %r169, 8;
	add.s64 	%rd459, %rd7, %rd458;
	st.global.u64 	[%rd459], %rd457;
	ld.local.u64 	%rd460, [%rd453+16];
	add.s32 	%r170, %r169, %r4;
	mul.wide.u32 	%rd461, %r170, 8;
	add.s64 	%rd462, %rd7, %rd461;
	st.global.u64 	[%rd462], %rd460;
	ld.local.u64 	%rd463, [%rd453+24];
	add.s32 	%r171, %r170, %r4;
	mul.wide.u32 	%rd464, %r171, 8;
	add.s64 	%rd465, %rd7, %rd464;
	st.global.u64 	[%rd465], %rd463;
	ld.local.u64 	%rd466, [%rd453+32];
	add.s32 	%r172, %r171, %r4;
	mul.wide.u32 	%rd467, %r172, 8;
	add.s64 	%rd468, %rd7, %rd467;
	st.global.u64 	[%rd468], %rd466;
	ld.local.u64 	%rd469, [%rd453+40];
	add.s32 	%r173, %r172, %r4;
	mul.wide.u32 	%rd470, %r173, 8;
	add.s64 	%rd471, %rd7, %rd470;
	st.global.u64 	[%rd471], %rd469;
	ld.local.u64 	%rd472, [%rd453+48];
	add.s32 	%r174, %r173, %r4;
	mul.wide.u32 	%rd473, %r174, 8;
	add.s64 	%rd474, %rd7, %rd473;
	st.global.u64 	[%rd474], %rd472;
	ld.local.u64 	%rd475, [%rd453+56];
	add.s32 	%r175, %r174, %r4;
	mul.wide.u32 	%rd476, %r175, 8;
	add.s64 	%rd477, %rd7, %rd476;
	st.global.u64 	[%rd477], %rd475;
	add.s32 	%r256, %r256, 8;
$L__BB8_26:
	setp.eq.s32 	%p10, %r126, 0;
	@%p10 bra 	$L__BB8_32;
	and.b32  	%r129, %r139, 3;
	setp.lt.u32 	%p11, %r126, 4;
	@%p11 bra 	$L__BB8_29;
	mul.wide.u32 	%rd478, %r256, 8;
	add.s64 	%rd479, %rd1, %rd478;
	ld.local.u64 	%rd480, [%rd479];
	mul.lo.s32 	%r176, %r256, %r4;
	add.s32 	%r177, %r176, %r59;
	mul.wide.u32 	%rd481, %r177, 8;
	add.s64 	%rd482, %rd7, %rd481;
	st.global.u64 	[%rd482], %rd480;
	ld.local.u64 	%rd483, [%rd479+8];
	add.s32 	%r178, %r176, %r3;
	mul.wide.u32 	%rd484, %r178, 8;
	add.s64 	%rd485, %rd7, %rd484;
	st.global.u64 	[%rd485], %rd483;
	ld.local.u64 	%rd486, [%rd479+16];
	add.s32 	%r179, %r178, %r4;
	mul.wide.u32 	%rd487, %r179, 8;
	add.s64 	%rd488, %rd7, %rd487;
	st.global.u64 	[%rd488], %rd486;
	ld.local.u64 	%rd489, [%rd479+24];
	add.s32 	%r180, %r179, %r4;
	mul.wide.u32 	%rd490, %r180, 8;
	add.s64 	%rd491, %rd7, %rd490;
	st.global.u64 	[%rd491], %rd489;
	add.s32 	%r256, %r256, 4;
$L__BB8_29:
	setp.eq.s32 	%p12, %r129, 0;
	@%p12 bra 	$L__BB8_32;
	add.s32 	%r181, %r256, -1;
	mad.lo.s32 	%r259, %r4, %r181, %r3;
	mul.wide.u32 	%rd492, %r256, 8;
	add.s64 	%rd966, %rd1, %rd492;
	neg.s32 	%r258, %r129;
$L__BB8_31:
	.pragma "nounroll";
	ld.local.u64 	%rd493, [%rd966];
	mul.wide.u32 	%rd494, %r259, 8;
	add.s64 	%rd495, %rd7, %rd494;
	st.global.u64 	[%rd495], %rd493;
	add.s32 	%r259, %r259, %r4;
	add.s64 	%rd966, %rd966, 8;
	add.s32 	%r258, %r258, 1;
	setp.ne.s32 	%p13, %r258, 0;
	@%p13 bra 	$L__BB8_31;
$L__BB8_32:
	ret;

}
	// .globl	shared_u32_transpose_pack_u64
.visible .entry shared_u32_transpose_pack_u64(
	.param .u64 .ptr .align 1 shared_u32_transpose_pack_u64_param_0,
	.param .u64 .ptr .align 1 shared_u32_transpose_pack_u64_param_1,
	.param .u64 .ptr .align 1 shared_u32_transpose_pack_u64_param_2,
	.param .u64 .ptr .align 1 shared_u32_transpose_pack_u64_param_3,
	.param .u32 shared_u32_transpose_pack_u64_param_4,
	.param .u32 shared_u32_transpose_pack_u64_param_5
)
{
	.local .align 16 .b8 	__local_depot9[256];
	.reg .b64 	%SP;
	.reg .b64 	%SPL;
	.reg .pred 	%p<23>;
	.reg .b32 	%r<249>;
	.reg .b64 	%rd<1607>;

	mov.u64 	%SPL, __local_depot9;
	ld.param.u32 	%r141, [shared_u32_transpose_pack_u64_param_4];
	add.u64 	%rd1, %SPL, 0;
	mov.u32 	%r143, %ctaid.x;
	mov.u32 	%r144, %ntid.x;
	mov.u32 	%r145, %tid.x;
	mad.lo.s32 	%r1, %r143, %r144, %r145;
	and.b32  	%r146, %r141, 63;
	setp.eq.s32 	%p1, %r146, 0;
	@%p1 bra 	$L__BB9_2;
	mov.u64 	%rd21, $str;
	cvta.global.u64 	%rd22, %rd21;
	mov.u64 	%rd23, $str$1;
	cvta.global.u64 	%rd24, %rd23;
	mov.u64 	%rd25, __unnamed_2;
	cvta.global.u64 	%rd26, %rd25;
	{ // callseq 2, 0
	.param .b64 param0;
	st.param.b64 	[param0], %rd22;
	.param .b64 param1;
	st.param.b64 	[param1], %rd24;
	.param .b32 param2;
	st.param.b32 	[param2], 170;
	.param .b64 param3;
	st.param.b64 	[param3], %rd26;
	.param .b64 param4;
	st.param.b64 	[param4], 1;
	call.uni 
	__assertfail, 
	(
	param0, 
	param1, 
	param2, 
	param3, 
	param4
	);
	} // callseq 2
$L__BB9_2:
	ld.param.u32 	%r194, [shared_u32_transpose_pack_u64_param_5];
	setp.lt.s32 	%p2, %r194, 33;
	@%p2 bra 	$L__BB9_4;
	mov.u64 	%rd27, $str$3;
	cvta.global.u64 	%rd28, %rd27;
	mov.u64 	%rd29, $str$1;
	cvta.global.u64 	%rd30, %rd29;
	mov.u64 	%rd31, __unnamed_2;
	cvta.global.u64 	%rd32, %rd31;
	{ // callseq 3, 0
	.param .b64 param0;
	st.param.b64 	[param0], %rd28;
	.param .b64 param1;
	st.param.b64 	[param1], %rd30;
	.param .b32 param2;
	st.param.b32 	[param2], 171;
	.param .b64 param3;
	st.param.b64 	[param3], %rd32;
	.param .b64 param4;
	st.param.b64 	[param4], 1;
	call.uni 
	__assertfail, 
	(
	param0, 
	param1, 
	param2, 
	param3, 
	param4
	);
	} // callseq 3
$L__BB9_4:
	shr.s32 	%r147, %r141, 31;
	shr.u32 	%r148, %r147, 26;
	add.s32 	%r149, %r141, %r148;
	shr.s32 	%r2, %r149, 6;
	setp.ge.s32 	%p3, %r1, %r2;
	@%p3 bra 	$L__BB9_18;
	ld.param.u32 	%r200, [shared_u32_transpose_pack_u64_param_5];
	ld.param.u64 	%rd1601, [shared_u32_transpose_pack_u64_param_2];
	mov.u32 	%r3, %tid.x;
	mov.u32 	%r174, %ctaid.x;
	mov.u32 	%r175, %ntid.x;
	mul.lo.s32 	%r4, %r174, %r175;
	add.s32 	%r5, %r4, %r3;
	shl.b32 	%r176, %r5, 6;
	cvta.to.global.u64 	%rd816, %rd1601;
	mul.wide.s32 	%rd817, %r176, 4;
	add.s64 	%rd818, %rd816, %rd817;
	ld.global.u32 	%rd819, [%rd818];
	ld.global.u32 	%rd820, [%rd818+128];
	shl.b64 	%rd821, %rd820, 32;
	or.b64  	%rd822, %rd821, %rd819;
	ld.global.u32 	%rd823, [%rd818+4];
	ld.global.u32 	%rd824, [%rd818+132];
	shl.b64 	%rd825, %rd824, 32;
	or.b64  	%rd826, %rd825, %rd823;
	ld.global.u32 	%rd827, [%rd818+8];
	ld.global.u32 	%rd828, [%rd818+136];
	shl.b64 	%rd829, %rd828, 32;
	or.b64  	%rd830, %rd829, %rd827;
	ld.global.u32 	%rd831, [%rd818+12];
	ld.global.u32 	%rd832, [%rd818+140];
	shl.b64 	%rd833, %rd832, 32;
	or.b64  	%rd834, %rd833, %rd831;
	ld.global.u32 	%rd835, [%rd818+16];
	ld.global.u32 	%rd836, [%rd818+144];
	shl.b64 	%rd837, %rd836, 32;
	or.b64  	%rd838, %rd837, %rd835;
	ld.global.u32 	%rd839, [%rd818+20];
	ld.global.u32 	%rd840, [%rd818+148];
	shl.b64 	%rd841, %rd840, 32;
	or.b64  	%rd842, %rd841, %rd839;
	ld.global.u32 	%rd843, [%rd818+24];
	ld.global.u32 	%rd844, [%rd818+152];
	shl.b64 	%rd845, %rd844, 32;
	or.b64  	%rd846, %rd845, %rd843;
	ld.global.u32 	%rd847, [%rd818+28];
	ld.global.u32 	%rd848, [%rd818+156];
	shl.b64 	%rd849, %rd848, 32;
	or.b64  	%rd850, %rd849, %rd847;
	add.s64 	%rd1603, %rd1, 64;
	ld.global.u32 	%rd851, [%rd818+32];
	ld.global.u32 	%rd852, [%rd818+160];
	shl.b64 	%rd853, %rd852, 32;
	or.b64  	%rd854, %rd853, %rd851;
	ld.global.u32 	%rd855, [%rd818+36];
	ld.global.u32 	%rd856, [%rd818+164];
	shl.b64 	%rd857, %rd856, 32;
	or.b64  	%rd858, %rd857, %rd855;
	ld.global.u32 	%rd859, [%rd818+40];
	ld.global.u32 	%rd860, [%rd818+168];
	shl.b64 	%rd861, %rd860, 32;
	or.b64  	%rd862, %rd861, %rd859;
	ld.global.u32 	%rd863, [%rd818+44];
	ld.global.u32 	%rd864, [%rd818+172];
	shl.b64 	%rd865, %rd864, 32;
	or.b64  	%rd866, %rd865, %rd863;
	ld.global.u32 	%rd867, [%rd818+48];
	ld.global.u32 	%rd868, [%rd818+176];
	shl.b64 	%rd869, %rd868, 32;
	or.b64  	%rd870, %rd869, %rd867;
	ld.global.u32 	%rd871, [%rd818+52];
	ld.global.u32 	%rd872, [%rd818+180];
	shl.b64 	%rd873, %rd872, 32;
	or.b64  	%rd874, %rd873, %rd871;
	ld.global.u32 	%rd875, [%rd818+56];
	ld.global.u32 	%rd876, [%rd818+184];
	shl.b64 	%rd877, %rd876, 32;
	or.b64  	%rd878, %rd877, %rd875;
	ld.global.u32 	%rd879, [%rd818+60];
	ld.global.u32 	%rd880, [%rd818+188];
	shl.b64 	%rd881, %rd880, 32;
	or.b64  	%rd882, %rd881, %rd879;
	ld.global.u32 	%rd883, [%rd818+64];
	ld.global.u32 	%rd884, [%rd818+192];
	shl.b64 	%rd885, %rd884, 32;
	or.b64  	%rd886, %rd885, %rd883;
	ld.global.u32 	%rd887, [%rd818+68];
	ld.global.u32 	%rd888, [%rd818+196];
	shl.b64 	%rd889, %rd888, 32;
	or.b64  	%rd890, %rd889, %rd887;
	ld.global.u32 	%rd891, [%rd818+72];
	ld.global.u32 	%rd892, [%rd818+200];
	shl.b64 	%rd893, %rd892, 32;
	or.b64  	%rd894, %rd893, %rd891;
	ld.global.u32 	%rd895, [%rd818+76];
	ld.global.u32 	%rd896, [%rd818+204];
	shl.b64 	%rd897, %rd896, 32;
	or.b64  	%rd898, %rd897, %rd895;
	ld.global.u32 	%rd899, [%rd818+80];
	ld.global.u32 	%rd900, [%rd818+208];
	shl.b64 	%rd901, %rd900, 32;
	or.b64  	%rd902, %rd901, %rd899;
	ld.global.u32 	%rd903, [%rd818+84];
	ld.global.u32 	%rd904, [%rd818+212];
	shl.b64 	%rd905, %rd904, 32;
	or.b64  	%rd906, %rd905, %rd903;
	ld.global.u32 	%rd907, [%rd818+88];
	ld.global.u32 	%rd908, [%rd818+216];
	shl.b64 	%rd909, %rd908, 32;
	or.b64  	%rd910, %rd909, %rd907;
	ld.global.u32 	%rd911, [%rd818+92];
	ld.global.u32 	%rd912, [%rd818+220];
	shl.b64 	%rd913, %rd912, 32;
	or.b64  	%rd914, %rd913, %rd911;
	ld.global.u32 	%rd915, [%rd818+96];
	ld.global.u32 	%rd916, [%rd818+224];
	shl.b64 	%rd917, %rd916, 32;
	or.b64  	%rd918, %rd917, %rd915;
	ld.global.u32 	%rd919, [%rd818+100];
	ld.global.u32 	%rd920, [%rd818+228];
	shl.b64 	%rd921, %rd920, 32;
	or.b64  	%rd922, %rd921, %rd919;
	ld.global.u32 	%rd923, [%rd818+104];
	ld.global.u32 	%rd924, [%rd818+232];
	shl.b64 	%rd925, %rd924, 32;
	or.b64  	%rd926, %rd925, %rd923;
	ld.global.u32 	%rd927, [%rd818+108];
	ld.global.u32 	%rd928, [%rd818+236];
	shl.b64 	%rd929, %rd928, 32;
	or.b64  	%rd930, %rd929, %rd927;
	ld.global.u32 	%rd931, [%rd818+112];
	ld.global.u32 	%rd932, [%rd818+240];
	shl.b64 	%rd933, %rd932, 32;
	or.b64  	%rd934, %rd933, %rd931;
	ld.global.u32 	%rd935, [%rd818+116];
	ld.global.u32 	%rd936, [%rd818+244];
	shl.b64 	%rd937, %rd936, 32;
	or.b64  	%rd938, %rd937, %rd935;
	ld.global.u32 	%rd939, [%rd818+120];
	ld.global.u32 	%rd940, [%rd818+248];
	shl.b64 	%rd941, %rd940, 32;
	or.b64  	%rd942, %rd941, %rd939;
	ld.global.u32 	%rd943, [%rd818+124];
	ld.global.u32 	%rd944, [%rd818+252];
	shl.b64 	%rd945, %rd944, 32;
	or.b64  	%rd946, %rd945, %rd943;
	shr.u64 	%rd947, %rd822, 16;
	xor.b64  	%rd948, %rd947, %rd886;
	and.b64  	%rd949, %rd948, 281470681808895;
	xor.b64  	%rd950, %rd949, %rd886;
	shl.b64 	%rd951, %rd948, 16;
	and.b64  	%rd952, %rd951, -281470681808896;
	xor.b64  	%rd953, %rd952, %rd822;
	shr.u64 	%rd954, %rd826, 16;
	xor.b64  	%rd955, %rd954, %rd890;
	and.b64  	%rd956, %rd955, 281470681808895;
	xor.b64  	%rd957, %rd956, %rd890;
	shl.b64 	%rd958, %rd955, 16;
	and.b64  	%rd959, %rd958, -281470681808896;
	xor.b64  	%rd960, %rd959, %rd826;
	shr.u64 	%rd961, %rd830, 16;
	xor.b64  	%rd962, %rd961, %rd894;
	and.b64  	%rd963, %rd962, 281470681808895;
	xor.b64  	%rd964, %rd963, %rd894;
	shl.b64 	%rd965, %rd962, 16;
	and.b64  	%rd966, %rd965, -281470681808896;
	xor.b64  	%rd967, %rd966, %rd830;
	shr.u64 	%rd968, %rd834, 16;
	xor.b64  	%rd969, %rd968, %rd898;
	and.b64  	%rd970, %rd969, 281470681808895;
	xor.b64  	%rd971, %rd970, %rd898;
	shl.b64 	%rd972, %rd969, 16;
	and.b64  	%rd973, %rd972, -281470681808896;
	xor.b64  	%rd974, %rd973, %rd834;
	shr.u64 	%rd975, %rd838, 16;
	xor.b64  	%rd976, %rd975, %rd902;
	and.b64  	%rd977, %rd976, 281470681808895;
	xor.b64  	%rd978, %rd977, %rd902;
	shl.b64 	%rd979, %rd976, 16;
	and.b64  	%rd980, %rd979, -281470681808896;
	xor.b64  	%rd981, %rd980, %rd838;
	shr.u64 	%rd982, %rd842, 16;
	xor.b64  	%rd983, %rd982, %rd906;
	and.b64  	%rd984, %rd983, 281470681808895;
	xor.b64  	%rd985, %rd984, %rd906;
	shl.b64 	%rd986, %rd983, 16;
	and.b64  	%rd987, %rd986, -281470681808896;
	xor.b64  	%rd988, %rd987, %rd842;
	shr.u64 	%rd989, %rd846, 16;
	xor.b64  	%rd990, %rd989, %rd910;
	and.b64  	%rd991, %rd990, 281470681808895;
	xor.b64  	%rd992, %rd991, %rd910;
	shl.b64 	%rd993, %rd990, 16;
	and.b64  	%rd994, %rd993, -281470681808896;
	xor.b64  	%rd995, %rd994, %rd846;
	shr.u64 	%rd996, %rd850, 16;
	xor.b64  	%rd997, %rd996, %rd914;
	and.b64  	%rd998, %rd997, 281470681808895;
	xor.b64  	%rd999, %rd998, %rd914;
	shl.b64 	%rd1000, %rd997, 16;
	and.b64  	%rd1001, %rd1000, -281470681808896;
	xor.b64  	%rd1002, %rd1001, %rd850;
	shr.u64 	%rd1003, %rd854, 16;
	xor.b64  	%rd1004, %rd1003, %rd918;
	and.b64  	%rd1005, %rd1004, 281470681808895;
	xor.b64  	%rd1006, %rd1005, %rd918;
	shl.b64 	%rd1007, %rd1004, 16;
	and.b64  	%rd1008, %rd1007, -281470681808896;
	xor.b64  	%rd1009, %rd1008, %rd854;
	shr.u64 	%rd1010, %rd858, 16;
	xor.b64  	%rd1011, %rd1010, %rd922;
	and.b64  	%rd1012, %rd1011, 281470681808895;
	xor.b64  	%rd1013, %rd1012, %rd922;
	shl.b64 	%rd1014, %rd1011, 16;
	and.b64  	%rd1015, %rd1014, -281470681808896;
	xor.b64  	%rd1016, %rd1015, %rd858;
	shr.u64 	%rd1017, %rd862, 16;
	xor.b64  	%rd1018, %rd1017, %rd926;
	and.b64  	%rd1019, %rd1018, 281470681808895;
	xor.b64  	%rd1020, %rd1019, %rd926;
	shl.b64 	%rd1021, %rd1018, 16;
	and.b64  	%rd1022, %rd1021, -281470681808896;
	xor.b64  	%rd1023, %rd1022, %rd862;
	shr.u64 	%rd1024, %rd866, 16;
	xor.b64  	%rd1025, %rd1024, %rd930;
	and.b64  	%rd1026, %rd1025, 281470681808895;
	xor.b64  	%rd1027, %rd1026, %rd930;
	shl.b64 	%rd1028, %rd1025, 16;
	and.b64  	%rd1029, %rd1028, -281470681808896;
	xor.b64  	%rd1030, %rd1029, %rd866;
	shr.u64 	%rd1031, %rd870, 16;
	xor.b64  	%rd1032, %rd1031, %rd934;
	and.b64  	%rd1033, %rd1032, 281470681808895;
	xor.b64  	%rd1034, %rd1033, %rd934;
	shl.b64 	%rd1035, %rd1032, 16;
	and.b64  	%rd1036, %rd1035, -281470681808896;
	xor.b64  	%rd1037, %rd1036, %rd870;
	shr.u64 	%rd1038, %rd874, 16;
	xor.b64  	%rd1039, %rd1038, %rd938;
	and.b64  	%rd1040, %rd1039, 281470681808895;
	xor.b64  	%rd1041, %rd1040, %rd938;
	shl.b64 	%rd1042, %rd1039, 16;
	and.b64  	%rd1043, %rd1042, -281470681808896;
	xor.b64  	%rd1044, %rd1043, %rd874;
	shr.u64 	%rd1045, %rd878, 16;
	xor.b64  	%rd1046, %rd1045, %rd942;
	and.b64  	%rd1047, %rd1046, 281470681808895;
	xor.b64  	%rd1048, %rd1047, %rd942;
	shl.b64 	%rd1049, %rd1046, 16;
	and.b64  	%rd1050, %rd1049, -281470681808896;
	xor.b64  	%rd1051, %rd1050, %rd878;
	shr.u64 	%rd1052, %rd882, 16;
	xor.b64  	%rd1053, %rd1052, %rd946;
	and.b64  	%rd1054, %rd1053, 281470681808895;
	xor.b64  	%rd1055, %rd1054, %rd946;
	shl.b64 	%rd1056, %rd1053, 16;
	and.b64  	%rd1057, %rd1056, -281470681808896;
	xor.b64  	%rd1058, %rd1057, %rd882;
	shr.u64 	%rd1059, %rd953, 8;
	xor.b64  	%rd1060, %rd1059, %rd1009;
	and.b64  	%rd1061, %rd1060, 71777214294589695;
	xor.b64  	%rd1062, %rd1061, %rd1009;
	shl.b64 	%rd1063, %rd1060, 8;
	and.b64  	%rd1064, %rd1063, -71777214294589696;
	xor.b64  	%rd1065, %rd1064, %rd953;
	shr.u64 	%rd1066, %rd960, 8;
	xor.b64  	%rd1067, %rd1066, %rd1016;
	and.b64  	%rd1068, %rd1067, 71777214294589695;
	xor.b64  	%rd1069, %rd1068, %rd1016;
	shl.b64 	%rd1070, %rd1067, 8;
	and.b64  	%rd1071, %rd1070, -71777214294589696;
	xor.b64  	%rd1072, %rd1071, %rd960;
	shr.u64 	%rd1073, %rd967, 8;
	xor.b64  	%rd1074, %rd1073, %rd1023;
	and.b64  	%rd1075, %rd1074, 71777214294589695;
	xor.b64  	%rd1076, %rd1075, %rd1023;
	shl.b64 	%rd1077, %rd1074, 8;
	and.b64  	%rd1078, %rd1077, -71777214294589696;
	xor.b64  	%rd1079, %rd1078, %rd967;
	shr.u64 	%rd1080, %rd974, 8;
	xor.b64  	%rd1081, %rd1080, %rd1030;
	and.b64  	%rd1082, %rd1081, 71777214294589695;
	xor.b64  	%rd1083, %rd1082, %rd1030;
	shl.b64 	%rd1084, %rd1081, 8;
	and.b64  	%rd1085, %rd1084, -71777214294589696;
	xor.b64  	%rd1086, %rd1085, %rd974;
	shr.u64 	%rd1087, %rd981, 8;
	xor.b64  	%rd1088, %rd1087, %rd1037;
	and.b64  	%rd1089, %rd1088, 71777214294589695;
	xor.b64  	%rd1090, %rd1089, %rd1037;
	shl.b64 	%rd1091, %rd1088, 8;
	and.b64  	%rd1092, %rd1091, -71777214294589696;
	xor.b64  	%rd1093, %rd1092, %rd981;
	shr.u64 	%rd1094, %rd988, 8;
	xor.b64  	%rd1095, %rd1094, %rd1044;
	and.b64  	%rd1096, %rd1095, 71777214294589695;
	xor.b64  	%rd1097, %rd1096, %rd1044;
	shl.b64 	%rd1098, %rd1095, 8;
	and.b64  	%rd1099, %rd1098, -71777214294589696;
	xor.b64  	%rd1100, %rd1099, %rd988;
	shr.u64 	%rd1101, %rd995, 8;
	xor.b64  	%rd1102, %rd1101, %rd1051;
	and.b64  	%rd1103, %rd1102, 71777214294589695;
	xor.b64  	%rd1104, %rd1103, %rd1051;
	shl.b64 	%rd1105, %rd1102, 8;
	and.b64  	%rd1106, %rd1105, -71777214294589696;
	xor.b64  	%rd1107, %rd1106, %rd995;
	shr.u64 	%rd1108, %rd1002, 8;
	xor.b64  	%rd1109, %rd1108, %rd1058;
	and.b64  	%rd1110, %rd1109, 71777214294589695;
	xor.b64  	%rd1111, %rd1110, %rd1058;
	shl.b64 	%rd1112, %rd1109, 8;
	and.b64  	%rd1113, %rd1112, -71777214294589696;
	xor.b64  	%rd1114, %rd1113, %rd1002;
	shr.u64 	%rd1115, %rd950, 8;
	xor.b64  	%rd1116, %rd1115, %rd1006;
	and.b64  	%rd1117, %rd1116, 71777214294589695;
	xor.b64  	%rd1118, %rd1117, %rd1006;
	shl.b64 	%rd1119, %rd1116, 8;
	and.b64  	%rd1120, %rd1119, -71777214294589696;
	xor.b64  	%rd1121, %rd1120, %rd950;
	shr.u64 	%rd1122, %rd957, 8;
	xor.b64  	%rd1123, %rd1122, %rd1013;
	and.b64  	%rd1124, %rd1123, 71777214294589695;
	xor.b64  	%rd1125, %rd1124, %rd1013;
	shl.b64 	%rd1126, %rd1123, 8;
	and.b64  	%rd1127, %rd1126, -71777214294589696;
	xor.b64  	%rd1128, %rd1127, %rd957;
	shr.u64 	%rd1129, %rd964, 8;
	xor.b64  	%rd1130, %rd1129, %rd1020;
	and.b64  	%rd1131, %rd1130, 71777214294589695;
	xor.b64  	%rd1132, %rd1131, %rd1020;
	shl.b64 	%rd1133, %rd1130, 8;
	and.b64  	%rd1134, %rd1133, -71777214294589696;
	xor.b64  	%rd1135, %rd1134, %rd964;
	shr.u64 	%rd1136, %rd971, 8;
	xor.b64  	%rd1137, %rd1136, %rd1027;
	and.b64  	%rd1138, %rd1137, 71777214294589695;
	xor.b64  	%rd1139, %rd1138, %rd1027;
	shl.b64 	%rd1140, %rd1137, 8;
	and.b64  	%rd1141, %rd1140, -71777214294589696;
	xor.b64  	%rd1142, %rd1141, %rd971;
	shr.u64 	%rd1143, %rd978, 8;
	xor.b64  	%rd1144, %rd1143, %rd1034;
	and.b64  	%rd1145, %rd1144, 71777214294589695;
	xor.b64  	%rd1146, %rd1145, %rd1034;
	shl.b64 	%rd1147, %rd1144, 8;
	and.b64  	%rd1148, %rd1147, -71777214294589696;
	xor.b64  	%rd1149, %rd1148, %rd978;
	shr.u64 	%rd1150, %rd985, 8;
	xor.b64  	%rd1151, %rd1150, %rd1041;
	and.b64  	%rd1152, %rd1151, 71777214294589695;
	xor.b64  	%rd1153, %rd1152, %rd1041;
	shl.b64 	%rd1154, %rd1151, 8;
	and.b64  	%rd1155, %rd1154, -71777214294589696;
	xor.b64  	%rd1156, %rd1155, %rd985;
	shr.u64 	%rd1157, %rd992, 8;
	xor.b64  	%rd1158, %rd1157, %rd1048;
	and.b64  	%rd1159, %rd1158, 71777214294589695;
	xor.b64  	%rd1160, %rd1159, %rd1048;
	shl.b64 	%rd1161, %rd1158, 8;
	and.b64  	%rd1162, %rd1161, -71777214294589696;
	xor.b64  	%rd1163, %rd1162, %rd992;
	shr.u64 	%rd1164, %rd999, 8;
	xor.b64  	%rd1165, %rd1164, %rd1055;
	and.b64  	%rd1166, %rd1165, 71777214294589695;
	xor.b64  	%rd1167, %rd1166, %rd1055;
	shl.b64 	%rd1168, %rd1165, 8;
	and.b64  	%rd1169, %rd1168, -71777214294589696;
	xor.b64  	%rd1170, %rd1169, %rd999;
	shr.u64 	%rd1171, %rd1065, 4;
	xor.b64  	%rd1172, %rd1171, %rd1093;
	and.b64  	%rd1173, %rd1172, 1085102592571150095;
	xor.b64  	%rd1174, %rd1173, %rd1093;
	shl.b64 	%rd1175, %rd1172, 4;
	and.b64  	%rd1176, %rd1175, -1085102592571150096;
	xor.b64  	%rd1177, %rd1176, %rd1065;
	shr.u64 	%rd1178, %rd1072, 4;
	xor.b64  	%rd1179, %rd1178, %rd1100;
	and.b64  	%rd1180, %rd1179, 1085102592571150095;
	xor.b64  	%rd1181, %rd1180, %rd1100;
	shl.b64 	%rd1182, %rd1179, 4;
	and.b64  	%rd1183, %rd1182, -1085102592571150096;
	xor.b64  	%rd1184, %rd1183, %rd1072;
	shr.u64 	%rd1185, %rd1079, 4;
	xor.b64  	%rd1186, %rd1185, %rd1107;
	and.b64  	%rd1187, %rd1186, 1085102592571150095;
	xor.b64  	%rd1188, %rd1187, %rd1107;
	shl.b64 	%rd1189, %rd1186, 4;
	and.b64  	%rd1190, %rd1189, -1085102592571150096;
	xor.b64  	%rd1191, %rd1190, %rd1079;
	shr.u64 	%rd1192, %rd1086, 4;
	xor.b64  	%rd1193, %rd1192, %rd1114;
	and.b64  	%rd1194, %rd1193, 1085102592571150095;
	xor.b64  	%rd1195, %rd1194, %rd1114;
	shl.b64 	%rd1196, %rd1193, 4;
	and.b64  	%rd1197, %rd1196, -1085102592571150096;
	xor.b64  	%rd1198, %rd1197, %rd1086;
	shr.u64 	%rd1199, %rd1062, 4;
	xor.b64  	%rd1200, %rd1199, %rd1090;
	and.b64  	%rd1201, %rd1200, 1085102592571150095;
	xor.b64  	%rd1202, %rd1201, %rd1090;
	shl.b64 	%rd1203, %rd1200, 4;
	and.b64  	%rd1204, %rd1203, -1085102592571150096;
	xor.b64  	%rd1205, %rd1204, %rd1062;
	shr.u64 	%rd1206, %rd1069, 4;
	xor.b64  	%rd1207, %rd1206, %rd1097;
	and.b64  	%rd1208, %rd1207, 1085102592571150095;
	xor.b64  	%rd1209, %rd1208, %rd1097;
	shl.b64 	%rd1210, %rd1207, 4;
	and.b64  	%rd1211, %rd1210, -1085102592571150096;
	xor.b64  	%rd1212, %rd1211, %rd1069;
	shr.u64 	%rd1213, %rd1076, 4;
	xor.b64  	%rd1214, %rd1213, %rd1104;
	and.b64  	%rd1215, %rd1214, 1085102592571150095;
	xor.b64  	%rd1216, %rd1215, %rd1104;
	shl.b64 	%rd1217, %rd1214, 4;
	and.b64  	%rd1218, %rd1217, -1085102592571150096;
	xor.b64  	%rd1219, %rd1218, %rd1076;
	shr.u64 	%rd1220, %rd1083, 4;
	xor.b64  	%rd1221, %rd1220, %rd1111;
	and.b64  	%rd1222, %rd1221, 1085102592571150095;
	xor.b64  	%rd1223, %rd1222, %rd1111;
	shl.b64 	%rd1224, %rd1221, 4;
	and.b64  	%rd1225, %rd1224, -1085102592571150096;
	xor.b64  	%rd1226, %rd1225, %rd1083;
	shr.u64 	%rd1227, %rd1121, 4;
	xor.b64  	%rd1228, %rd1227, %rd1149;
	and.b64  	%rd1229, %rd1228, 1085102592571150095;
	xor.b64  	%rd1230, %rd1229, %rd1149;
	shl.b64 	%rd1231, %rd1228, 4;
	and.b64  	%rd1232, %rd1231, -1085102592571150096;
	xor.b64  	%rd1233, %rd1232, %rd1121;
	shr.u64 	%rd1234, %rd1128, 4;
	xor.b64  	%rd1235, %rd1234, %rd1156;
	and.b64  	%rd1236, %rd1235, 1085102592571150095;
	xor.b64  	%rd1237, %rd1236, %rd1156;
	shl.b64 	%rd1238, %rd1235, 4;
	and.b64  	%rd1239, %rd1238, -1085102592571150096;
	xor.b64  	%rd1240, %rd1239, %rd1128;
	shr.u64 	%rd1241, %rd1135, 4;
	xor.b64  	%rd1242, %rd1241, %rd1163;
	and.b64  	%rd1243, %rd1242, 1085102592571150095;
	xor.b64  	%rd1244, %rd1243, %rd1163;
	shl.b64 	%rd1245, %rd1242, 4;
	and.b64  	%rd1246, %rd1245, -1085102592571150096;
	xor.b64  	%rd1247, %rd1246, %rd1135;
	shr.u64 	%rd1248, %rd1142, 4;
	xor.b64  	%rd1249, %rd1248, %rd1170;
	and.b64  	%rd1250, %rd1249, 1085102592571150095;
	xor.b64  	%rd1251, %rd1250, %rd1170;
	shl.b64 	%rd1252, %rd1249, 4;
	and.b64  	%rd1253, %rd1252, -1085102592571150096;
	xor.b64  	%rd1254, %rd1253, %rd1142;
	shr.u64 	%rd1255, %rd1118, 4;
	xor.b64  	%rd1256, %rd1255, %rd1146;
	and.b64  	%rd1257, %rd1256, 1085102592571150095;
	xor.b64  	%rd1258, %rd1257, %rd1146;
	shl.b64 	%rd1259, %rd1256, 4;
	and.b64  	%rd1260, %rd1259, -1085102592571150096;
	xor.b64  	%rd1261, %rd1260, %rd1118;
	shr.u64 	%rd1262, %rd1125, 4;
	xor.b64  	%rd1263, %rd1262, %rd1153;
	and.b64  	%rd1264, %rd1263, 1085102592571150095;
	xor.b64  	%rd1265, %rd1264, %rd1153;
	shl.b64 	%rd1266, %rd1263, 4;
	and.b64  	%rd1267, %rd1266, -1085102592571150096;
	xor.b64  	%rd1268, %rd1267, %rd1125;
	shr.u64 	%rd1269, %rd1132, 4;
	xor.b64  	%rd1270, %rd1269, %rd1160;
	and.b64  	%rd1271, %rd1270, 1085102592571150095;
	xor.b64  	%rd1272, %rd1271, %rd1160;
	shl.b64 	%rd1273, %rd1270, 4;
	and.b64  	%rd1274, %rd1273, -1085102592571150096;
	xor.b64  	%rd1275, %rd1274, %rd1132;
	shr.u64 	%rd1276, %rd1139, 4;
	xor.b64  	%rd1277, %rd1276, %rd1167;
	and.b64  	%rd1278, %rd1277, 1085102592571150095;
	xor.b64  	%rd1279, %rd1278, %rd1167;
	shl.b64 	%rd1280, %rd1277, 4;
	and.b64  	%rd1281, %rd1280, -1085102592571150096;
	xor.b64  	%rd1282, %rd1281, %rd1139;
	shr.u64 	%rd1283, %rd1177, 2;
	xor.b64  	%rd1284, %rd1283, %rd1191;
	and.b64  	%rd1285, %rd1284, 3689348814741910323;
	xor.b64  	%rd1286, %rd1285, %rd1191;
	shl.b64 	%rd1287, %rd1284, 2;
	and.b64  	%rd1288, %rd1287, -3689348814741910324;
	xor.b64  	%rd1289, %rd1288, %rd1177;
	shr.u64 	%rd1290, %rd1184, 2;
	xor.b64  	%rd1291, %rd1290, %rd1198;
	and.b64  	%rd1292, %rd1291, 3689348814741910323;
	xor.b64  	%rd1293, %rd1292, %rd1198;
	shl.b64 	%rd1294, %rd1291, 2;
	and.b64  	%rd1295, %rd1294, -3689348814741910324;
	xor.b64  	%rd1296, %rd1295, %rd1184;
	shr.u64 	%rd1297, %rd1174, 2;
	xor.b64  	%rd1298, %rd1297, %rd1188;
	and.b64  	%rd1299, %rd1298, 3689348814741910323;
	xor.b64  	%rd1300, %rd1299, %rd1188;
	shl.b64 	%rd1301, %rd1298, 2;
	and.b64  	%rd1302, %rd1301, -3689348814741910324;
	xor.b64  	%rd1303, %rd1302, %rd1174;
	shr.u64 	%rd1304, %rd1181, 2;
	xor.b64  	%rd1305, %rd1304, %rd1195;
	and.b64  	%rd1306, %rd1305, 3689348814741910323;
	xor.b64  	%rd1307, %rd1306, %rd1195;
	shl.b64 	%rd1308, %rd1305, 2;
	and.b64  	%rd1309, %rd1308, -3689348814741910324;
	xor.b64  	%rd1310, %rd1309, %rd1181;
	shr.u64 	%rd1311, %rd1205, 2;
	xor.b64  	%rd1312, %rd1311, %rd1219;
	and.b64  	%rd1313, %rd1312, 3689348814741910323;
	xor.b64  	%rd1314, %rd1313, %rd1219;
	shl.b64 	%rd1315, %rd1312, 2;
	and.b64  	%rd1316, %rd1315, -3689348814741910324;
	xor.b64  	%rd1317, %rd1316, %rd1205;
	shr.u64 	%rd1318, %rd1212, 2;
	xor.b64  	%rd1319, %rd1318, %rd1226;
	and.b64  	%rd1320, %rd1319, 3689348814741910323;
	xor.b64  	%rd1321, %rd1320, %rd1226;
	shl.b64 	%rd1322, %rd1319, 2;
	and.b64  	%rd1323, %rd1322, -3689348814741910324;
	xor.b64  	%rd1324, %rd1323, %rd1212;
	shr.u64 	%rd1325, %rd1202, 2;
	xor.b64  	%rd1326, %rd1325, %rd1216;
	and.b64  	%rd1327, %rd1326, 3689348814741910323;
	xor.b64  	%rd1328, %rd1327, %rd1216;
	shl.b64 	%rd1329, %rd1326, 2;
	and.b64  	%rd1330, %rd1329, -3689348814741910324;
	xor.b64  	%rd1331, %rd1330, %rd1202;
	shr.u64 	%rd1332, %rd1209, 2;
	xor.b64  	%rd1333, %rd1332, %rd1223;
	and.b64  	%rd1334, %rd1333, 3689348814741910323;
	xor.b64  	%rd1335, %rd1334, %rd1223;
	shl.b64 	%rd1336, %rd1333, 2;
	and.b64  	%rd1337, %rd1336, -3689348814741910324;
	xor.b64  	%rd1338, %rd1337, %rd1209;
	shr.u64 	%rd1339, %rd1233, 2;
	xor.b64  	%rd1340, %rd1339, %rd1247;
	and.b64  	%rd1341, %rd1340, 3689348814741910323;
	xor.b64  	%rd1342, %rd1341, %rd1247;
	shl.b64 	%rd1343, %rd1340, 2;
	and.b64  	%rd1344, %rd1343, -3689348814741910324;
	xor.b64  	%rd1345, %rd1344, %rd1233;
	shr.u64 	%rd1346, %rd1240, 2;
	xor.b64  	%rd1347, %rd1346, %rd1254;
	and.b64  	%rd1348, %rd1347, 3689348814741910323;
	xor.b64  	%rd1349, %rd1348, %rd1254;
	shl.b64 	%rd1350, %rd1347, 2;
	and.b64  	%rd1351, %rd1350, -3689348814741910324;
	xor.b64  	%rd1352, %rd1351, %rd1240;
	shr.u64 	%rd1353, %rd1230, 2;
	xor.b64  	%rd1354, %rd1353, %rd1244;
	and.b64  	%rd1355, %rd1354, 3689348814741910323;
	xor.b64  	%rd1356, %rd1355, %rd1244;
	shl.b64 	%rd1357, %rd1354, 2;
	and.b64  	%rd1358, %rd1357, -3689348814741910324;
	xor.b64  	%rd1359, %rd1358, %rd1230;
	shr.u64 	%rd1360, %rd1237, 2;
	xor.b64  	%rd1361, %rd1360, %rd1251;
	and.b64  	%rd1362, %rd1361, 3689348814741910323;
	xor.b64  	%rd1363, %rd1362, %rd1251;
	shl.b64 	%rd1364, %rd1361, 2;
	and.b64  	%rd1365, %rd1364, -3689348814741910324;
	xor.b64  	%rd1366, %rd1365, %rd1237;
	shr.u64 	%rd1367, %rd1261, 2;
	xor.b64  	%rd1368, %rd1367, %rd1275;
	and.b64  	%rd1369, %rd1368, 3689348814741910323;
	xor.b64  	%rd1370, %rd1369, %rd1275;
	shl.b64 	%rd1371, %rd1368, 2;
	and.b64  	%rd1372, %rd1371, -3689348814741910324;
	xor.b64  	%rd1373, %rd1372, %rd1261;
	shr.u64 	%rd1374, %rd1268, 2;
	xor.b64  	%rd1375, %rd1374, %rd1282;
	and.b64  	%rd1376, %rd1375, 3689348814741910323;
	xor.b64  	%rd1377, %rd1376, %rd1282;
	shl.b64 	%rd1378, %rd1375, 2;
	and.b64  	%rd1379, %rd1378, -3689348814741910324;
	xor.b64  	%rd1380, %rd1379, %rd1268;
	shr.u64 	%rd1381, %rd1258, 2;
	xor.b64  	%rd1382, %rd1381, %rd1272;
	and.b64  	%rd1383, %rd1382, 3689348814741910323;
	xor.b64  	%rd1384, %rd1383, %rd1272;
	shl.b64 	%rd1385, %rd1382, 2;
	and.b64  	%rd1386, %rd1385, -3689348814741910324;
	xor.b64  	%rd1387, %rd1386, %rd1258;
	shr.u64 	%rd1388, %rd1265, 2;
	xor.b64  	%rd1389, %rd1388, %rd1279;
	and.b64  	%rd1390, %rd1389, 3689348814741910323;
	xor.b64  	%rd1391, %rd1390, %rd1279;
	shl.b64 	%rd1392, %rd1389, 2;
	and.b64  	%rd1393, %rd1392, -3689348814741910324;
	xor.b64  	%rd1394, %rd1393, %rd1265;
	shr.u64 	%rd1395, %rd1289, 1;
	xor.b64  	%rd1396, %rd1395, %rd1296;
	and.b64  	%rd1397, %rd1396, 6148914691236517205;
	xor.b64  	%rd1398, %rd1397, %rd1296;
	shl.b64 	%rd1399, %rd1396, 1;
	and.b64  	%rd1400, %rd1399, -6148914691236517206;
	xor.b64  	%rd1401, %rd1400, %rd1289;
	st.local.v2.u64 	[%rd1], {%rd1401, %rd1398};
	shr.u64 	%rd1402, %rd1286, 1;
	xor.b64  	%rd1403, %rd1402, %rd1293;
	and.b64  	%rd1404, %rd1403, 6148914691236517205;
	xor.b64  	%rd1405, %rd1404, %rd1293;
	shl.b64 	%rd1406, %rd1403, 1;
	and.b64  	%rd1407, %rd1406, -6148914691236517206;
	xor.b64  	%rd1408, %rd1407, %rd1286;
	st.local.v2.u64 	[%rd1+16], {%rd1408, %rd1405};
	shr.u64 	%rd1409, %rd1303, 1;
	xor.b64  	%rd1410, %rd1409, %rd1310;
	and.b64  	%rd1411, %rd1410, 6148914691236517205;
	xor.b64  	%rd1412, %rd1411, %rd1310;
	shl.b64 	%rd1413, %rd1410, 1;
	and.b64  	%rd1414, %rd1413, -6148914691236517206;
	xor.b64  	%rd1415, %rd1414, %rd1303;
	st.local.v2.u64 	[%rd1+32], {%rd1415, %rd1412};
	shr.u64 	%rd1416, %rd1300, 1;
	xor.b64  	%rd1417, %rd1416, %rd1307;
	and.b64  	%rd1418, %rd1417, 6148914691236517205;
	xor.b64  	%rd1419, %rd1418, %rd1307;
	shl.b64 	%rd1420, %rd1417, 1;
	and.b64  	%rd1421, %rd1420, -6148914691236517206;
	xor.b64  	%rd1422, %rd1421, %rd1300;
	st.local.v2.u64 	[%rd1+48], {%rd1422, %rd1419};
	shr.u64 	%rd1423, %rd1317, 1;
	xor.b64  	%rd1424, %rd1423, %rd1324;
	and.b64  	%rd1425, %rd1424, 6148914691236517205;
	xor.b64  	%rd1426, %rd1425, %rd1324;
	shl.b64 	%rd1427, %rd1424, 1;
	and.b64  	%rd1428, %rd1427, -6148914691236517206;
	xor.b64  	%rd1429, %rd1428, %rd1317;
	st.local.v2.u64 	[%rd1+64], {%rd1429, %rd1426};
	shr.u64 	%rd1430, %rd1314, 1;
	xor.b64  	%rd1431, %rd1430, %rd1321;
	and.b64  	%rd1432, %rd1431, 6148914691236517205;
	xor.b64  	%rd1433, %rd1432, %rd1321;
	shl.b64 	%rd1434, %rd1431, 1;
	and.b64  	%rd1435, %rd1434, -6148914691236517206;
	xor.b64  	%rd1436, %rd1435, %rd1314;
	st.local.v2.u64 	[%rd1+80], {%rd1436, %rd1433};
	shr.u64 	%rd1437, %rd1331, 1;
	xor.b64  	%rd1438, %rd1437, %rd1338;
	and.b64  	%rd1439, %rd1438, 6148914691236517205;
	xor.b64  	%rd1440, %rd1439, %rd1338;
	shl.b64 	%rd1441, %rd1438, 1;
	and.b64  	%rd1442, %rd1441, -6148914691236517206;
	xor.b64  	%rd1443, %rd1442, %rd1331;
	st.local.v2.u64 	[%rd1+96], {%rd1443, %rd1440};
	shr.u64 	%rd1444, %rd1328, 1;
	xor.b64  	%rd1445, %rd1444, %rd1335;
	and.b64  	%rd1446, %rd1445, 6148914691236517205;
	xor.b64  	%rd1447, %rd1446, %rd1335;
	shl.b64 	%rd1448, %rd1445, 1;
	and.b64  	%rd1449, %rd1448, -6148914691236517206;
	xor.b64  	%rd1450, %rd1449, %rd1328;
	st.local.v2.u64 	[%rd1+112], {%rd1450, %rd1447};
	shr.u64 	%rd1451, %rd1345, 1;
	xor.b64  	%rd1452, %rd1451, %rd1352;
	and.b64  	%rd1453, %rd1452, 6148914691236517205;
	xor.b64  	%rd1454, %rd1453, %rd1352;
	shl.b64 	%rd1455, %rd1452, 1;
	and.b64  	%rd1456, %rd1455, -6148914691236517206;
	xor.b64  	%rd1457, %rd1456, %rd1345;
	st.local.v2.u64 	[%rd1+128], {%rd1457, %rd1454};
	shr.u64 	%rd1458, %rd1342, 1;
	xor.b64  	%rd1459, %rd1458, %rd1349;
	and.b64  	%rd1460, %rd1459, 6148914691236517205;
	xor.b64  	%rd1461, %rd1460, %rd1349;
	shl.b64 	%rd1462, %rd1459, 1;
	and.b64  	%rd1463, %rd1462, -6148914691236517206;
	xor.b64  	%rd1464, %rd1463, %rd1342;
	st.local.v2.u64 	[%rd1+144], {%rd1464, %rd1461};
	shr.u64 	%rd1465, %rd1359, 1;
	xor.b64  	%rd1466, %rd1465, %rd1366;
	and.b64  	%rd1467, %rd1466, 6148914691236517205;
	xor.b64  	%rd1468, %rd1467, %rd1366;
	shl.b64 	%rd1469, %rd1466, 1;
	and.b64  	%rd1470, %rd1469, -6148914691236517206;
	xor.b64  	%rd1471, %rd1470, %rd1359;
	st.local.v2.u64 	[%rd1+160], {%rd1471, %rd1468};
	shr.u64 	%rd1472, %rd1356, 1;
	xor.b64  	%rd1473, %rd1472, %rd1363;
	and.b64  	%rd1474, %rd1473, 6148914691236517205;
	xor.b64  	%rd1475, %rd1474, %rd1363;
	shl.b64 	%rd1476, %rd1473, 1;
	and.b64  	%rd1477, %rd1476, -6148914691236517206;
	xor.b64  	%rd1478, %rd1477, %rd1356;
	st.local.v2.u64 	[%rd1+176], {%rd1478, %rd1475};
	shr.u64 	%rd1479, %rd1373, 1;
	xor.b64  	%rd1480, %rd1479, %rd1380;
	and.b64  	%rd1481, %rd1480, 6148914691236517205;
	xor.b64  	%rd1482, %rd1481, %rd1380;
	shl.b64 	%rd1483, %rd1480, 1;
	and.b64  	%rd1484, %rd1483, -6148914691236517206;
	xor.b64  	%rd1485, %rd1484, %rd1373;
	st.local.v2.u64 	[%rd1+192], {%rd1485, %rd1482};
	shr.u64 	%rd1486, %rd1370, 1;
	xor.b64  	%rd1487, %rd1486, %rd1377;
	and.b64  	%rd1488, %rd1487, 6148914691236517205;
	xor.b64  	%rd1489, %rd1488, %rd1377;
	shl.b64 	%rd1490, %rd1487, 1;
	and.b64  	%rd1491, %rd1490, -6148914691236517206;
	xor.b64  	%rd1492, %rd1491, %rd1370;
	st.local.v2.u64 	[%rd1+208], {%rd1492, %rd1489};
	shr.u64 	%rd1493, %rd1387, 1;
	xor.b64  	%rd1494, %rd1493, %rd1394;
	and.b64  	%rd1495, %rd1494, 6148914691236517205;
	xor.b64  	%rd1496, %rd1495, %rd1394;
	shl.b64 	%rd1497, %rd1494, 1;
	and.b64  	%rd1498, %rd1497, -6148914691236517206;
	xor.b64  	%rd1499, %rd1498, %rd1387;
	st.local.v2.u64 	[%rd1+224], {%rd1499, %rd1496};
	shr.u64 	%rd1500, %rd1384, 1;
	xor.b64  	%rd1501, %rd1500, %rd1391;
	and.b64  	%rd1502, %rd1501, 6148914691236517205;
	xor.b64  	%rd1503, %rd1502, %rd1391;
	shl.b64 	%rd1504, %rd1501, 1;
	and.b64  	%rd1505, %rd1504, -6148914691236517206;
	xor.b64  	%rd1506, %rd1505, %rd1384;
	st.local.v2.u64 	[%rd1+240], {%rd1506, %rd1503};
	setp.eq.s32 	%p14, %r200, 0;
	@%p14 bra 	$L__BB9_32;
	ld.param.u32 	%r201, [shared_u32_transpose_pack_u64_param_5];
	ld.param.u64 	%rd1599, [shared_u32_transpose_pack_u64_param_0];
	cvta.to.global.u64 	%rd3, %rd1599;
	and.b32  	%r6, %r201, 15;
	setp.lt.u32 	%p15, %r201, 16;
	mov.b32 	%r240, 0;
	@%p15 bra 	$L__BB9_9;
	ld.param.u32 	%r202, [shared_u32_transpose_pack_u64_param_5];
	and.b32  	%r240, %r202, -16;
	neg.s32 	%r221, %r240;
	add.s32 	%r178, %r3, %r2;
	add.s32 	%r220, %r178, %r4;
	shl.b32 	%r10, %r2, 4;
	shl.b32 	%r179, %r2, 1;
	add.s32 	%r219, %r5, %r179;
	mad.lo.s32 	%r218, %r2, 3, %r5;
	shl.b32 	%r180, %r2, 2;
	add.s32 	%r217, %r5, %r180;
	mad.lo.s32 	%r216, %r2, 5, %r5;
	mad.lo.s32 	%r215, %r2, 6, %r5;
	mad.lo.s32 	%r214, %r2, 7, %r5;
	shl.b32 	%r181, %r2, 3;
	add.s32 	%r213, %r5, %r181;
	mad.lo.s32 	%r212, %r2, 9, %r5;
	mad.lo.s32 	%r211, %r2, 10, %r5;
	mad.lo.s32 	%r210, %r2, 11, %r5;
	mad.lo.s32 	%r209, %r2, 12, %r5;
	mad.lo.s32 	%r208, %r2, 13, %r5;
	mad.lo.s32 	%r207, %r2, 14, %r5;
	mad.lo.s32 	%r206, %r2, 15, %r5;
	mov.u32 	%r205, %r5;
$L__BB9_8:
	.pragma "nounroll";
	ld.local.v2.u64 	{%rd1507, %rd1508}, [%rd1603+-64];
	mul.wide.u32 	%rd1509, %r205, 8;
	add.s64 	%rd1510, %rd3, %rd1509;
	st.global.u64 	[%rd1510], %rd1507;
	mul.wide.u32 	%rd1511, %r220, 8;
	add.s64 	%rd1512, %rd3, %rd1511;
	st.global.u64 	[%rd1512], %rd1508;
	ld.local.v2.u64 	{%rd1513, %rd1514}, [%rd1603+-48];
	mul.wide.u32 	%rd1515, %r219, 8;
	add.s64 	%rd1516, %rd3, %rd1515;
	st.global.u64 	[%rd1516], %rd1513;
	mul.wide.u32 	%rd1517, %r218, 8;
	add.s64 	%rd1518, %rd3, %rd1517;
	st.global.u64 	[%rd1518], %rd1514;
	ld.local.v2.u64 	{%rd1519, %rd1520}, [%rd1603+-32];
	mul.wide.u32 	%rd1521, %r217, 8;
	add.s64 	%rd1522, %rd3, %rd1521;
	st.global.u64 	[%rd1522], %rd1519;
	mul.wide.u32 	%rd1523, %r216, 8;
	add.s64 	%rd1524, %rd3, %rd1523;
	st.global.u64 	[%rd1524], %rd1520;
	ld.local.v2.u64 	{%rd1525, %rd1526}, [%rd1603+-16];
	mul.wide.u32 	%rd1527, %r215, 8;
	add.s64 	%rd1528, %rd3, %rd1527;
	st.global.u64 	[%rd1528], %rd1525;
	mul.wide.u32 	%rd1529, %r214, 8;
	add.s64 	%rd1530, %rd3, %rd1529;
	st.global.u64 	[%rd1530], %rd1526;
	ld.local.v2.u64 	{%rd1531, %rd1532}, [%rd1603];
	mul.wide.u32 	%rd1533, %r213, 8;
	add.s64 	%rd1534, %rd3, %rd1533;
	st.global.u64 	[%rd1534], %rd1531;
	mul.wide.u32 	%rd1535, %r212, 8;
	add.s64 	%rd1536, %rd3, %rd1535;
	st.global.u64 	[%rd1536], %rd1532;
	ld.local.v2.u64 	{%rd1537, %rd1538}, [%rd1603+16];
	mul.wide.u32 	%rd1539, %r211, 8;
	add.s64 	%rd1540, %rd3, %rd1539;
	st.global.u64 	[%rd1540], %rd1537;
	mul.wide.u32 	%rd1541, %r210, 8;
	add.s64 	%rd1542, %rd3, %rd1541;
	st.global.u64 	[%rd1542], %rd1538;
	ld.local.v2.u64 	{%rd1543, %rd1544}, [%rd1603+32];
	mul.wide.u32 	%rd1545, %r209, 8;
	add.s64 	%rd1546, %rd3, %rd1545;
	st.global.u64 	[%rd1546], %rd1543;
	mul.wide.u32 	%rd1547, %r208, 8;
	add.s64 	%rd1548, %rd3, %rd1547;
	st.global.u64 	[%rd1548], %rd1544;
	ld.local.v2.u64 	{%rd1549, %rd1550}, [%rd1603+48];
	mul.wide.u32 	%rd1551, %r207, 8;
	add.s64 	%rd1552, %rd3, %rd1551;
	st.global.u64 	[%rd1552], %rd1549;
	mul.wide.u32 	%rd1553, %r206, 8;
	add.s64 	%rd1554, %rd3, %rd1553;
	st.global.u64 	[%rd1554], %rd1550;
	add.s32 	%r221, %r221, 16;
	add.s32 	%r220, %r220, %r10;
	add.s32 	%r219, %r219, %r10;
	add.s32 	%r218, %r218, %r10;
	add.s32 	%r217, %r217, %r10;
	add.s32 	%r216, %r216, %r10;
	add.s32 	%r215, %r215, %r10;
	add.s32 	%r214, %r214, %r10;
	add.s32 	%r213, %r213, %r10;
	add.s32 	%r212, %r212, %r10;
	add.s32 	%r211, %r211, %r10;
	add.s32 	%r210, %r210, %r10;
	add.s32 	%r209, %r209, %r10;
	add.s32 	%r208, %r208, %r10;
	add.s32 	%r207, %r207, %r10;
	add.s32 	%r206, %r206, %r10;
	add.s32 	%r205, %r205, %r10;
	add.s64 	%rd1603, %rd1603, 128;
	setp.eq.s32 	%p16, %r221, 0;
	@%p16 bra 	$L__BB9_9;
	bra.uni 	$L__BB9_8;
$L__BB9_9:
	setp.eq.s32 	%p17, %r6, 0;
	@%p17 bra 	$L__BB9_32;
	ld.param.u32 	%r203, [shared_u32_transpose_pack_u64_param_5];
	and.b32  	%r116, %r203, 7;
	setp.lt.u32 	%p18, %r6, 8;
	@%p18 bra 	$L__BB9_12;
	mul.wide.u32 	%rd1555, %r240, 8;
	add.s64 	%rd1556, %rd1, %rd1555;
	ld.local.u64 	%rd1557, [%rd1556];
	mad.lo.s32 	%r182, %r240, %r2, %r5;
	mul.wide.u32 	%rd1558, %r182, 8;
	add.s64 	%rd1559, %rd3, %rd1558;
	st.global.u64 	[%rd1559], %rd1557;
	ld.local.u64 	%rd1560, [%rd1556+8];
	add.s32 	%r183, %r182, %r2;
	mul.wide.u32 	%rd1561, %r183, 8;
	add.s64 	%rd1562, %rd3, %rd1561;
	st.global.u64 	[%rd1562], %rd1560;
	ld.local.u64 	%rd1563, [%rd1556+16];
	add.s32 	%r184, %r183, %r2;
	mul.wide.u32 	%rd1564, %r184, 8;
	add.s64 	%rd1565, %rd3, %rd1564;
	st.global.u64 	[%rd1565], %rd1563;
	ld.local.u64 	%rd1566, [%rd1556+24];
	add.s32 	%r185, %r184, %r2;
	mul.wide.u32 	%rd1567, %r185, 8;
	add.s64 	%rd1568, %rd3, %rd1567;
	st.global.u64 	[%rd1568], %rd1566;
	ld.local.u64 	%rd1569, [%rd1556+32];
	add.s32 	%r186, %r185, %r2;
	mul.wide.u32 	%rd1570, %r186, 8;
	add.s64 	%rd1571, %rd3, %rd1570;
	st.global.u64 	[%rd1571], %rd1569;
	ld.local.u64 	%rd1572, [%rd1556+40];
	add.s32 	%r187, %r186, %r2;
	mul.wide.u32 	%rd1573, %r187, 8;
	add.s64 	%rd1574, %rd3, %rd1573;
	st.global.u64 	[%rd1574], %rd1572;
	ld.local.u64 	%rd1575, [%rd1556+48];
	add.s32 	%r188, %r187, %r2;
	mul.wide.u32 	%rd1576, %r188, 8;
	add.s64 	%rd1577, %rd3, %rd1576;
	st.global.u64 	[%rd1577], %rd1575;
	ld.local.u64 	%rd1578, [%rd1556+56];
	add.s32 	%r189, %r188, %r2;
	mul.wide.u32 	%rd1579, %r189, 8;
	add.s64 	%rd1580, %rd3, %rd1579;
	st.global.u64 	[%rd1580], %rd1578;
	add.s32 	%r240, %r240, 8;
$L__BB9_12:
	setp.eq.s32 	%p19, %r116, 0;
	@%p19 bra 	$L__BB9_32;
	ld.param.u32 	%r204, [shared_u32_transpose_pack_u64_param_5];
	and.b32  	%r119, %r204, 3;
	setp.lt.u32 	%p20, %r116, 4;
	@%p20 bra 	$L__BB9_15;
	mul.wide.u32 	%rd1581, %r240, 8;
	add.s64 	%rd1582, %rd1, %rd1581;
	ld.local.u64 	%rd1583, [%rd1582];
	mad.lo.s32 	%r190, %r240, %r2, %r5;
	mul.wide.u32 	%rd1584, %r190, 8;
	add.s64 	%rd1585, %rd3, %rd1584;
	st.global.u64 	[%rd1585], %rd1583;
	ld.local.u64 	%rd1586, [%rd1582+8];
	add.s32 	%r191, %r190, %r2;
	mul.wide.u32 	%rd1587, %r191, 8;
	add.s64 	%rd1588, %rd3, %rd1587;
	st.global.u64 	[%rd1588], %rd1586;
	ld.local.u64 	%rd1589, [%rd1582+16];
	add.s32 	%r192, %r191, %r2;
	mul.wide.u32 	%rd1590, %r192, 8;
	add.s64 	%rd1591, %rd3, %rd1590;
	st.global.u64 	[%rd1591], %rd1589;
	ld.local.u64 	%rd1592, [%rd1582+24];
	add.s32 	%r193, %r192, %r2;
	mul.wide.u32 	%rd1593, %r193, 8;
	add.s64 	%rd1594, %rd3, %rd1593;
	st.global.u64 	[%rd1594], %rd1592;
	add.s32 	%r240, %r240, 4;
$L__BB9_15:
	setp.eq.s32 	%p21, %r119, 0;
	@%p21 bra 	$L__BB9_32;
	mad.lo.s32 	%r243, %r240, %r2, %r5;
	mul.wide.u32 	%rd1595, %r240, 8;
	add.s64 	%rd1605, %rd1, %rd1595;
	neg.s32 	%r242, %r119;
$L__BB9_17:
	.pragma "nounroll";
	ld.local.u64 	%rd1596, [%rd1605];
	mul.wide.u32 	%rd1597, %r243, 8;
	add.s64 	%rd1598, %rd3, %rd1597;
	st.global.u64 	[%rd1598], %rd1596;
	add.s32 	%r243, %r243, %r2;
	add.s64 	%rd1605, %rd1605, 8;
	add.s32 	%r242, %r242, 1;
	setp.eq.s32 	%p22, %r242, 0;
	@%p22 bra 	$L__BB9_32;
	bra.uni 	$L__BB9_17;
$L__BB9_18:
	shl.b32 	%r150, %r2, 1;
	setp.ge.s32 	%p4, %r1, %r150;
	@%p4 bra 	$L__BB9_32;
	ld.param.u32 	%r195, [shared_u32_transpose_pack_u64_param_5];
	ld.param.u64 	%rd1602, [shared_u32_transpose_pack_u64_param_3];
	mov.u32 	%r59, %tid.x;
	mov.u32 	%r151, %ctaid.x;
	mov.u32 	%r152, %ntid.x;
	mul.lo.s32 	%r60, %r151, %r152;
	add.s32 	%r61, %r60, %r59;
	sub.s32 	%r62, %r61, %r2;
	shl.b32 	%r153, %r62, 6;
	cvta.to.global.u64 	%rd33, %rd1602;
	mul.wide.s32 	%rd34, %r153, 4;
	add.s64 	%rd35, %rd33, %rd34;
	ld.global.u32 	%rd36, [%rd35];
	ld.global.u32 	%rd37, [%rd35+128];
	shl.b64 	%rd38, %rd37, 32;
	or.b64  	%rd39, %rd38, %rd36;
	ld.global.u32 	%rd40, [%rd35+4];
	ld.global.u32 	%rd41, [%rd35+132];
	shl.b64 	%rd42, %rd41, 32;
	or.b64  	%rd43, %rd42, %rd40;
	ld.global.u32 	%rd44, [%rd35+8];
	ld.global.u32 	%rd45, [%rd35+136];
	shl.b64 	%rd46, %rd45, 32;
	or.b64  	%rd47, %rd46, %rd44;
	ld.global.u32 	%rd48, [%rd35+12];
	ld.global.u32 	%rd49, [%rd35+140];
	shl.b64 	%rd50, %rd49, 32;
	or.b64  	%rd51, %rd50, %rd48;
	ld.global.u32 	%rd52, [%rd35+16];
	ld.global.u32 	%rd53, [%rd35+144];
	shl.b64 	%rd54, %rd53, 32;
	or.b64  	%rd55, %rd54, %rd52;
	ld.global.u32 	%rd56, [%rd35+20];
	ld.global.u32 	%rd57, [%rd35+148];
	shl.b64 	%rd58, %rd57, 32;
	or.b64  	%rd59, %rd58, %rd56;
	ld.global.u32 	%rd60, [%rd35+24];
	ld.global.u32 	%rd61, [%rd35+152];
	shl.b64 	%rd62, %rd61, 32;
	or.b64  	%rd63, %rd62, %rd60;
	ld.global.u32 	%rd64, [%rd35+28];
	ld.global.u32 	%rd65, [%rd35+156];
	shl.b64 	%rd66, %rd65, 32;
	or.b64  	%rd67, %rd66, %rd64;
	add.s64 	%rd1604, %rd1, 64;
	ld.global.u32 	%rd68, [%rd35+32];
	ld.global.u32 	%rd69, [%rd35+160];
	shl.b64 	%rd70, %rd69, 32;
	or.b64  	%rd71, %rd70, %rd68;
	ld.global.u32 	%rd72, [%rd35+36];
	ld.global.u32 	%rd73, [%rd35+164];
	shl.b64 	%rd74, %rd73, 32;
	or.b64  	%rd75, %rd74, %rd72;
	ld.global.u32 	%rd76, [%rd35+40];
	ld.global.u32 	%rd77, [%rd35+168];
	shl.b64 	%rd78, %rd77, 32;
	or.b64  	%rd79, %rd78, %rd76;
	ld.global.u32 	%rd80, [%rd35+44];
	ld.global.u32 	%rd81, [%rd35+172];
	shl.b64 	%rd82, %rd81, 32;
	or.b64  	%rd83, %rd82, %rd80;
	ld.global.u32 	%rd84, [%rd35+48];
	ld.global.u32 	%rd85, [%rd35+176];
	shl.b64 	%rd86, %rd85, 32;
	or.b64  	%rd87, %rd86, %rd84;
	ld.global.u32 	%rd88, [%rd35+52];
	ld.global.u32 	%rd89, [%rd35+180];
	shl.b64 	%rd90, %rd89, 32;
	or.b64  	%rd91, %rd90, %rd88;
	ld.global.u32 	%rd92, [%rd35+56];
	ld.global.u32 	%rd93, [%rd35+184];
	shl.b64 	%rd94, %rd93, 32;
	or.b64  	%rd95, %rd94, %rd92;
	ld.global.u32 	%rd96, [%rd35+60];
	ld.global.u32 	%rd97, [%rd35+188];
	shl.b64 	%rd98, %rd97, 32;
	or.b64  	%rd99, %rd98, %rd96;
	ld.global.u32 	%rd100, [%rd35+64];
	ld.global.u32 	%rd101, [%rd35+192];
	shl.b64 	%rd102, %rd101, 32;
	or.b64  	%rd103, %rd102, %rd100;
	ld.global.u32 	%rd104, [%rd35+68];
	ld.global.u32 	%rd105, [%rd35+196];
	shl.b64 	%rd106, %rd105, 32;
	or.b64  	%rd107, %rd106, %rd104;
	ld.global.u32 	%rd108, [%rd35+72];
	ld.global.u32 	%rd109, [%rd35+200];
	shl.b64 	%rd110, %rd109, 32;
	or.b64  	%rd111, %rd110, %rd108;
	ld.global.u32 	%rd112, [%rd35+76];
	ld.global.u32 	%rd113, [%rd35+204];
	shl.b64 	%rd114, %rd113, 32;
	or.b64  	%rd115, %rd114, %rd112;
	ld.global.u32 	%rd116, [%rd35+80];
	ld.global.u32 	%rd117, [%rd35+208];
	shl.b64 	%rd118, %rd117, 32;
	or.b64  	%rd119, %rd118, %rd116;
	ld.global.u32 	%rd120, [%rd35+84];
	ld.global.u32 	%rd121, [%rd35+212];
	shl.b64 	%rd122, %rd121, 32;
	or.b64  	%rd123, %rd122, %rd120;
	ld.global.u32 	%rd124, [%rd35+88];
	ld.global.u32 	%rd125, [%rd35+216];
	shl.b64 	%rd126, %rd125, 32;
	or.b64  	%rd127, %rd126, %rd124;
	ld.global.u32 	%rd128, [%rd35+92];
	ld.global.u32 	%rd129, [%rd35+220];
	shl.b64 	%rd130, %rd129, 32;
	or.b64  	%rd131, %rd130, %rd128;
	ld.global.u32 	%rd132, [%rd35+96];
	ld.global.u32 	%rd133, [%rd35+224];
	shl.b64 	%rd134, %rd133, 32;
	or.b64  	%rd135, %rd134, %rd132;
	ld.global.u32 	%rd136, [%rd35+100];
	ld.global.u32 	%rd137, [%rd35+228];
	shl.b64 	%rd138, %rd137, 32;
	or.b64  	%rd139, %rd138, %rd136;
	ld.global.u32 	%rd140, [%rd35+104];
	ld.global.u32 	%rd141, [%rd35+232];
	shl.b64 	%rd142, %rd141, 32;
	or.b64  	%rd143, %rd142, %rd140;
	ld.global.u32 	%rd144, [%rd35+108];
	ld.global.u32 	%rd145, [%rd35+236];
	shl.b64 	%rd146, %rd145, 32;
	or.b64  	%rd147, %rd146, %rd144;
	ld.global.u32 	%rd148, [%rd35+112];
	ld.global.u32 	%rd149, [%rd35+240];
	shl.b64 	%rd150, %rd149, 32;
	or.b64  	%rd151, %rd150, %rd148;
	ld.global.u32 	%rd152, [%rd35+116];
	ld.global.u32 	%rd153, [%rd35+244];
	shl.b64 	%rd154, %rd153, 32;
	or.b64  	%rd155, %rd154, %rd152;
	ld.global.u32 	%rd156, [%rd35+120];
	ld.global.u32 	%rd157, [%rd35+248];
	shl.b64 	%rd158, %rd157, 32;
	or.b64  	%rd159, %rd158, %rd156;
	ld.global.u32 	%rd160, [%rd35+124];
	ld.global.u32 	%rd161, [%rd35+252];
	shl.b64 	%rd162, %rd161, 32;
	or.b64  	%rd163, %rd162, %rd160;
	shr.u64 	%rd164, %rd39, 16;
	xor.b64  	%rd165, %rd164, %rd103;
	and.b64  	%rd166, %rd165, 281470681808895;
	xor.b64  	%rd167, %rd166, %rd103;
	shl.b64 	%rd168, %rd165, 16;
	and.b64  	%rd169, %rd168, -281470681808896;
	xor.b64  	%rd170, %rd169, %rd39;
	shr.u64 	%rd171, %rd43, 16;
	xor.b64  	%rd172, %rd171, %rd107;
	and.b64  	%rd173, %rd172, 281470681808895;
	xor.b64  	%rd174, %rd173, %rd107;
	shl.b64 	%rd175, %rd172, 16;
	and.b64  	%rd176, %rd175, -281470681808896;
	xor.b64  	%rd177, %rd176, %rd43;
	shr.u64 	%rd178, %rd47, 16;
	xor.b64  	%rd179, %rd178, %rd111;
	and.b64  	%rd180, %rd179, 281470681808895;
	xor.b64  	%rd181, %rd180, %rd111;
	shl.b64 	%rd182, %rd179, 16;
	and.b64  	%rd183, %rd182, -281470681808896;
	xor.b64  	%rd184, %rd183, %rd47;
	shr.u64 	%rd185, %rd51, 16;
	xor.b64  	%rd186, %rd185, %rd115;
	and.b64  	%rd187, %rd186, 281470681808895;
	xor.b64  	%rd188, %rd187, %rd115;
	shl.b64 	%rd189, %rd186, 16;
	and.b64  	%rd190, %rd189, -281470681808896;
	xor.b64  	%rd191, %rd190, %rd51;
	shr.u64 	%rd192, %rd55, 16;
	xor.b64  	%rd193, %rd192, %rd119;
	and.b64  	%rd194, %rd193, 281470681808895;
	xor.b64  	%rd195, %rd194, %rd119;
	shl.b64 	%rd196, %rd193, 16;
	and.b64  	%rd197, %rd196, -281470681808896;
	xor.b64  	%rd198, %rd197, %rd55;
	shr.u64 	%rd199, %rd59, 16;
	xor.b64  	%rd200, %rd199, %rd123;
	and.b64  	%rd201, %rd200, 281470681808895;
	xor.b64  	%rd202, %rd201, %rd123;
	shl.b64 	%rd203, %rd200, 16;
	and.b64  	%rd204, %rd203, -281470681808896;
	xor.b64  	%rd205, %rd204, %rd59;
	shr.u64 	%rd206, %rd63, 16;
	xor.b64  	%rd207, %rd206, %rd127;
	and.b64  	%rd208, %rd207, 281470681808895;
	xor.b64  	%rd209, %rd208, %rd127;
	shl.b64 	%rd210, %rd207, 16;
	and.b64  	%rd211, %rd210, -281470681808896;
	xor.b64  	%rd212, %rd211, %rd63;
	shr.u64 	%rd213, %rd67, 16;
	xor.b64  	%rd214, %rd213, %rd131;
	and.b64  	%rd215, %rd214, 281470681808895;
	xor.b64  	%rd216, %rd215, %rd131;
	shl.b64 	%rd217, %rd214, 16;
	and.b64  	%rd218, %rd217, -281470681808896;
	xor.b64  	%rd219, %rd218, %rd67;
	shr.u64 	%rd220, %rd71, 16;
	xor.b64  	%rd221, %rd220, %rd135;
	and.b64  	%rd222, %rd221, 281470681808895;
	xor.b64  	%rd223, %rd222, %rd135;
	shl.b64 	%rd224, %rd221, 16;
	and.b64  	%rd225, %rd224, -281470681808896;
	xor.b64  	%rd226, %rd225, %rd71;
	shr.u64 	%rd227, %rd75, 16;
	xor.b64  	%rd228, %rd227, %rd139;
	and.b64  	%rd229, %rd228, 281470681808895;
	xor.b64  	%rd230, %rd229, %rd139;
	shl.b64 	%rd231, %rd228, 16;
	and.b64  	%rd232, %rd231, -281470681808896;
	xor.b64  	%rd233, %rd232, %rd75;
	shr.u64 	%rd234, %rd79, 16;
	xor.b64  	%rd235, %rd234, %rd143;
	and.b64  	%rd236, %rd235, 281470681808895;
	xor.b64  	%rd237, %rd236, %rd143;
	shl.b64 	%rd238, %rd235, 16;
	and.b64  	%rd239, %rd238, -281470681808896;
	xor.b64  	%rd240, %rd239, %rd79;
	shr.u64 	%rd241, %rd83, 16;
	xor.b64  	%rd242, %rd241, %rd147;
	and.b64  	%rd243, %rd242, 281470681808895;
	xor.b64  	%rd244, %rd243, %rd147;
	shl.b64 	%rd245, %rd242, 16;
	and.b64  	%rd246, %rd245, -281470681808896;
	xor.b64  	%rd247, %rd246, %rd83;
	shr.u64 	%rd248, %rd87, 16;
	xor.b64  	%rd249, %rd248, %rd151;
	and.b64  	%rd250, %rd249, 281470681808895;
	xor.b64  	%rd251, %rd250, %rd151;
	shl.b64 	%rd252, %rd249, 16;
	and.b64  	%rd253, %rd252, -281470681808896;
	xor.b64  	%rd254, %rd253, %rd87;
	shr.u64 	%rd255, %rd91, 16;
	xor.b64  	%rd256, %rd255, %rd155;
	and.b64  	%rd257, %rd256, 281470681808895;
	xor.b64  	%rd258, %rd257, %rd155;
	shl.b64 	%rd259, %rd256, 16;
	and.b64  	%rd260, %rd259, -281470681808896;
	xor.b64  	%rd261, %rd260, %rd91;
	shr.u64 	%rd262, %rd95, 16;
	xor.b64  	%rd263, %rd262, %rd159;
	and.b64  	%rd264, %rd263, 281470681808895;
	xor.b64  	%rd265, %rd264, %rd159;
	shl.b64 	%rd266, %rd263, 16;
	and.b64  	%rd267, %rd266, -281470681808896;
	xor.b64  	%rd268, %rd267, %rd95;
	shr.u64 	%rd269, %rd99, 16;
	xor.b64  	%rd270, %rd269, %rd163;
	and.b64  	%rd271, %rd270, 281470681808895;
	xor.b64  	%rd272, %rd271, %rd163;
	shl.b64 	%rd273, %rd270, 16;
	and.b64  	%rd274, %rd273, -281470681808896;
	xor.b64  	%rd275, %rd274, %rd99;
	shr.u64 	%rd276, %rd170, 8;
	xor.b64  	%rd277, %rd276, %rd226;
	and.b64  	%rd278, %rd277, 71777214294589695;
	xor.b64  	%rd279, %rd278, %rd226;
	shl.b64 	%rd280, %rd277, 8;
	and.b64  	%rd281, %rd280, -71777214294589696;
	xor.b64  	%rd282, %rd281, %rd170;
	shr.u64 	%rd283, %rd177, 8;
	xor.b64  	%rd284, %rd283, %rd233;
	and.b64  	%rd285, %rd284, 71777214294589695;
	xor.b64  	%rd286, %rd285, %rd233;
	shl.b64 	%rd287, %rd284, 8;
	and.b64  	%rd288, %rd287, -71777214294589696;
	xor.b64  	%rd289, %rd288, %rd177;
	shr.u64 	%rd290, %rd184, 8;
	xor.b64  	%rd291, %rd290, %rd240;
	and.b64  	%rd292, %rd291, 71777214294589695;
	xor.b64  	%rd293, %rd292, %rd240;
	shl.b64 	%rd294, %rd291, 8;
	and.b64  	%rd295, %rd294, -71777214294589696;
	xor.b64  	%rd296, %rd295, %rd184;
	shr.u64 	%rd297, %rd191, 8;
	xor.b64  	%rd298, %rd297, %rd247;
	and.b64  	%rd299, %rd298, 71777214294589695;
	xor.b64  	%rd300, %rd299, %rd247;
	shl.b64 	%rd301, %rd298, 8;
	and.b64  	%rd302, %rd301, -71777214294589696;
	xor.b64  	%rd303, %rd302, %rd191;
	shr.u64 	%rd304, %rd198, 8;
	xor.b64  	%rd305, %rd304, %rd254;
	and.b64  	%rd306, %rd305, 71777214294589695;
	xor.b64  	%rd307, %rd306, %rd254;
	shl.b64 	%rd308, %rd305, 8;
	and.b64  	%rd309, %rd308, -71777214294589696;
	xor.b64  	%rd310, %rd309, %rd198;
	shr.u64 	%rd311, %rd205, 8;
	xor.b64  	%rd312, %rd311, %rd261;
	and.b64  	%rd313, %rd312, 71777214294589695;
	xor.b64  	%rd314, %rd313, %rd261;
	shl.b64 	%rd315, %rd312, 8;
	and.b64  	%rd316, %rd315, -71777214294589696;
	xor.b64  	%rd317, %rd316, %rd205;
	shr.u64 	%rd318, %rd212, 8;
	xor.b64  	%rd319, %rd318, %rd268;
	and.b64  	%rd320, %rd319, 71777214294589695;
	xor.b64  	%rd321, %rd320, %rd268;
	shl.b64 	%rd322, %rd319, 8;
	and.b64  	%rd323, %rd322, -71777214294589696;
	xor.b64  	%rd324, %rd323, %rd212;
	shr.u64 	%rd325, %rd219, 8;
	xor.b64  	%rd326, %rd325, %rd275;
	and.b64  	%rd327, %rd326, 71777214294589695;
	xor.b64  	%rd328, %rd327, %rd275;
	shl.b64 	%rd329, %rd326, 8;
	and.b64  	%rd330, %rd329, -71777214294589696;
	xor.b64  	%rd331, %rd330, %rd219;
	shr.u64 	%rd332, %rd167, 8;
	xor.b64  	%rd333, %rd332, %rd223;
	and.b64  	%rd334, %rd333, 71777214294589695;
	xor.b64  	%rd335, %rd334, %rd223;
	shl.b64 	%rd336, %rd333, 8;
	and.b64  	%rd337, %rd336, -71777214294589696;
	xor.b64  	%rd338, %rd337, %rd167;
	shr.u64 	%rd339, %rd174, 8;
	xor.b64  	%rd340, %rd339, %rd230;
	and.b64  	%rd341, %rd340, 71777214294589695;
	xor.b64  	%rd342, %rd341, %rd230;
	shl.b64 	%rd343, %rd340, 8;
	and.b64  	%rd344, %rd343, -71777214294589696;
	xor.b64  	%rd345, %rd344, %rd174;
	shr.u64 	%rd346, %rd181, 8;
	xor.b64  	%rd347, %rd346, %rd237;
	and.b64  	%rd348, %rd347, 71777214294589695;
	xor.b64  	%rd349, %rd348, %rd237;
	shl.b64 	%rd350, %rd347, 8;
	and.b64  	%rd351, %rd350, -71777214294589696;
	xor.b64  	%rd352, %rd351, %rd181;
	shr.u64 	%rd353, %rd188, 8;
	xor.b64  	%rd354, %rd353, %rd244;
	and.b64  	%rd355, %rd354, 71777214294589695;
	xor.b64  	%rd356, %rd355, %rd244;
	shl.b64 	%rd357, %rd354, 8;
	and.b64  	%rd358, %rd357, -71777214294589696;
	xor.b64  	%rd359, %rd358, %rd188;
	shr.u64 	%rd360, %rd195, 8;
	xor.b64  	%rd361, %rd360, %rd251;
	and.b64  	%rd362, %rd361, 71777214294589695;
	xor.b64  	%rd363, %rd362, %rd251;
	shl.b64 	%rd364, %rd361, 8;
	and.b64  	%rd365, %rd364, -71777214294589696;
	xor.b64  	%rd366, %rd365, %rd195;
	shr.u64 	%rd367, %rd202, 8;
	xor.b64  	%rd368, %rd367, %rd258;
	and.b64  	%rd369, %rd368, 71777214294589695;
	xor.b64  	%rd370, %rd369, %rd258;
	shl.b64 	%rd371, %rd368, 8;
	and.b64  	%rd372, %rd371, -71777214294589696;
	xor.b64  	%rd373, %rd372, %rd202;
	shr.u64 	%rd374, %rd209, 8;
	xor.b64  	%rd375, %rd374, %rd265;
	and.b64  	%rd376, %rd375, 71777214294589695;
	xor.b64  	%rd377, %rd376, %rd265;
	shl.b64 	%rd378, %rd375, 8;
	and.b64  	%rd379, %rd378, -71777214294589696;
	xor.b64  	%rd380, %rd379, %rd209;
	shr.u64 	%rd381, %rd216, 8;
	xor.b64  	%rd382, %rd381, %rd272;
	and.b64  	%rd383, %rd382, 71777214294589695;
	xor.b64  	%rd384, %rd383, %rd272;
	shl.b64 	%rd385, %rd382, 8;
	and.b64  	%rd386, %rd385, -71777214294589696;
	xor.b64  	%rd387, %rd386, %rd216;
	shr.u64 	%rd388, %rd282, 4;
	xor.b64  	%rd389, %rd388, %rd310;
	and.b64  	%rd390, %rd389, 1085102592571150095;
	xor.b64  	%rd391, %rd390, %rd310;
	shl.b64 	%rd392, %rd389, 4;
	and.b64  	%rd393, %rd392, -1085102592571150096;
	xor.b64  	%rd394, %rd393, %rd282;
	shr.u64 	%rd395, %rd289, 4;
	xor.b64  	%rd396, %rd395, %rd317;
	and.b64  	%rd397, %rd396, 1085102592571150095;
	xor.b64  	%rd398, %rd397, %rd317;
	shl.b64 	%rd399, %rd396, 4;
	and.b64  	%rd400, %rd399, -1085102592571150096;
	xor.b64  	%rd401, %rd400, %rd289;
	shr.u64 	%rd402, %rd296, 4;
	xor.b64  	%rd403, %rd402, %rd324;
	and.b64  	%rd404, %rd403, 1085102592571150095;
	xor.b64  	%rd405, %rd404, %rd324;
	shl.b64 	%rd406, %rd403, 4;
	and.b64  	%rd407, %rd406, -1085102592571150096;
	xor.b64  	%rd408, %rd407, %rd296;
	shr.u64 	%rd409, %rd303, 4;
	xor.b64  	%rd410, %rd409, %rd331;
	and.b64  	%rd411, %rd410, 1085102592571150095;
	xor.b64  	%rd412, %rd411, %rd331;
	shl.b64 	%rd413, %rd410, 4;
	and.b64  	%rd414, %rd413, -1085102592571150096;
	xor.b64  	%rd415, %rd414, %rd303;
	shr.u64 	%rd416, %rd279, 4;
	xor.b64  	%rd417, %rd416, %rd307;
	and.b64  	%rd418, %rd417, 1085102592571150095;
	xor.b64  	%rd419, %rd418, %rd307;
	shl.b64 	%rd420, %rd417, 4;
	and.b64  	%rd421, %rd420, -1085102592571150096;
	xor.b64  	%rd422, %rd421, %rd279;
	shr.u64 	%rd423, %rd286, 4;
	xor.b64  	%rd424, %rd423, %rd314;
	and.b64  	%rd425, %rd424, 1085102592571150095;
	xor.b64  	%rd426, %rd425, %rd314;
	shl.b64 	%rd427, %rd424, 4;
	and.b64  	%rd428, %rd427, -1085102592571150096;
	xor.b64  	%rd429, %rd428, %rd286;
	shr.u64 	%rd430, %rd293, 4;
	xor.b64  	%rd431, %rd430, %rd321;
	and.b64  	%rd432, %rd431, 1085102592571150095;
	xor.b64  	%rd433, %rd432, %rd321;
	shl.b64 	%rd434, %rd431, 4;
	and.b64  	%rd435, %rd434, -1085102592571150096;
	xor.b64  	%rd436, %rd435, %rd293;
	shr.u64 	%rd437, %rd300, 4;
	xor.b64  	%rd438, %rd437, %rd328;
	and.b64  	%rd439, %rd438, 1085102592571150095;
	xor.b64  	%rd440, %rd439, %rd328;
	shl.b64 	%rd441, %rd438, 4;
	and.b64  	%rd442, %rd441, -1085102592571150096;
	xor.b64  	%rd443, %rd442, %rd300;
	shr.u64 	%rd444, %rd338, 4;
	xor.b64  	%rd445, %rd444, %rd366;
	and.b64  	%rd446, %rd445, 1085102592571150095;
	xor.b64  	%rd447, %rd446, %rd366;
	shl.b64 	%rd448, %rd445, 4;
	and.b64  	%rd449, %rd448, -1085102592571150096;
	xor.b64  	%rd450, %rd449, %rd338;
	shr.u64 	%rd451, %rd345, 4;
	xor.b64  	%rd452, %rd451, %rd373;
	and.b64  	%rd453, %rd452, 1085102592571150095;
	xor.b64  	%rd454, %rd453, %rd373;
	shl.b64 	%rd455, %rd452, 4;
	and.b64  	%rd456, %rd455, -1085102592571150096;
	xor.b64  	%rd457, %rd456, %rd345;
	shr.u64 	%rd458, %rd352, 4;
	xor.b64  	%rd459, %rd458, %rd380;
	and.b64  	%rd460, %rd459, 1085102592571150095;
	xor.b64  	%rd461, %rd460, %rd380;
	shl.b64 	%rd462, %rd459, 4;
	and.b64  	%rd463, %rd462, -1085102592571150096;
	xor.b64  	%rd464, %rd463, %rd352;
	shr.u64 	%rd465, %rd359, 4;
	xor.b64  	%rd466, %rd465, %rd387;
	and.b64  	%rd467, %rd466, 1085102592571150095;
	xor.b64  	%rd468, %rd467, %rd387;
	shl.b64 	%rd469, %rd466, 4;
	and.b64  	%rd470, %rd469, -1085102592571150096;
	xor.b64  	%rd471, %rd470, %rd359;
	shr.u64 	%rd472, %rd335, 4;
	xor.b64  	%rd473, %rd472, %rd363;
	and.b64  	%rd474, %rd473, 1085102592571150095;
	xor.b64  	%rd475, %rd474, %rd363;
	shl.b64 	%rd476, %rd473, 4;
	and.b64  	%rd477, %rd476, -1085102592571150096;
	xor.b64  	%rd478, %rd477, %rd335;
	shr.u64 	%rd479, %rd342, 4;
	xor.b64  	%rd480, %rd479, %rd370;
	and.b64  	%rd481, %rd480, 1085102592571150095;
	xor.b64  	%rd482, %rd481, %rd370;
	shl.b64 	%rd483, %rd480, 4;
	and.b64  	%rd484, %rd483, -1085102592571150096;
	xor.b64  	%rd485, %rd484, %rd342;
	shr.u64 	%rd486, %rd349, 4;
	xor.b64  	%rd487, %rd486, %rd377;
	and.b64  	%rd488, %rd487, 1085102592571150095;
	xor.b64  	%rd489, %rd488, %rd377;
	shl.b64 	%rd490, %rd487, 4;
	and.b64  	%rd491, %rd490, -1085102592571150096;
	xor.b64  	%rd492, %rd491, %rd349;
	shr.u64 	%rd493, %rd356, 4;
	xor.b64  	%rd494, %rd493, %rd384;
	and.b64  	%rd495, %rd494, 1085102592571150095;
	xor.b64  	%rd496, %rd495, %rd384;
	shl.b64 	%rd497, %rd494, 4;
	and.b64  	%rd498, %rd497, -1085102592571150096;
	xor.b64  	%rd499, %rd498, %rd356;
	shr.u64 	%rd500, %rd394, 2;
	xor.b64  	%rd501, %rd500, %rd408;
	and.b64  	%rd502, %rd501, 3689348814741910323;
	xor.b64  	%rd503, %rd502, %rd408;
	shl.b64 	%rd504, %rd501, 2;
	and.b64  	%rd505, %rd504, -3689348814741910324;
	xor.b64  	%rd506, %rd505, %rd394;
	shr.u64 	%rd507, %rd401, 2;
	xor.b64  	%rd508, %rd507, %rd415;
	and.b64  	%rd509, %rd508, 3689348814741910323;
	xor.b64  	%rd510, %rd509, %rd415;
	shl.b64 	%rd511, %rd508, 2;
	and.b64  	%rd512, %rd511, -3689348814741910324;
	xor.b64  	%rd513, %rd512, %rd401;
	shr.u64 	%rd514, %rd391, 2;
	xor.b64  	%rd515, %rd514, %rd405;
	and.b64  	%rd516, %rd515, 3689348814741910323;
	xor.b64  	%rd517, %rd516, %rd405;
	shl.b64 	%rd518, %rd515, 2;
	and.b64  	%rd519, %rd518, -3689348814741910324;
	xor.b64  	%rd520, %rd519, %rd391;
	shr.u64 	%rd521, %rd398, 2;
	xor.b64  	%rd522, %rd521, %rd412;
	and.b64  	%rd523, %rd522, 3689348814741910323;
	xor.b64  	%rd524, %rd523, %rd412;
	shl.b64 	%rd525, %rd522, 2;
	and.b64  	%rd526, %rd525, -3689348814741910324;
	xor.b64  	%rd527, %rd526, %rd398;
	shr.u64 	%rd528, %rd422, 2;
	xor.b64  	%rd529, %rd528, %rd436;
	and.b64  	%rd530, %rd529, 3689348814741910323;
	xor.b64  	%rd531, %rd530, %rd436;
	shl.b64 	%rd532, %rd529, 2;
	and.b64  	%rd533, %rd532, -3689348814741910324;
	xor.b64  	%rd534, %rd533, %rd422;
	shr.u64 	%rd535, %rd429, 2;
	xor.b64  	%rd536, %rd535, %rd443;
	and.b64  	%rd537, %rd536, 3689348814741910323;
	xor.b64  	%rd538, %rd537, %rd443;
	shl.b64 	%rd539, %rd536, 2;
	and.b64  	%rd540, %rd539, -3689348814741910324;
	xor.b64  	%rd541, %rd540, %rd429;
	shr.u64 	%rd542, %rd419, 2;
	xor.b64  	%rd543, %rd542, %rd433;
	and.b64  	%rd544, %rd543, 3689348814741910323;
	xor.b64  	%rd545, %rd544, %rd433;
	shl.b64 	%rd546, %rd543, 2;
	and.b64  	%rd547, %rd546, -3689348814741910324;
	xor.b64  	%rd548, %rd547, %rd419;
	shr.u64 	%rd549, %rd426, 2;
	xor.b64  	%rd550, %rd549, %rd440;
	and.b64  	%rd551, %rd550, 3689348814741910323;
	xor.b64  	%rd552, %rd551, %rd440;
	shl.b64 	%rd553, %rd550, 2;
	and.b64  	%rd554, %rd553, -3689348814741910324;
	xor.b64  	%rd555, %rd554, %rd426;
	shr.u64 	%rd556, %rd450, 2;
	xor.b64  	%rd557, %rd556, %rd464;
	and.b64  	%rd558, %rd557, 3689348814741910323;
	xor.b64  	%rd559, %rd558, %rd464;
	shl.b64 	%rd560, %rd557, 2;
	and.b64  	%rd561, %rd560, -3689348814741910324;
	xor.b64  	%rd562, %rd561, %rd450;
	shr.u64 	%rd563, %rd457, 2;
	xor.b64  	%rd564, %rd563, %rd471;
	and.b64  	%rd565, %rd564, 3689348814741910323;
	xor.b64  	%rd566, %rd565, %rd471;
	shl.b64 	%rd567, %rd564, 2;
	and.b64  	%rd568, %rd567, -3689348814741910324;
	xor.b64  	%rd569, %rd568, %rd457;
	shr.u64 	%rd570, %rd447, 2;
	xor.b64  	%rd571, %rd570, %rd461;
	and.b64  	%rd572, %rd571, 3689348814741910323;
	xor.b64  	%rd573, %rd572, %rd461;
	shl.b64 	%rd574, %rd571, 2;
	and.b64  	%rd575, %rd574, -3689348814741910324;
	xor.b64  	%rd576, %rd575, %rd447;
	shr.u64 	%rd577, %rd454, 2;
	xor.b64  	%rd578, %rd577, %rd468;
	and.b64  	%rd579, %rd578, 3689348814741910323;
	xor.b64  	%rd580, %rd579, %rd468;
	shl.b64 	%rd581, %rd578, 2;
	and.b64  	%rd582, %rd581, -3689348814741910324;
	xor.b64  	%rd583, %rd582, %rd454;
	shr.u64 	%rd584, %rd478, 2;
	xor.b64  	%rd585, %rd584, %rd492;
	and.b64  	%rd586, %rd585, 3689348814741910323;
	xor.b64  	%rd587, %rd586, %rd492;
	shl.b64 	%rd588, %rd585, 2;
	and.b64  	%rd589, %rd588, -3689348814741910324;
	xor.b64  	%rd590, %rd589, %rd478;
	shr.u64 	%rd591, %rd485, 2;
	xor.b64  	%rd592, %rd591, %rd499;
	and.b64  	%rd593, %rd592, 3689348814741910323;
	xor.b64  	%rd594, %rd593, %rd499;
	shl.b64 	%rd595, %rd592, 2;
	and.b64  	%rd596, %rd595, -3689348814741910324;
	xor.b64  	%rd597, %rd596, %rd485;
	shr.u64 	%rd598, %rd475, 2;
	xor.b64  	%rd599, %rd598, %rd489;
	and.b64  	%rd600, %rd599, 3689348814741910323;
	xor.b64  	%rd601, %rd600, %rd489;
	shl.b64 	%rd602, %rd599, 2;
	and.b64  	%rd603, %rd602, -3689348814741910324;
	xor.b64  	%rd604, %rd603, %rd475;
	shr.u64 	%rd605, %rd482, 2;
	xor.b64  	%rd606, %rd605, %rd496;
	and.b64  	%rd607, %rd606, 3689348814741910323;
	xor.b64  	%rd608, %rd607, %rd496;
	shl.b64 	%rd609, %rd606, 2;
	and.b64  	%rd610, %rd609, -3689348814741910324;
	xor.b64  	%rd611, %rd610, %rd482;
	shr.u64 	%rd612, %rd506, 1;
	xor.b64  	%rd613, %rd612, %rd513;
	and.b64  	%rd614, %rd613, 6148914691236517205;
	xor.b64  	%rd615, %rd614, %rd513;
	shl.b64 	%rd616, %rd613, 1;
	and.b64  	%rd617, %rd616, -6148914691236517206;
	xor.b64  	%rd618, %rd617, %rd506;
	st.local.v2.u64 	[%rd1], {%rd618, %rd615};
	shr.u64 	%rd619, %rd503, 1;
	xor.b64  	%rd620, %rd619, %rd510;
	and.b64  	%rd621, %rd620, 6148914691236517205;
	xor.b64  	%rd622, %rd621, %rd510;
	shl.b64 	%rd623, %rd620, 1;
	and.b64  	%rd624, %rd623, -6148914691236517206;
	xor.b64  	%rd625, %rd624, %rd503;
	st.local.v2.u64 	[%rd1+16], {%rd625, %rd622};
	shr.u64 	%rd626, %rd520, 1;
	xor.b64  	%rd627, %rd626, %rd527;
	and.b64  	%rd628, %rd627, 6148914691236517205;
	xor.b64  	%rd629, %rd628, %rd527;
	shl.b64 	%rd630, %rd627, 1;
	and.b64  	%rd631, %rd630, -6148914691236517206;
	xor.b64  	%rd632, %rd631, %rd520;
	st.local.v2.u64 	[%rd1+32], {%rd632, %rd629};
	shr.u64 	%rd633, %rd517, 1;
	xor.b64  	%rd634, %rd633, %rd524;
	and.b64  	%rd635, %rd634, 6148914691236517205;
	xor.b64  	%rd636, %rd635, %rd524;
	shl.b64 	%rd637, %rd634, 1;
	and.b64  	%rd638, %rd637, -6148914691236517206;
	xor.b64  	%rd639, %rd638, %rd517;
	st.local.v2.u64 	[%rd1+48], {%rd639, %rd636};
	shr.u64 	%rd640, %rd534, 1;
	xor.b64  	%rd641, %rd640, %rd541;
	and.b64  	%rd642, %rd641, 6148914691236517205;
	xor.b64  	%rd643, %rd642, %rd541;
	shl.b64 	%rd644, %rd641, 1;
	and.b64  	%rd645, %rd644, -6148914691236517206;
	xor.b64  	%rd646, %rd645, %rd534;
	st.local.v2.u64 	[%rd1+64], {%rd646, %rd643};
	shr.u64 	%rd647, %rd531, 1;
	xor.b64  	%rd648, %rd647, %rd538;
	and.b64  	%rd649, %rd648, 6148914691236517205;
	xor.b64  	%rd650, %rd649, %rd538;
	shl.b64 	%rd651, %rd648, 1;
	and.b64  	%rd652, %rd651, -6148914691236517206;
	xor.b64  	%rd653, %rd652, %rd531;
	st.local.v2.u64 	[%rd1+80], {%rd653, %rd650};
	shr.u64 	%rd654, %rd548, 1;
	xor.b64  	%rd655, %rd654, %rd555;
	and.b64  	%rd656, %rd655, 6148914691236517205;
	xor.b64  	%rd657, %rd656, %rd555;
	shl.b64 	%rd658, %rd655, 1;
	and.b64  	%rd659, %rd658, -6148914691236517206;
	xor.b64  	%rd660, %rd659, %rd548;
	st.local.v2.u64 	[%rd1+96], {%rd660, %rd657};
	shr.u64 	%rd661, %rd545, 1;
	xor.b64  	%rd662, %rd661, %rd552;
	and.b64  	%rd663, %rd662, 6148914691236517205;
	xor.b64  	%rd664, %rd663, %rd552;
	shl.b64 	%rd665, %rd662, 1;
	and.b64  	%rd666, %rd665, -6148914691236517206;
	xor.b64  	%rd667, %rd666, %rd545;
	st.local.v2.u64 	[%rd1+112], {%rd667, %rd664};
	shr.u64 	%rd668, %rd562, 1;
	xor.b64  	%rd669, %rd668, %rd569;
	and.b64  	%rd670, %rd669, 6148914691236517205;
	xor.b64  	%rd671, %rd670, %rd569;
	shl.b64 	%rd672, %rd669, 1;
	and.b64  	%rd673, %rd672, -6148914691236517206;
	xor.b64  	%rd674, %rd673, %rd562;
	st.local.v2.u64 	[%rd1+128], {%rd674, %rd671};
	shr.u64 	%rd675, %rd559, 1;
	xor.b64  	%rd676, %rd675, %rd566;
	and.b64  	%rd677, %rd676, 6148914691236517205;
	xor.b64  	%rd678, %rd677, %rd566;
	shl.b64 	%rd679, %rd676, 1;
	and.b64  	%rd680, %rd679, -6148914691236517206;
	xor.b64  	%rd681, %rd680, %rd559;
	st.local.v2.u64 	[%rd1+144], {%rd681, %rd678};
	shr.u64 	%rd682, %rd576, 1;
	xor.b64  	%rd683, %rd682, %rd583;
	and.b64  	%rd684, %rd683, 6148914691236517205;
	xor.b64  	%rd685, %rd684, %rd583;
	shl.b64 	%rd686, %rd683, 1;
	and.b64  	%rd687, %rd686, -6148914691236517206;
	xor.b64  	%rd688, %rd687, %rd576;
	st.local.v2.u64 	[%rd1+160], {%rd688, %rd685};
	shr.u64 	%rd689, %rd573, 1;
	xor.b64  	%rd690, %rd689, %rd580;
	and.b64  	%rd691, %rd690, 6148914691236517205;
	xor.b64  	%rd692, %rd691, %rd580;
	shl.b64 	%rd693, %rd690, 1;
	and.b64  	%rd694, %rd693, -6148914691236517206;
	xor.b64  	%rd695, %rd694, %rd573;
	st.local.v2.u64 	[%rd1+176], {%rd695, %rd692};
	shr.u64 	%rd696, %rd590, 1;
	xor.b64  	%rd697, %rd696, %rd597;
	and.b64  	%rd698, %rd697, 6148914691236517205;
	xor.b64  	%rd699, %rd698, %rd597;
	shl.b64 	%rd700, %rd697, 1;
	and.b64  	%rd701, %rd700, -6148914691236517206;
	xor.b64  	%rd702, %rd701, %rd590;
	st.local.v2.u64 	[%rd1+192], {%rd702, %rd699};
	shr.u64 	%rd703, %rd587, 1;
	xor.b64  	%rd704, %rd703, %rd594;
	and.b64  	%rd705, %rd704, 6148914691236517205;
	xor.b64  	%rd706, %rd705, %rd594;
	shl.b64 	%rd707, %rd704, 1;
	and.b64  	%rd708, %rd707, -6148914691236517206;
	xor.b64  	%rd709, %rd708, %rd587;
	st.local.v2.u64 	[%rd1+208], {%rd709, %rd706};
	shr.u64 	%rd710, %rd604, 1;
	xor.b64  	%rd711, %rd710, %rd611;
	and.b64  	%rd712, %rd711, 6148914691236517205;
	xor.b64  	%rd713, %rd712, %rd611;
	shl.b64 	%rd714, %rd711, 1;
	and.b64  	%rd715, %rd714, -6148914691236517206;
	xor.b64  	%rd716, %rd715, %rd604;
	st.local.v2.u64 	[%rd1+224], {%rd716, %rd713};
	shr.u64 	%rd717, %rd601, 1;
	xor.b64  	%rd718, %rd717, %rd608;
	and.b64  	%rd719, %rd718, 6148914691236517205;
	xor.b64  	%rd720, %rd719, %rd608;
	shl.b64 	%rd721, %rd718, 1;
	and.b64  	%rd722, %rd721, -6148914691236517206;
	xor.b64  	%rd723, %rd722, %rd601;
	st.local.v2.u64 	[%rd1+240], {%rd723, %rd720};
	setp.eq.s32 	%p5, %r195, 0;
	@%p5 bra 	$L__BB9_32;
	ld.param.u32 	%r196, [shared_u32_transpose_pack_u64_param_5];
	ld.param.u64 	%rd1600, [shared_u32_transpose_pack_u64_param_1];
	cvta.to.global.u64 	%rd7, %rd1600;
	and.b32  	%r63, %r196, 15;
	setp.lt.u32 	%p6, %r196, 16;
	mov.b32 	%r245, 0;
	@%p6 bra 	$L__BB9_23;
	ld.param.u32 	%r197, [shared_u32_transpose_pack_u64_param_5];
	and.b32  	%r245, %r197, -16;
	neg.s32 	%r238, %r245;
	shl.b32 	%r66, %r2, 4;
	add.s32 	%r155, %r59, %r2;
	add.s32 	%r236, %r155, %r60;
	shl.b32 	%r156, %r2, 1;
	add.s32 	%r235, %r61, %r156;
	mad.lo.s32 	%r234, %r2, 3, %r61;
	shl.b32 	%r157, %r2, 2;
	add.s32 	%r233, %r61, %r157;
	mad.lo.s32 	%r232, %r2, 5, %r61;
	mad.lo.s32 	%r231, %r2, 6, %r61;
	mad.lo.s32 	%r230, %r2, 7, %r61;
	shl.b32 	%r158, %r2, 3;
	add.s32 	%r229, %r61, %r158;
	mad.lo.s32 	%r228, %r2, 9, %r61;
	mad.lo.s32 	%r227, %r2, 10, %r61;
	mad.lo.s32 	%r226, %r2, 11, %r61;
	mad.lo.s32 	%r225, %r2, 12, %r61;
	mad.lo.s32 	%r224, %r2, 13, %r61;
	mad.lo.s32 	%r223, %r2, 14, %r61;
	mov.u32 	%r222, %r62;
	mov.u32 	%r237, %r61;
$L__BB9_22:
	.pragma "nounroll";
	ld.local.v2.u64 	{%rd724, %rd725}, [%rd1604+-64];
	mul.wide.u32 	%rd726, %r222, 8;
	add.s64 	%rd727, %rd7, %rd726;
	st.global.u64 	[%rd727], %rd724;
	mul.wide.u32 	%rd728, %r237, 8;
	add.s64 	%rd729, %rd7, %rd728;
	st.global.u64 	[%rd729], %rd725;
	ld.local.v2.u64 	{%rd730, %rd731}, [%rd1604+-48];
	mul.wide.u32 	%rd732, %r236, 8;
	add.s64 	%rd733, %rd7, %rd732;
	st.global.u64 	[%rd733], %rd730;
	mul.wide.u32 	%rd734, %r235, 8;
	add.s64 	%rd735, %rd7, %rd734;
	st.global.u64 	[%rd735], %rd731;
	ld.local.v2.u64 	{%rd736, %rd737}, [%rd1604+-32];
	mul.wide.u32 	%rd738, %r234, 8;
	add.s64 	%rd739, %rd7, %rd738;
	st.global.u64 	[%rd739], %rd736;
	mul.wide.u32 	%rd740, %r233, 8;
	add.s64 	%rd741, %rd7, %rd740;
	st.global.u64 	[%rd741], %rd737;
	ld.local.v2.u64 	{%rd742, %rd743}, [%rd1604+-16];
	mul.wide.u32 	%rd744, %r232, 8;
	add.s64 	%rd745, %rd7, %rd744;
	st.global.u64 	[%rd745], %rd742;
	mul.wide.u32 	%rd746, %r231, 8;
	add.s64 	%rd747, %rd7, %rd746;
	st.global.u64 	[%rd747], %rd743;
	ld.local.v2.u64 	{%rd748, %rd749}, [%rd1604];
	mul.wide.u32 	%rd750, %r230, 8;
	add.s64 	%rd751, %rd7, %rd750;
	st.global.u64 	[%rd751], %rd748;
	mul.wide.u32 	%rd752, %r229, 8;
	add.s64 	%rd753, %rd7, %rd752;
	st.global.u64 	[%rd753], %rd749;
	ld.local.v2.u64 	{%rd754, %rd755}, [%rd1604+16];
	mul.wide.u32 	%rd756, %r228, 8;
	add.s64 	%rd757, %rd7, %rd756;
	st.global.u64 	[%rd757], %rd754;
	mul.wide.u32 	%rd758, %r227, 8;
	add.s64 	%rd759, %rd7, %rd758;
	st.global.u64 	[%rd759], %rd755;
	ld.local.v2.u64 	{%rd760, %rd761}, [%rd1604+32];
	mul.wide.u32 	%rd762, %r226, 8;
	add.s64 	%rd763, %rd7, %rd762;
	st.global.u64 	[%rd763], %rd760;
	mul.wide.u32 	%rd764, %r225, 8;
	add.s64 	%rd765, %rd7, %rd764;
	st.global.u64 	[%rd765], %rd761;
	ld.local.v2.u64 	{%rd766, %rd767}, [%rd1604+48];
	mul.wide.u32 	%rd768, %r224, 8;
	add.s64 	%rd769, %rd7, %rd768;
	st.global.u64 	[%rd769], %rd766;
	mul.wide.u32 	%rd770, %r223, 8;
	add.s64 	%rd771, %rd7, %rd770;
	st.global.u64 	[%rd771], %rd767;
	add.s32 	%r238, %r238, 16;
	add.s32 	%r237, %r237, %r66;
	add.s32 	%r236, %r236, %r66;
	add.s32 	%r235, %r235, %r66;
	add.s32 	%r234, %r234, %r66;
	add.s32 	%r233, %r233, %r66;
	add.s32 	%r232, %r232, %r66;
	add.s32 	%r231, %r231, %r66;
	add.s32 	%r230, %r230, %r66;
	add.s32 	%r229, %r229, %r66;
	add.s32 	%r228, %r228, %r66;
	add.s32 	%r227, %r227, %r66;
	add.s32 	%r226, %r226, %r66;
	add.s32 	%r225, %r225, %r66;
	add.s32 	%r224, %r224, %r66;
	add.s32 	%r223, %r223, %r66;
	add.s32 	%r222, %r222, %r66;
	add.s64 	%rd1604, %rd1604, 128;
	setp.eq.s32 	%p7, %r238, 0;
	@%p7 bra 	$L__BB9_23;
	bra.uni 	$L__BB9_22;
$L__BB9_23:
	setp.eq.s32 	%p8, %r63, 0;
	@%p8 bra 	$L__BB9_32;
	ld.param.u32 	%r198, [shared_u32_transpose_pack_u64_param_5];
	and.b32  	%r129, %r198, 7;
	setp.lt.u32 	%p9, %r63, 8;
	@%p9 bra 	$L__BB9_26;
	mul.wide.u32 	%rd772, %r245, 8;
	add.s64 	%rd773, %rd1, %rd772;
	ld.local.u64 	%rd774, [%rd773];
	mul.lo.s32 	%r159, %r245, %r2;
	add.s32 	%r160, %r159, %r62;
	mul.wide.u32 	%rd775, %r160, 8;
	add.s64 	%rd776, %rd7, %rd775;
	st.global.u64 	[%rd776], %rd774;
	ld.local.u64 	%rd777, [%rd773+8];
	add.s32 	%r161, %r159, %r61;
	mul.wide.u32 	%rd778, %r161, 8;
	add.s64 	%rd779, %rd7, %rd778;
	st.global.u64 	[%rd779], %rd777;
	ld.local.u64 	%rd780, [%rd773+16];
	add.s32 	%r162, %r161, %r2;
	mul.wide.u32 	%rd781, %r162, 8;
	add.s64 	%rd782, %rd7, %rd781;
	st.global.u64 	[%rd782], %rd780;
	ld.local.u64 	%rd783, [%rd773+24];
	add.s32 	%r163, %r162, %r2;
	mul.wide.u32 	%rd784, %r163, 8;
	add.s64 	%rd785, %rd7, %rd784;
	st.global.u64 	[%rd785], %rd783;
	ld.local.u64 	%rd786, [%rd773+32];
	add.s32 	%r164, %r163, %r2;
	mul.wide.u32 	%rd787, %r164, 8;
	add.s64 	%rd788, %rd7, %rd787;
	st.global.u64 	[%rd788], %rd786;
	ld.local.u64 	%rd789, [%rd773+40];
	add.s32 	%r165, %r164, %r2;
	mul.wide.u32 	%rd790, %r165, 8;
	add.s64 	%rd791, %rd7, %rd790;
	st.global.u64 	[%rd791], %rd789;
	ld.local.u64 	%rd792, [%rd773+48];
	add.s32 	%r166, %r165, %r2;
	mul.wide.u32 	%rd793, %r166, 8;
	add.s64 	%rd794, %rd7, %rd793;
	st.global.u64 	[%rd794], %rd792;
	ld.local.u64 	%rd795, [%rd773+56];
	add.s32 	%r167, %r166, %r2;
	mul.wide.u32 	%rd796, %r167, 8;
	add.s64 	%rd797, %rd7, %rd796;
	st.global.u64 	[%rd797], %rd795;
	add.s32 	%r245, %r245, 8;
$L__BB9_26:
	setp.eq.s32 	%p10, %r129, 0;
	@%p10 bra 	$L__BB9_32;
	ld.param.u32 	%r199, [shared_u32_transpose_pack_u64_param_5];
	and.b32  	%r132, %r199, 3;
	setp.lt.u32 	%p11, %r129, 4;
	@%p11 bra 	$L__BB9_29;
	mul.wide.u32 	%rd798, %r245, 8;
	add.s64 	%rd799, %rd1, %rd798;
	ld.local.u64 	%rd800, [%rd799];
	mul.lo.s32 	%r168, %r245, %r2;
	add.s32 	%r169, %r168, %r62;
	mul.wide.u32 	%rd801, %r169, 8;
	add.s64 	%rd802, %rd7, %rd801;
	st.global.u64 	[%rd802], %rd800;
	ld.local.u64 	%rd803, [%rd799+8];
	add.s32 	%r170, %r168, %r61;
	mul.wide.u32 	%rd804, %r170, 8;
	add.s64 	%rd805, %rd7, %rd804;
	st.global.u64 	[%rd805], %rd803;
	ld.local.u64 	%rd806, [%rd799+16];
	add.s32 	%r171, %r170, %r2;
	mul.wide.u32 	%rd807, %r171, 8;
	add.s64 	%rd808, %rd7, %rd807;
	st.global.u64 	[%rd808], %rd806;
	ld.local.u64 	%rd809, [%rd799+24];
	add.s32 	%r172, %r171, %r2;
	mul.wide.u32 	%rd810, %r172, 8;
	add.s64 	%rd811, %rd7, %rd810;
	st.global.u64 	[%rd811], %rd809;
	add.s32 	%r245, %r245, 4;
$L__BB9_29:
	setp.eq.s32 	%p12, %r132, 0;
	@%p12 bra 	$L__BB9_32;
	add.s32 	%r173, %r245, -1;
	mad.lo.s32 	%r248, %r2, %r173, %r61;
	mul.wide.u32 	%rd812, %r245, 8;
	add.s64 	%rd1606, %rd1, %rd812;
	neg.s32 	%r247, %r132;
$L__BB9_31:
	.pragma "nounroll";
	ld.local.u64 	%rd813, [%rd1606];
	mul.wide.u32 	%rd814, %r248, 8;
	add.s64 	%rd815, %rd7, %rd814;
	st.global.u64 	[%rd815], %rd813;
	add.s32 	%r248, %r248, %r2;
	add.s64 	%rd1606, %rd1606, 8;
	add.s32 	%r247, %r247, 1;
	setp.ne.s32 	%p13, %r247, 0;
	@%p13 bra 	$L__BB9_31;
$L__BB9_32:
	ret;

}
	// .globl	shared_u64_transpose_pack_u64_global_mem
.visible .entry shared_u64_transpose_pack_u64_global_mem(
	.param .u64 .ptr .align 1 shared_u64_transpose_pack_u64_global_mem_param_0,
	.param .u64 .ptr .align 1 shared_u64_transpose_pack_u64_global_mem_param_1,
	.param .u64 .ptr .align 1 shared_u64_transpose_pack_u64_global_mem_param_2,
	.param .u64 .ptr .align 1 shared_u64_transpose_pack_u64_global_mem_param_3,
	.param .u32 shared_u64_transpose_pack_u64_global_mem_param_4,
	.param .u32 shared_u64_transpose_pack_u64_global_mem_param_5
)
{
	.reg .pred 	%p<35>;
	.reg .b32 	%r<289>;
	.reg .b64 	%rd<387>;

	ld.param.u64 	%rd30, [shared_u64_transpose_pack_u64_global_mem_param_2];
	ld.param.u64 	%rd31, [shared_u64_transpose_pack_u64_global_mem_param_3];
	ld.param.u32 	%r162, [shared_u64_transpose_pack_u64_global_mem_param_4];
	ld.param.u32 	%r163, [shared_u64_transpose_pack_u64_global_mem_param_5];
	cvta.to.global.u64 	%rd1, %rd30;
	cvta.to.global.u64 	%rd2, %rd31;
	mov.u32 	%r164, %ctaid.x;
	mov.u32 	%r165, %ntid.x;
	mul.lo.s32 	%r1, %r164, %r165;
	mov.u32 	%r2, %tid.x;
	add.s32 	%r3, %r1, %r2;
	and.b32  	%r166, %r162, 63;
	setp.eq.s32 	%p1, %r166, 0;
	@%p1 bra 	$L__BB10_2;
	mov.u64 	%rd32, $str;
	cvta.global.u64 	%rd33, %rd32;
	mov.u64 	%rd34, $str$1;
	cvta.global.u64 	%rd35, %rd34;
	mov.u64 	%rd36, __unnamed_3;
	cvta.global.u64 	%rd37, %rd36;
	{ // callseq 4, 0
	.param .b64 param0;
	st.param.b64 	[param0], %rd33;
	.param .b64 param1;
	st.param.b64 	[param1], %rd35;
	.param .b32 param2;
	st.param.b32 	[param2], 340;
	.param .b64 param3;
	st.param.b64 	[param3], %rd37;
	.param .b64 param4;
	st.param.b64 	[param4], 1;
	call.uni 
	__assertfail, 
	(
	param0, 
	param1, 
	param2, 
	param3, 
	param4
	);
	} // callseq 4
$L__BB10_2:
	setp.lt.s32 	%p2, %r163, 65;
	@%p2 bra 	$L__BB10_4;
	mov.u64 	%rd38, $str$4;
	cvta.global.u64 	%rd39, %rd38;
	mov.u64 	%rd40, $str$1;
	cvta.global.u64 	%rd41, %rd40;
	mov.u64 	%rd42, __unnamed_3;
	cvta.global.u64 	%rd43, %rd42;
	{ // callseq 5, 0
	.param .b64 param0;
	st.param.b64 	[param0], %rd39;
	.param .b64 param1;
	st.param.b64 	[param1], %rd41;
	.param .b32 param2;
	st.param.b32 	[param2], 341;
	.param .b64 param3;
	st.param.b64 	[param3], %rd43;
	.param .b64 param4;
	st.param.b64 	[param4], 1;
	call.uni 
	__assertfail, 
	(
	param0, 
	param1, 
	param2, 
	param3, 
	param4
	);
	} // callseq 5
$L__BB10_4:
	shr.s32 	%r167, %r162, 31;
	shr.u32 	%r168, %r167, 26;
	add.s32 	%r169, %r162, %r168;
	shr.s32 	%r4, %r169, 6;
	setp.ge.s32 	%p3, %r3, %r4;
	@%p3 bra 	$L__BB10_30;
	shl.b32 	%r5, %r3, 6;
	mul.wide.s32 	%rd209, %r5, 8;
	add.s64 	%rd3, %rd1, %rd209;
	mov.b32 	%r233, 0;
$L__BB10_6:
	mul.wide.u32 	%rd210, %r233, 8;
	add.s64 	%rd211, %rd3, %rd210;
	ld.global.u64 	%rd212, [%rd211];
	shr.u64 	%rd213, %rd212, 32;
	ld.global.u64 	%rd214, [%rd211+256];
	and.b64  	%rd215, %rd214, 4294967295;
	xor.b64  	%rd216, %rd213, %rd215;
	xor.b64  	%rd217, %rd216, %rd214;
	st.global.u64 	[%rd211+256], %rd217;
	shl.b64 	%rd218, %rd216, 32;
	xor.b64  	%rd219, %rd218, %rd212;
	st.global.u64 	[%rd211], %rd219;
	add.s32 	%r204, %r233, 33;
	and.b32  	%r23, %r204, -33;
	setp.lt.u32 	%p20, %r233, 31;
	mov.u32 	%r233, %r23;
	@%p20 bra 	$L__BB10_6;
	mov.b32 	%r234, 0;
$L__BB10_8:
	mul.wide.u32 	%rd220, %r234, 8;
	add.s64 	%rd221, %rd3, %rd220;
	ld.global.u64 	%rd222, [%rd221];
	shr.u64 	%rd223, %rd222, 16;
	ld.global.u64 	%rd224, [%rd221+128];
	xor.b64  	%rd225, %rd223, %rd224;
	and.b64  	%rd226, %rd225, 281470681808895;
	xor.b64  	%rd227, %rd226, %rd224;
	st.global.u64 	[%rd221+128], %rd227;
	shl.b64 	%rd228, %rd225, 16;
	and.b64  	%rd229, %rd228, -281470681808896;
	xor.b64  	%rd230, %rd229, %rd222;
	st.global.u64 	[%rd221], %rd230;
	add.s32 	%r206, %r234, 17;
	and.b32  	%r25, %r206, -17;
	setp.lt.u32 	%p21, %r234, 47;
	mov.u32 	%r234, %r25;
	@%p21 bra 	$L__BB10_8;
	mov.b32 	%r235, 0;
$L__BB10_10:
	mul.wide.u32 	%rd231, %r235, 8;
	add.s64 	%rd232, %rd3, %rd231;
	ld.global.u64 	%rd233, [%rd232];
	shr.u64 	%rd234, %rd233, 8;
	ld.global.u64 	%rd235, [%rd232+64];
	xor.b64  	%rd236, %rd234, %rd235;
	and.b64  	%rd237, %rd236, 71777214294589695;
	xor.b64  	%rd238, %rd237, %rd235;
	st.global.u64 	[%rd232+64], %rd238;
	shl.b64 	%rd239, %rd236, 8;
	and.b64  	%rd240, %rd239, -71777214294589696;
	xor.b64  	%rd241, %rd240, %rd233;
	st.global.u64 	[%rd232], %rd241;
	add.s32 	%r208, %r235, 9;
	and.b32  	%r27, %r208, -9;
	setp.lt.u32 	%p22, %r235, 55;
	mov.u32 	%r235, %r27;
	@%p22 bra 	$L__BB10_10;
	mov.b32 	%r236, 0;
$L__BB10_12:
	mul.wide.u32 	%rd242, %r236, 8;
	add.s64 	%rd243, %rd3, %rd242;
	ld.global.u64 	%rd244, [%rd243];
	shr.u64 	%rd245, %rd244, 4;
	ld.global.u64 	%rd246, [%rd243+32];
	xor.b64  	%rd247, %rd245, %rd246;
	and.b64  	%rd248, %rd247, 1085102592571150095;
	xor.b64  	%rd249, %rd248, %rd246;
	st.global.u64 	[%rd243+32], %rd249;
	shl.b64 	%rd250, %rd247, 4;
	and.b64  	%rd251, %rd250, -1085102592571150096;
	xor.b64  	%rd252, %rd251, %rd244;
	st.global.u64 	[%rd243], %rd252;
	add.s32 	%r210, %r236, 5;
	and.b32  	%r29, %r210, -5;
	setp.lt.u32 	%p23, %r236, 59;
	mov.u32 	%r236, %r29;
	@%p23 bra 	$L__BB10_12;
	mov.b32 	%r237, 0;
$L__BB10_14:
	mul.wide.u32 	%rd253, %r237, 8;
	add.s64 	%rd254, %rd3, %rd253;
	ld.global.u64 	%rd255, [%rd254];
	shr.u64 	%rd256, %rd255, 2;
	ld.global.u64 	%rd257, [%rd254+16];
	xor.b64  	%rd258, %rd256, %rd257;
	and.b64  	%rd259, %rd258, 3689348814741910323;
	xor.b64  	%rd260, %rd259, %rd257;
	st.global.u64 	[%rd254+16], %rd260;
	shl.b64 	%rd261, %rd258, 2;
	and.b64  	%rd262, %rd261, -3689348814741910324;
	xor.b64  	%rd263, %rd262, %rd255;
	st.global.u64 	[%rd254], %rd263;
	add.s32 	%r212, %r237, 3;
	and.b32  	%r31, %r212, -3;
	setp.lt.u32 	%p24, %r237, 61;
	mov.u32 	%r237, %r31;
	@%p24 bra 	$L__BB10_14;
	add.s64 	%rd264, %rd209, %rd1;
	add.s64 	%rd381, %rd264, 8;
	mov.b32 	%r238, 0;
$L__BB10_16:
	ld.global.u64 	%rd265, [%rd381+-8];
	shr.u64 	%rd266, %rd265, 1;
	ld.global.u64 	%rd267, [%rd381];
	xor.b64  	%rd268, %rd266, %rd267;
	and.b64  	%rd269, %rd268, 6148914691236517205;
	xor.b64  	%rd270, %rd269, %rd267;
	st.global.u64 	[%rd381], %rd270;
	shl.b64 	%rd271, %rd268, 1;
	and.b64  	%rd272, %rd271, -6148914691236517206;
	xor.b64  	%rd273, %rd272, %rd265;
	st.global.u64 	[%rd381+-8], %rd273;
	add.s32 	%r33, %r238, 2;
	add.s64 	%rd381, %rd381, 16;
	setp.lt.u32 	%p25, %r238, 62;
	mov.u32 	%r238, %r33;
	@%p25 bra 	$L__BB10_16;
	setp.eq.s32 	%p26, %r163, 0;
	@%p26 bra 	$L__BB10_56;
	setp.lt.u32 	%p27, %r163, 16;
	mov.b32 	%r280, 0;
	@%p27 bra 	$L__BB10_21;
	ld.param.u64 	%rd375, [shared_u64_transpose_pack_u64_global_mem_param_2];
	and.b32  	%r215, %r163, -16;
	neg.s32 	%r255, %r215;
	add.s32 	%r216, %r2, %r4;
	add.s32 	%r254, %r216, %r1;
	shl.b32 	%r217, %r4, 1;
	add.s32 	%r253, %r3, %r217;
	mad.lo.s32 	%r252, %r4, 3, %r3;
	shl.b32 	%r218, %r4, 2;
	add.s32 	%r251, %r3, %r218;
	mad.lo.s32 	%r250, %r4, 5, %r3;
	mad.lo.s32 	%r249, %r4, 6, %r3;
	mad.lo.s32 	%r248, %r4, 7, %r3;
	shl.b32 	%r219, %r4, 3;
	add.s32 	%r247, %r3, %r219;
	mad.lo.s32 	%r246, %r4, 9, %r3;
	mad.lo.s32 	%r245, %r4, 10, %r3;
	mad.lo.s32 	%r244, %r4, 11, %r3;
	mad.lo.s32 	%r243, %r4, 12, %r3;
	mad.lo.s32 	%r242, %r4, 13, %r3;
	mad.lo.s32 	%r241, %r4, 14, %r3;
	mad.lo.s32 	%r240, %r4, 15, %r3;
	cvta.to.global.u64 	%rd274, %rd375;
	add.s64 	%rd275, %rd209, %rd274;
	add.s64 	%rd382, %rd275, 64;
	mov.u32 	%r239, %r3;
$L__BB10_20:
	.pragma "nounroll";
	ld.param.u64 	%rd371, [shared_u64_transpose_pack_u64_global_mem_param_0];
	and.b32  	%r280, %r163, -16;
	ld.global.u64 	%rd276, [%rd382+-64];
	cvta.to.global.u64 	%rd277, %rd371;
	mul.wide.u32 	%rd278, %r239, 8;
	add.s64 	%rd279, %rd277, %rd278;
	st.global.u64 	[%rd279], %rd276;
	ld.global.u64 	%rd280, [%rd382+-56];
	mul.wide.u32 	%rd281, %r254, 8;
	add.s64 	%rd282, %rd277, %rd281;
	st.global.u64 	[%rd282], %rd280;
	ld.global.u64 	%rd283, [%rd382+-48];
	mul.wide.u32 	%rd284, %r253, 8;
	add.s64 	%rd285, %rd277, %rd284;
	st.global.u64 	[%rd285], %rd283;
	ld.global.u64 	%rd286, [%rd382+-40];
	mul.wide.u32 	%rd287, %r252, 8;
	add.s64 	%rd288, %rd277, %rd287;
	st.global.u64 	[%rd288], %rd286;
	ld.global.u64 	%rd289, [%rd382+-32];
	mul.wide.u32 	%rd290, %r251, 8;
	add.s64 	%rd291, %rd277, %rd290;
	st.global.u64 	[%rd291], %rd289;
	ld.global.u64 	%rd292, [%rd382+-24];
	mul.wide.u32 	%rd293, %r250, 8;
	add.s64 	%rd294, %rd277, %rd293;
	st.global.u64 	[%rd294], %rd292;
	ld.global.u64 	%rd295, [%rd382+-16];
	mul.wide.u32 	%rd296, %r249, 8;
	add.s64 	%rd297, %rd277, %rd296;
	st.global.u64 	[%rd297], %rd295;
	ld.global.u64 	%rd298, [%rd382+-8];
	mul.wide.u32 	%rd299, %r248, 8;
	add.s64 	%rd300, %rd277, %rd299;
	st.global.u64 	[%rd300], %rd298;
	ld.global.u64 	%rd301, [%rd382];
	mul.wide.u32 	%rd302, %r247, 8;
	add.s64 	%rd303, %rd277, %rd302;
	st.global.u64 	[%rd303], %rd301;
	ld.global.u64 	%rd304, [%rd382+8];
	mul.wide.u32 	%rd305, %r246, 8;
	add.s64 	%rd306, %rd277, %rd305;
	st.global.u64 	[%rd306], %rd304;
	ld.global.u64 	%rd307, [%rd382+16];
	mul.wide.u32 	%rd308, %r245, 8;
	add.s64 	%rd309, %rd277, %rd308;
	st.global.u64 	[%rd309], %rd307;
	ld.global.u64 	%rd310, [%rd382+24];
	mul.wide.u32 	%rd311, %r244, 8;
	add.s64 	%rd312, %rd277, %rd311;
	st.global.u64 	[%rd312], %rd310;
	ld.global.u64 	%rd313, [%rd382+32];
	mul.wide.u32 	%rd314, %r243, 8;
	add.s64 	%rd315, %rd277, %rd314;
	st.global.u64 	[%rd315], %rd313;
	ld.global.u64 	%rd316, [%rd382+40];
	mul.wide.u32 	%rd317, %r242, 8;
	add.s64 	%rd318, %rd277, %rd317;
	st.global.u64 	[%rd318], %rd316;
	ld.global.u64 	%rd319, [%rd382+48];
	mul.wide.u32 	%rd320, %r241, 8;
	add.s64 	%rd321, %rd277, %rd320;
	st.global.u64 	[%rd321], %rd319;
	ld.global.u64 	%rd322, [%rd382+56];
	mul.wide.u32 	%rd323, %r240, 8;
	add.s64 	%rd324, %rd277, %rd323;
	st.global.u64 	[%rd324], %rd322;
	add.s32 	%r255, %r255, 16;
	shl.b32 	%r220, %r4, 4;
	add.s32 	%r254, %r254, %r220;
	add.s32 	%r253, %r253, %r220;
	add.s32 	%r252, %r252, %r220;
	add.s32 	%r251, %r251, %r220;
	add.s32 	%r250, %r250, %r220;
	add.s32 	%r249, %r249, %r220;
	add.s32 	%r248, %r248, %r220;
	add.s32 	%r247, %r247, %r220;
	add.s32 	%r246, %r246, %r220;
	add.s32 	%r245, %r245, %r220;
	add.s32 	%r244, %r244, %r220;
	add.s32 	%r243, %r243, %r220;
	add.s32 	%r242, %r242, %r220;
	add.s32 	%r241, %r241, %r220;
	add.s32 	%r240, %r240, %r220;
	add.s32 	%r239, %r239, %r220;
	add.s64 	%rd382, %rd382, 128;
	setp.eq.s32 	%p28, %r255, 0;
	@%p28 bra 	$L__BB10_21;
	bra.uni 	$L__BB10_20;
$L__BB10_21:
	and.b32  	%r135, %r163, 15;
	setp.eq.s32 	%p29, %r135, 0;
	@%p29 bra 	$L__BB10_56;
	ld.param.u64 	%rd372, [shared_u64_transpose_pack_u64_global_mem_param_0];
	cvta.to.global.u64 	%rd19, %rd372;
	and.b32  	%r136, %r163, 7;
	setp.lt.u32 	%p30, %r135, 8;
	@%p30 bra 	$L__BB10_24;
	mul.wide.u32 	%rd325, %r280, 8;
	add.s64 	%rd326, %rd3, %rd325;
	ld.global.u64 	%rd327, [%rd326];
	mad.lo.s32 	%r221, %r280, %r4, %r3;
	mul.wide.u32 	%rd328, %r221, 8;
	add.s64 	%rd329, %rd19, %rd328;
	st.global.u64 	[%rd329], %rd327;
	ld.global.u64 	%rd330, [%rd326+8];
	add.s32 	%r222, %r221, %r4;
	mul.wide.u32 	%rd331, %r222, 8;
	add.s64 	%rd332, %rd19, %rd331;
	st.global.u64 	[%rd332], %rd330;
	ld.global.u64 	%rd333, [%rd326+16];
	add.s32 	%r223, %r222, %r4;
	mul.wide.u32 	%rd334, %r223, 8;
	add.s64 	%rd335, %rd19, %rd334;
	st.global.u64 	[%rd335], %rd333;
	ld.global.u64 	%rd336, [%rd326+24];
	add.s32 	%r224, %r223, %r4;
	mul.wide.u32 	%rd337, %r224, 8;
	add.s64 	%rd338, %rd19, %rd337;
	st.global.u64 	[%rd338], %rd336;
	ld.global.u64 	%rd339, [%rd326+32];
	add.s32 	%r225, %r224, %r4;
	mul.wide.u32 	%rd340, %r225, 8;
	add.s64 	%rd341, %rd19, %rd340;
	st.global.u64 	[%rd341], %rd339;
	ld.global.u64 	%rd342, [%rd326+40];
	add.s32 	%r226, %r225, %r4;
	mul.wide.u32 	%rd343, %r226, 8;
	add.s64 	%rd344, %rd19, %rd343;
	st.global.u64 	[%rd344], %rd342;
	ld.global.u64 	%rd345, [%rd326+48];
	add.s32 	%r227, %r226, %r4;
	mul.wide.u32 	%rd346, %r227, 8;
	add.s64 	%rd347, %rd19, %rd346;
	st.global.u64 	[%rd347], %rd345;
	ld.global.u64 	%rd348, [%rd326+56];
	add.s32 	%r228, %r227, %r4;
	mul.wide.u32 	%rd349, %r228, 8;
	add.s64 	%rd350, %rd19, %rd349;
	st.global.u64 	[%rd350], %rd348;
	add.s32 	%r280, %r280, 8;
$L__BB10_24:
	setp.eq.s32 	%p31, %r136, 0;
	@%p31 bra 	$L__BB10_56;
	and.b32  	%r139, %r163, 3;
	setp.lt.u32 	%p32, %r136, 4;
	@%p32 bra 	$L__BB10_27;
	mul.wide.u32 	%rd351, %r280, 8;
	add.s64 	%rd352, %rd3, %rd351;
	ld.global.u64 	%rd353, [%rd352];
	mad.lo.s32 	%r229, %r280, %r4, %r3;
	mul.wide.u32 	%rd354, %r229, 8;
	add.s64 	%rd355, %rd19, %rd354;
	st.global.u64 	[%rd355], %rd353;
	ld.global.u64 	%rd356, [%rd352+8];
	add.s32 	%r230, %r229, %r4;
	mul.wide.u32 	%rd357, %r230, 8;
	add.s64 	%rd358, %rd19, %rd357;
	st.global.u64 	[%rd358], %rd356;
	ld.global.u64 	%rd359, [%rd352+16];
	add.s32 	%r231, %r230, %r4;
	mul.wide.u32 	%rd360, %r231, 8;
	add.s64 	%rd361, %rd19, %rd360;
	st.global.u64 	[%rd361], %rd359;
	ld.global.u64 	%rd362, [%rd352+24];
	add.s32 	%r232, %r231, %r4;
	mul.wide.u32 	%rd363, %r232, 8;
	add.s64 	%rd364, %rd19, %rd363;
	st.global.u64 	[%rd364], %rd362;
	add.s32 	%r280, %r280, 4;
$L__BB10_27:
	setp.eq.s32 	%p33, %r139, 0;
	@%p33 bra 	$L__BB10_56;
	ld.param.u64 	%rd376, [shared_u64_transpose_pack_u64_global_mem_param_2];
	mad.lo.s32 	%r283, %r280, %r4, %r3;
	mul.wide.u32 	%rd365, %r280, 8;
	add.s64 	%rd366, %rd209, %rd365;
	cvta.to.global.u64 	%rd367, %rd376;
	add.s64 	%rd385, %rd367, %rd366;
	neg.s32 	%r282, %r139;
$L__BB10_29:
	.pragma "nounroll";
	ld.global.u64 	%rd368, [%rd385];
	mul.wide.u32 	%rd369, %r283, 8;
	add.s64 	%rd370, %rd19, %rd369;
	st.global.u64 	[%rd370], %rd368;
	add.s32 	%r283, %r283, %r4;
	add.s64 	%rd385, %rd385, 8;
	add.s32 	%r282, %r282, 1;
	setp.eq.s32 	%p34, %r282, 0;
	@%p34 bra 	$L__BB10_56;
	bra.uni 	$L__BB10_29;
$L__BB10_30:
	shl.b32 	%r69, %r4, 1;
	setp.ge.s32 	%p4, %r3, %r69;
	@%p4 bra 	$L__BB10_56;
	sub.s32 	%r70, %r3, %r4;
	shl.b32 	%r71, %r70, 6;
	mul.wide.s32 	%rd44, %r71, 8;
	add.s64 	%rd11, %rd2, %rd44;
	mov.b32 	%r256, 0;
$L__BB10_32:
	mul.wide.u32 	%rd45, %r256, 8;
	add.s64 	%rd46, %rd11, %rd45;
	ld.global.u64 	%rd47, [%rd46];
	shr.u64 	%rd48, %rd47, 32;
	ld.global.u64 	%rd49, [%rd46+256];
	and.b64  	%rd50, %rd49, 4294967295;
	xor.b64  	%rd51, %rd48, %rd50;
	xor.b64  	%rd52, %rd51, %rd49;
	st.global.u64 	[%rd46+256], %rd52;
	shl.b64 	%rd53, %rd51, 32;
	xor.b64  	%rd54, %rd53, %rd47;
	st.global.u64 	[%rd46], %rd54;
	add.s32 	%r171, %r256, 33;
	and.b32  	%r88, %r171, -33;
	setp.lt.u32 	%p5, %r256, 31;
	mov.u32 	%r256, %r88;
	@%p5 bra 	$L__BB10_32;
	mov.b32 	%r257, 0;
$L__BB10_34:
	mul.wide.u32 	%rd55, %r257, 8;
	add.s64 	%rd56, %rd11, %rd55;
	ld.global.u64 	%rd57, [%rd56];
	shr.u64 	%rd58, %rd57, 16;
	ld.global.u64 	%rd59, [%rd56+128];
	xor.b64  	%rd60, %rd58, %rd59;
	and.b64  	%rd61, %rd60, 281470681808895;
	xor.b64  	%rd62, %rd61, %rd59;
	st.global.u64 	[%rd56+128], %rd62;
	shl.b64 	%rd63, %rd60, 16;
	and.b64  	%rd64, %rd63, -281470681808896;
	xor.b64  	%rd65, %rd64, %rd57;
	st.global.u64 	[%rd56], %rd65;
	add.s32 	%r173, %r257, 17;
	and.b32  	%r90, %r173, -17;
	setp.lt.u32 	%p6, %r257, 47;
	mov.u32 	%r257, %r90;
	@%p6 bra 	$L__BB10_34;
	mov.b32 	%r258, 0;
$L__BB10_36:
	mul.wide.u32 	%rd66, %r258, 8;
	add.s64 	%rd67, %rd11, %rd66;
	ld.global.u64 	%rd68, [%rd67];
	shr.u64 	%rd69, %rd68, 8;
	ld.global.u64 	%rd70, [%rd67+64];
	xor.b64  	%rd71, %rd69, %rd70;
	and.b64  	%rd72, %rd71, 71777214294589695;
	xor.b64  	%rd73, %rd72, %rd70;
	st.global.u64 	[%rd67+64], %rd73;
	shl.b64 	%rd74, %rd71, 8;
	and.b64  	%rd75, %rd74, -71777214294589696;
	xor.b64  	%rd76, %rd75, %rd68;
	st.global.u64 	[%rd67], %rd76;
	add.s32 	%r175, %r258, 9;
	and.b32  	%r92, %r175, -9;
	setp.lt.u32 	%p7, %r258, 55;
	mov.u32 	%r258, %r92;
	@%p7 bra 	$L__BB10_36;
	mov.b32 	%r259, 0;
$L__BB10_38:
	mul.wide.u32 	%rd77, %r259, 8;
	add.s64 	%rd78, %rd11, %rd77;
	ld.global.u64 	%rd79, [%rd78];
	shr.u64 	%rd80, %rd79, 4;
	ld.global.u64 	%rd81, [%rd78+32];
	xor.b64  	%rd82, %rd80, %rd81;
	and.b64  	%rd83, %rd82, 1085102592571150095;
	xor.b64  	%rd84, %rd83, %rd81;
	st.global.u64 	[%rd78+32], %rd84;
	shl.b64 	%rd85, %rd82, 4;
	and.b64  	%rd86, %rd85, -1085102592571150096;
	xor.b64  	%rd87, %rd86, %rd79;
	st.global.u64 	[%rd78], %rd87;
	add.s32 	%r177, %r259, 5;
	and.b32  	%r94, %r177, -5;
	setp.lt.u32 	%p8, %r259, 59;
	mov.u32 	%r259, %r94;
	@%p8 bra 	$L__BB10_38;
	mov.b32 	%r260, 0;
$L__BB10_40:
	mul.wide.u32 	%rd88, %r260, 8;
	add.s64 	%rd89, %rd11, %rd88;
	ld.global.u64 	%rd90, [%rd89];
	shr.u64 	%rd91, %rd90, 2;
	ld.global.u64 	%rd92, [%rd89+16];
	xor.b64  	%rd93, %rd91, %rd92;
	and.b64  	%rd94, %rd93, 3689348814741910323;
	xor.b64  	%rd95, %rd94, %rd92;
	st.global.u64 	[%rd89+16], %rd95;
	shl.b64 	%rd96, %rd93, 2;
	and.b64  	%rd97, %rd96, -3689348814741910324;
	xor.b64  	%rd98, %rd97, %rd90;
	st.global.u64 	[%rd89], %rd98;
	add.s32 	%r179, %r260, 3;
	and.b32  	%r96, %r179, -3;
	setp.lt.u32 	%p9, %r260, 61;
	mov.u32 	%r260, %r96;
	@%p9 bra 	$L__BB10_40;
	ld.param.u64 	%rd377, [shared_u64_transpose_pack_u64_global_mem_param_3];
	cvta.to.global.u64 	%rd99, %rd377;
	add.s64 	%rd100, %rd44, %rd99;
	add.s64 	%rd383, %rd100, 8;
	mov.b32 	%r261, 0;
$L__BB10_42:
	ld.global.u64 	%rd101, [%rd383+-8];
	shr.u64 	%rd102, %rd101, 1;
	ld.global.u64 	%rd103, [%rd383];
	xor.b64  	%rd104, %rd102, %rd103;
	and.b64  	%rd105, %rd104, 6148914691236517205;
	xor.b64  	%rd106, %rd105, %rd103;
	st.global.u64 	[%rd383], %rd106;
	shl.b64 	%rd107, %rd104, 1;
	and.b64  	%rd108, %rd107, -6148914691236517206;
	xor.b64  	%rd109, %rd108, %rd101;
	st.global.u64 	[%rd383+-8], %rd109;
	add.s32 	%r98, %r261, 2;
	add.s64 	%rd383, %rd383, 16;
	setp.lt.u32 	%p10, %r261, 62;
	mov.u32 	%r261, %r98;
	@%p10 bra 	$L__BB10_42;
	setp.eq.s32 	%p11, %r163, 0;
	@%p11 bra 	$L__BB10_56;
	setp.lt.u32 	%p12, %r163, 16;
	mov.b32 	%r285, 0;
	@%p12 bra 	$L__BB10_47;
	ld.param.u64 	%rd378, [shared_u64_transpose_pack_u64_global_mem_param_3];
	and.b32  	%r182, %r163, -16;
	neg.s32 	%r278, %r182;
	add.s32 	%r183, %r2, %r4;
	add.s32 	%r276, %r183, %r1;
	add.s32 	%r275, %r3, %r69;
	mad.lo.s32 	%r274, %r4, 3, %r3;
	shl.b32 	%r184, %r4, 2;
	add.s32 	%r273, %r3, %r184;
	mad.lo.s32 	%r272, %r4, 5, %r3;
	mad.lo.s32 	%r271, %r4, 6, %r3;
	mad.lo.s32 	%r270, %r4, 7, %r3;
	shl.b32 	%r185, %r4, 3;
	add.s32 	%r269, %r3, %r185;
	mad.lo.s32 	%r268, %r4, 9, %r3;
	mad.lo.s32 	%r267, %r4, 10, %r3;
	mad.lo.s32 	%r266, %r4, 11, %r3;
	mad.lo.s32 	%r265, %r4, 12, %r3;
	mad.lo.s32 	%r264, %r4, 13, %r3;
	mad.lo.s32 	%r263, %r4, 14, %r3;
	cvta.to.global.u64 	%rd110, %rd378;
	add.s64 	%rd111, %rd44, %rd110;
	add.s64 	%rd384, %rd111, 64;
	mov.u32 	%r262, %r70;
	mov.u32 	%r277, %r3;
$L__BB10_46:
	.pragma "nounroll";
	ld.param.u64 	%rd373, [shared_u64_transpose_pack_u64_global_mem_param_1];
	and.b32  	%r285, %r163, -16;
	ld.global.u64 	%rd112, [%rd384+-64];
	cvta.to.global.u64 	%rd113, %rd373;
	mul.wide.u32 	%rd114, %r262, 8;
	add.s64 	%rd115, %rd113, %rd114;
	st.global.u64 	[%rd115], %rd112;
	ld.global.u64 	%rd116, [%rd384+-56];
	mul.wide.u32 	%rd117, %r277, 8;
	add.s64 	%rd118, %rd113, %rd117;
	st.global.u64 	[%rd118], %rd116;
	ld.global.u64 	%rd119, [%rd384+-48];
	mul.wide.u32 	%rd120, %r276, 8;
	add.s64 	%rd121, %rd113, %rd120;
	st.global.u64 	[%rd121], %rd119;
	ld.global.u64 	%rd122, [%rd384+-40];
	mul.wide.u32 	%rd123, %r275, 8;
	add.s64 	%rd124, %rd113, %rd123;
	st.global.u64 	[%rd124], %rd122;
	ld.global.u64 	%rd125, [%rd384+-32];
	mul.wide.u32 	%rd126, %r274, 8;
	add.s64 	%rd127, %rd113, %rd126;
	st.global.u64 	[%rd127], %rd125;
	ld.global.u64 	%rd128, [%rd384+-24];
	mul.wide.u32 	%rd129, %r273, 8;
	add.s64 	%rd130, %rd113, %rd129;
	st.global.u64 	[%rd130], %rd128;
	ld.global.u64 	%rd131, [%rd384+-16];
	mul.wide.u32 	%rd132, %r272, 8;
	add.s64 	%rd133, %rd113, %rd132;
	st.global.u64 	[%rd133], %rd131;
	ld.global.u64 	%rd134, [%rd384+-8];
	mul.wide.u32 	%rd135, %r271, 8;
	add.s64 	%rd136, %rd113, %rd135;
	st.global.u64 	[%rd136], %rd134;
	ld.global.u64 	%rd137, [%rd384];
	mul.wide.u32 	%rd138, %r270, 8;
	add.s64 	%rd139, %rd113, %rd138;
	st.global.u64 	[%rd139], %rd137;
	ld.global.u64 	%rd140, [%rd384+8];
	mul.wide.u32 	%rd141, %r269, 8;
	add.s64 	%rd142, %rd113, %rd141;
	st.global.u64 	[%rd142], %rd140;
	ld.global.u64 	%rd143, [%rd384+16];
	mul.wide.u32 	%rd144, %r268, 8;
	add.s64 	%rd145, %rd113, %rd144;
	st.global.u64 	[%rd145], %rd143;
	ld.global.u64 	%rd146, [%rd384+24];
	mul.wide.u32 	%rd147, %r267, 8;
	add.s64 	%rd148, %rd113, %rd147;
	st.global.u64 	[%rd148], %rd146;
	ld.global.u64 	%rd149, [%rd384+32];
	mul.wide.u32 	%rd150, %r266, 8;
	add.s64 	%rd151, %rd113, %rd150;
	st.global.u64 	[%rd151], %rd149;
	ld.global.u64 	%rd152, [%rd384+40];
	mul.wide.u32 	%rd153, %r265, 8;
	add.s64 	%rd154, %rd113, %rd153;
	st.global.u64 	[%rd154], %rd152;
	ld.global.u64 	%rd155, [%rd384+48];
	mul.wide.u32 	%rd156, %r264, 8;
	add.s64 	%rd157, %rd113, %rd156;
	st.global.u64 	[%rd157], %rd155;
	ld.global.u64 	%rd158, [%rd384+56];
	mul.wide.u32 	%rd159, %r263, 8;
	add.s64 	%rd160, %rd113, %rd159;
	st.global.u64 	[%rd160], %rd158;
	add.s32 	%r278, %r278, 16;
	shl.b32 	%r186, %r4, 4;
	add.s32 	%r277, %r277, %r186;
	add.s32 	%r276, %r276, %r186;
	add.s32 	%r275, %r275, %r186;
	add.s32 	%r274, %r274, %r186;
	add.s32 	%r273, %r273, %r186;
	add.s32 	%r272, %r272, %r186;
	add.s32 	%r271, %r271, %r186;
	add.s32 	%r270, %r270, %r186;
	add.s32 	%r269, %r269, %r186;
	add.s32 	%r268, %r268, %r186;
	add.s32 	%r267, %r267, %r186;
	add.s32 	%r266, %r266, %r186;
	add.s32 	%r265, %r265, %r186;
	add.s32 	%r264, %r264, %r186;
	add.s32 	%r263, %r263, %r186;
	add.s32 	%r262, %r262, %r186;
	add.s64 	%rd384, %rd384, 128;
	setp.eq.s32 	%p13, %r278, 0;
	@%p13 bra 	$L__BB10_47;
	bra.uni 	$L__BB10_46;
$L__BB10_47:
	and.b32  	%r149, %r163, 15;
	setp.eq.s32 	%p14, %r149, 0;
	@%p14 bra 	$L__BB10_56;
	ld.param.u64 	%rd379, [shared_u64_transpose_pack_u64_global_mem_param_3];
	ld.param.u64 	%rd374, [shared_u64_transpose_pack_u64_global_mem_param_1];
	cvta.to.global.u64 	%rd161, %rd379;
	shl.b32 	%r187, %r70, 6;
	mul.wide.s32 	%rd162, %r187, 8;
	add.s64 	%rd23, %rd161, %rd162;
	cvta.to.global.u64 	%rd24, %rd374;
	and.b32  	%r150, %r163, 7;
	setp.lt.u32 	%p15, %r149, 8;
	@%p15 bra 	$L__BB10_50;
	mul.wide.u32 	%rd163, %r285, 8;
	add.s64 	%rd164, %rd23, %rd163;
	ld.global.u64 	%rd165, [%rd164];
	mul.lo.s32 	%r188, %r285, %r4;
	add.s32 	%r189, %r188, %r70;
	mul.wide.u32 	%rd166, %r189, 8;
	add.s64 	%rd167, %rd24, %rd166;
	st.global.u64 	[%rd167], %rd165;
	ld.global.u64 	%rd168, [%rd164+8];
	add.s32 	%r190, %r188, %r3;
	mul.wide.u32 	%rd169, %r190, 8;
	add.s64 	%rd170, %rd24, %rd169;
	st.global.u64 	[%rd170], %rd168;
	ld.global.u64 	%rd171, [%rd164+16];
	add.s32 	%r191, %r190, %r4;
	mul.wide.u32 	%rd172, %r191, 8;
	add.s64 	%rd173, %rd24, %rd172;
	st.global.u64 	[%rd173], %rd171;
	ld.global.u64 	%rd174, [%rd164+24];
	add.s32 	%r192, %r191, %r4;
	mul.wide.u32 	%rd175, %r192, 8;
	add.s64 	%rd176, %rd24, %rd175;
	st.global.u64 	[%rd176], %rd174;
	ld.global.u64 	%rd177, [%rd164+32];
	add.s32 	%r193, %r192, %r4;
	mul.wide.u32 	%rd178, %r193, 8;
	add.s64 	%rd179, %rd24, %rd178;
	st.global.u64 	[%rd179], %rd177;
	ld.global.u64 	%rd180, [%rd164+40];
	add.s32 	%r194, %r193, %r4;
	mul.wide.u32 	%rd181, %r194, 8;
	add.s64 	%rd182, %rd24, %rd181;
	st.global.u64 	[%rd182], %rd180;
	ld.global.u64 	%rd183, [%rd164+48];
	add.s32 	%r195, %r194, %r4;
	mul.wide.u32 	%rd184, %r195, 8;
	add.s64 	%rd185, %rd24, %rd184;
	st.global.u64 	[%rd185], %rd183;
	ld.global.u64 	%rd186, [%rd164+56];
	add.s32 	%r196, %r195, %r4;
	mul.wide.u32 	%rd187, %r196, 8;
	add.s64 	%rd188, %rd24, %rd187;
	st.global.u64 	[%rd188], %rd186;
	add.s32 	%r285, %r285, 8;
$L__BB10_50:
	setp.eq.s32 	%p16, %r150, 0;
	@%p16 bra 	$L__BB10_56;
	and.b32  	%r153, %r163, 3;
	setp.lt.u32 	%p17, %r150, 4;
	@%p17 bra 	$L__BB10_53;
	mul.wide.u32 	%rd189, %r285, 8;
	add.s64 	%rd190, %rd23, %rd189;
	ld.global.u64 	%rd191, [%rd190];
	mul.lo.s32 	%r197, %r285, %r4;
	add.s32 	%r198, %r197, %r70;
	mul.wide.u32 	%rd192, %r198, 8;
	add.s64 	%rd193, %rd24, %rd192;
	st.global.u64 	[%rd193], %rd191;
	ld.global.u64 	%rd194, [%rd190+8];
	add.s32 	%r199, %r197, %r3;
	mul.wide.u32 	%rd195, %r199, 8;
	add.s64 	%rd196, %rd24, %rd195;
	st.global.u64 	[%rd196], %rd194;
	ld.global.u64 	%rd197, [%rd190+16];
	add.s32 	%r200, %r199, %r4;
	mul.wide.u32 	%rd198, %r200, 8;
	add.s64 	%rd199, %rd24, %rd198;
	st.global.u64 	[%rd199], %rd197;
	ld.global.u64 	%rd200, [%rd190+24];
	add.s32 	%r201, %r200, %r4;
	mul.wide.u32 	%rd201, %r201, 8;
	add.s64 	%rd202, %rd24, %rd201;
	st.global.u64 	[%rd202], %rd200;
	add.s32 	%r285, %r285, 4;
$L__BB10_53:
	setp.eq.s32 	%p18, %r153, 0;
	@%p18 bra 	$L__BB10_56;
	ld.param.u64 	%rd380, [shared_u64_transpose_pack_u64_global_mem_param_3];
	add.s32 	%r202, %r285, -1;
	mad.lo.s32 	%r288, %r4, %r202, %r3;
	mul.wide.u32 	%rd203, %r285, 8;
	add.s64 	%rd204, %rd44, %rd203;
	cvta.to.global.u64 	%rd205, %rd380;
	add.s64 	%rd386, %rd205, %rd204;
	neg.s32 	%r287, %r153;
$L__BB10_55:
	.pragma "nounroll";
	ld.global.u64 	%rd206, [%rd386];
	mul.wide.u32 	%rd207, %r288, 8;
	add.s64 	%rd208, %rd24, %rd207;
	st.global.u64 	[%rd208], %rd206;
	add.s32 	%r288, %r288, %r4;
	add.s64 	%rd386, %rd386, 8;
	add.s32 	%r287, %r287, 1;
	setp.ne.s32 	%p19, %r287, 0;
	@%p19 bra 	$L__BB10_55;
$L__BB10_56:
	ret;

}
	// .globl	shared_u64_transpose_pack_u64
.visible .entry shared_u64_transpose_pack_u64(
	.param .u64 .ptr .align 1 shared_u64_transpose_pack_u64_param_0,
	.param .u64 .ptr .align 1 shared_u64_transpose_pack_u64_param_1,
	.param .u64 .ptr .align 1 shared_u64_transpose_pack_u64_param_2,
	.param .u64 .ptr .align 1 shared_u64_transpose_pack_u64_param_3,
	.param .u32 shared_u64_transpose_pack_u64_param_4,
	.param .u32 shared_u64_transpose_pack_u64_param_5
)
{
	.local .align 16 .b8 	__local_depot11[512];
	.reg .b64 	%SP;
	.reg .b64 	%SPL;
	.reg .pred 	%p<23>;
	.reg .b32 	%r<249>;
	.reg .b64 	%rd<2983>;

	mov.u64 	%SPL, __local_depot11;
	ld.param.u32 	%r141, [shared_u64_transpose_pack_u64_param_4];
	add.u64 	%rd1, %SPL, 0;
	mov.u32 	%r143, %ctaid.x;
	mov.u32 	%r144, %ntid.x;
	mov.u32 	%r145, %tid.x;
	mad.lo.s32 	%r1, %r143, %r144, %r145;
	and.b32  	%r146, %r141, 63;
	setp.eq.s32 	%p1, %r146, 0;
	@%p1 bra 	$L__BB11_2;
	mov.u64 	%rd21, $str;
	cvta.global.u64 	%rd22, %rd21;
	mov.u64 	%rd23, $str$1;
	cvta.global.u64 	%rd24, %rd23;
	mov.u64 	%rd25, __unnamed_4;
	cvta.global.u64 	%rd26, %rd25;
	{ // callseq 6, 0
	.param .b64 param0;
	st.param.b64 	[param0], %rd22;
	.param .b64 param1;
	st.param.b64 	[param1], %rd24;
	.param .b32 param2;
	st.param.b32 	[param2], 373;
	.param .b64 param3;
	st.param.b64 	[param3], %rd26;
	.param .b64 param4;
	st.param.b64 	[param4], 1;
	call.uni 
	__assertfail, 
	(
	param0, 
	param1, 
	param2, 
	param3, 
	param4
	);
	} // callseq 6
$L__BB11_2:
	ld.param.u32 	%r194, [shared_u64_transpose_pack_u64_param_5];
	setp.lt.s32 	%p2, %r194, 65;
	@%p2 bra 	$L__BB11_4;
	mov.u64 	%rd27, $str$4;
	cvta.global.u64 	%rd28, %rd27;
	mov.u64 	%rd29, $str$1;
	cvta.global.u64 	%rd30, %rd29;
	mov.u64 	%rd31, __unnamed_4;
	cvta.global.u64 	%rd32, %rd31;
	{ // callseq 7, 0
	.param .b64 param0;
	st.param.b64 	[param0], %rd28;
	.param .b64 param1;
	st.param.b64 	[param1], %rd30;
	.param .b32 param2;
	st.param.b32 	[param2], 374;
	.param .b64 param3;
	st.param.b64 	[param3], %rd32;
	.param .b64 param4;
	st.param.b64 	[param4], 1;
	call.uni 
	__assertfail, 
	(
	param0, 
	param1, 
	param2, 
	param3, 
	param4
	);
	} // callseq 7
$L__BB11_4:
	shr.s32 	%r147, %r141, 31;
	shr.u32 	%r148, %r147, 26;
	add.s32 	%r149, %r141, %r148;
	shr.s32 	%r2, %r149, 6;
	setp.ge.s32 	%p3, %r1, %r2;
	@%p3 bra 	$L__BB11_18;
	ld.param.u32 	%r200, [shared_u64_transpose_pack_u64_param_5];
	ld.param.u64 	%rd2977, [shared_u64_transpose_pack_u64_param_2];
	mov.u32 	%r3, %tid.x;
	mov.u32 	%r174, %ctaid.x;
	mov.u32 	%r175, %ntid.x;
	mul.lo.s32 	%r4, %r174, %r175;
	add.s32 	%r5, %r4, %r3;
	shl.b32 	%r176, %r5, 6;
	cvta.to.global.u64 	%rd1504, %rd2977;
	mul.wide.s32 	%rd1505, %r176, 8;
	add.s64 	%rd1506, %rd1504, %rd1505;
	ld.global.u64 	%rd1507, [%rd1506];
	ld.global.u64 	%rd1508, [%rd1506+8];
	ld.global.u64 	%rd1509, [%rd1506+16];
	ld.global.u64 	%rd1510, [%rd1506+24];
	ld.global.u64 	%rd1511, [%rd1506+32];
	ld.global.u64 	%rd1512, [%rd1506+40];
	ld.global.u64 	%rd1513, [%rd1506+48];
	ld.global.u64 	%rd1514, [%rd1506+56];
	ld.global.u64 	%rd1515, [%rd1506+64];
	add.s64 	%rd2979, %rd1, 64;
	ld.global.u64 	%rd1516, [%rd1506+72];
	ld.global.u64 	%rd1517, [%rd1506+80];
	ld.global.u64 	%rd1518, [%rd1506+88];
	ld.global.u64 	%rd1519, [%rd1506+96];
	ld.global.u64 	%rd1520, [%rd1506+104];
	ld.global.u64 	%rd1521, [%rd1506+112];
	ld.global.u64 	%rd1522, [%rd1506+120];
	ld.global.u64 	%rd1523, [%rd1506+128];
	ld.global.u64 	%rd1524, [%rd1506+136];
	ld.global.u64 	%rd1525, [%rd1506+144];
	ld.global.u64 	%rd1526, [%rd1506+152];
	ld.global.u64 	%rd1527, [%rd1506+160];
	ld.global.u64 	%rd1528, [%rd1506+168];
	ld.global.u64 	%rd1529, [%rd1506+176];
	ld.global.u64 	%rd1530, [%rd1506+184];
	ld.global.u64 	%rd1531, [%rd1506+192];
	ld.global.u64 	%rd1532, [%rd1506+200];
	ld.global.u64 	%rd1533, [%rd1506+208];
	ld.global.u64 	%rd1534, [%rd1506+216];
	ld.global.u64 	%rd1535, [%rd1506+224];
	ld.global.u64 	%rd1536, [%rd1506+232];
	ld.global.u64 	%rd1537, [%rd1506+240];
	ld.global.u64 	%rd1538, [%rd1506+248];
	ld.global.u64 	%rd1539, [%rd1506+256];
	ld.global.u64 	%rd1540, [%rd1506+264];
	ld.global.u64 	%rd1541, [%rd1506+272];
	ld.global.u64 	%rd1542, [%rd1506+280];
	ld.global.u64 	%rd1543, [%rd1506+288];
	ld.global.u64 	%rd1544, [%rd1506+296];
	ld.global.u64 	%rd1545, [%rd1506+304];
	ld.global.u64 	%rd1546, [%rd1506+312];
	ld.global.u64 	%rd1547, [%rd1506+320];
	ld.global.u64 	%rd1548, [%rd1506+328];
	ld.global.u64 	%rd1549, [%rd1506+336];
	ld.global.u64 	%rd1550, [%rd1506+344];
	ld.global.u64 	%rd1551, [%rd1506+352];
	ld.global.u64 	%rd1552, [%rd1506+360];
	ld.global.u64 	%rd1553, [%rd1506+368];
	ld.global.u64 	%rd1554, [%rd1506+376];
	ld.global.u64 	%rd1555, [%rd1506+384];
	ld.global.u64 	%rd1556, [%rd1506+392];
	ld.global.u64 	%rd1557, [%rd1506+400];
	ld.global.u64 	%rd1558, [%rd1506+408];
	ld.global.u64 	%rd1559, [%rd1506+416];
	ld.global.u64 	%rd1560, [%rd1506+424];
	ld.global.u64 	%rd1561, [%rd1506+432];
	ld.global.u64 	%rd1562, [%rd1506+440];
	ld.global.u64 	%rd1563, [%rd1506+448];
	ld.global.u64 	%rd1564, [%rd1506+456];
	ld.global.u64 	%rd1565, [%rd1506+464];
	ld.global.u64 	%rd1566, [%rd1506+472];
	ld.global.u64 	%rd1567, [%rd1506+480];
	ld.global.u64 	%rd1568, [%rd1506+488];
	ld.global.u64 	%rd1569, [%rd1506+496];
	ld.global.u64 	%rd1570, [%rd1506+504];
	shr.u64 	%rd1571, %rd1507, 32;
	and.b64  	%rd1572, %rd1539, 4294967295;
	xor.b64  	%rd1573, %rd1571, %rd1572;
	xor.b64  	%rd1574, %rd1573, %rd1539;
	shl.b64 	%rd1575, %rd1573, 32;
	xor.b64  	%rd1576, %rd1575, %rd1507;
	shr.u64 	%rd1577, %rd1508, 32;
	and.b64  	%rd1578, %rd1540, 4294967295;
	xor.b64  	%rd1579, %rd1577, %rd1578;
	xor.b64  	%rd1580, %rd1579, %rd1540;
	shl.b64 	%rd1581, %rd1579, 32;
	xor.b64  	%rd1582, %rd1581, %rd1508;
	shr.u64 	%rd1583, %rd1509, 32;
	and.b64  	%rd1584, %rd1541, 4294967295;
	xor.b64  	%rd1585, %rd1583, %rd1584;
	xor.b64  	%rd1586, %rd1585, %rd1541;
	shl.b64 	%rd1587, %rd1585, 32;
	xor.b64  	%rd1588, %rd1587, %rd1509;
	shr.u64 	%rd1589, %rd1510, 32;
	and.b64  	%rd1590, %rd1542, 4294967295;
	xor.b64  	%rd1591, %rd1589, %rd1590;
	xor.b64  	%rd1592, %rd1591, %rd1542;
	shl.b64 	%rd1593, %rd1591, 32;
	xor.b64  	%rd1594, %rd1593, %rd1510;
	shr.u64 	%rd1595, %rd1511, 32;
	and.b64  	%rd1596, %rd1543, 4294967295;
	xor.b64  	%rd1597, %rd1595, %rd1596;
	xor.b64  	%rd1598, %rd1597, %rd1543;
	shl.b64 	%rd1599, %rd1597, 32;
	xor.b64  	%rd1600, %rd1599, %rd1511;
	shr.u64 	%rd1601, %rd1512, 32;
	and.b64  	%rd1602, %rd1544, 4294967295;
	xor.b64  	%rd1603, %rd1601, %rd1602;
	xor.b64  	%rd1604, %rd1603, %rd1544;
	shl.b64 	%rd1605, %rd1603, 32;
	xor.b64  	%rd1606, %rd1605, %rd1512;
	shr.u64 	%rd1607, %rd1513, 32;
	and.b64  	%rd1608, %rd1545, 4294967295;
	xor.b64  	%rd1609, %rd1607, %rd1608;
	xor.b64  	%rd1610, %rd1609, %rd1545;
	shl.b64 	%rd1611, %rd1609, 32;
	xor.b64  	%rd1612, %rd1611, %rd1513;
	shr.u64 	%rd1613, %rd1514, 32;
	and.b64  	%rd1614, %rd1546, 4294967295;
	xor.b64  	%rd1615, %rd1613, %rd1614;
	xor.b64  	%rd1616, %rd1615, %rd1546;
	shl.b64 	%rd1617, %rd1615, 32;
	xor.b64  	%rd1618, %rd1617, %rd1514;
	shr.u64 	%rd1619, %rd1515, 32;
	and.b64  	%rd1620, %rd1547, 4294967295;
	xor.b64  	%rd1621, %rd1619, %rd1620;
	xor.b64  	%rd1622, %rd1621, %rd1547;
	shl.b64 	%rd1623, %rd1621, 32;
	xor.b64  	%rd1624, %rd1623, %rd1515;
	shr.u64 	%rd1625, %rd1516, 32;
	and.b64  	%rd1626, %rd1548, 4294967295;
	xor.b64  	%rd1627, %rd1625, %rd1626;
	xor.b64  	%rd1628, %rd1627, %rd1548;
	shl.b64 	%rd1629, %rd1627, 32;
	xor.b64  	%rd1630, %rd1629, %rd1516;
	shr.u64 	%rd1631, %rd1517, 32;
	and.b64  	%rd1632, %rd1549, 4294967295;
	xor.b64  	%rd1633, %rd1631, %rd1632;
	xor.b64  	%rd1634, %rd1633, %rd1549;
	shl.b64 	%rd1635, %rd1633, 32;
	xor.b64  	%rd1636, %rd1635, %rd1517;
	shr.u64 	%rd1637, %rd1518, 32;
	and.b64  	%rd1638, %rd1550, 4294967295;
	xor.b64  	%rd1639, %rd1637, %rd1638;
	xor.b64  	%rd1640, %rd1639, %rd1550;
	shl.b64 	%rd1641, %rd1639, 32;
	xor.b64  	%rd1642, %rd1641, %rd1518;
	shr.u64 	%rd1643, %rd1519, 32;
	and.b64  	%rd1644, %rd1551, 4294967295;
	xor.b64  	%rd1645, %rd1643, %rd1644;
	xor.b64  	%rd1646, %rd1645, %rd1551;
	shl.b64 	%rd1647, %rd1645, 32;
	xor.b64  	%rd1648, %rd1647, %rd1519;
	shr.u64 	%rd1649, %rd1520, 32;
	and.b64  	%rd1650, %rd1552, 4294967295;
	xor.b64  	%rd1651, %rd1649, %rd1650;
	xor.b64  	%rd1652, %rd1651, %rd1552;
	shl.b64 	%rd1653, %rd1651, 32;
	xor.b64  	%rd1654, %rd1653, %rd1520;
	shr.u64 	%rd1655, %rd1521, 32;
	and.b64  	%rd1656, %rd1553, 4294967295;
	xor.b64  	%rd1657, %rd1655, %rd1656;
	xor.b64  	%rd1658, %rd1657, %rd1553;
	shl.b64 	%rd1659, %rd1657, 32;
	xor.b64  	%rd1660, %rd1659, %rd1521;
	shr.u64 	%rd1661, %rd1522, 32;
	and.b64  	%rd1662, %rd1554, 4294967295;
	xor.b64  	%rd1663, %rd1661, %rd1662;
	xor.b64  	%rd1664, %rd1663, %rd1554;
	shl.b64 	%rd1665, %rd1663, 32;
	xor.b64  	%rd1666, %rd1665, %rd1522;
	shr.u64 	%rd1667, %rd1523, 32;
	and.b64  	%rd1668, %rd1555, 4294967295;
	xor.b64  	%rd1669, %rd1667, %rd1668;
	xor.b64  	%rd1670, %rd1669, %rd1555;
	shl.b64 	%rd1671, %rd1669, 32;
	xor.b64  	%rd1672, %rd1671, %rd1523;
	shr.u64 	%rd1673, %rd1524, 32;
	and.b64  	%rd1674, %rd1556, 4294967295;
	xor.b64  	%rd1675, %rd1673, %rd1674;
	xor.b64  	%rd1676, %rd1675, %rd1556;
	shl.b64 	%rd1677, %rd1675, 32;
	xor.b64  	%rd1678, %rd1677, %rd1524;
	shr.u64 	%rd1679, %rd1525, 32;
	and.b64  	%rd1680, %rd1557, 4294967295;
	xor.b64  	%rd1681, %rd1679, %rd1680;
	xor.b64  	%rd1682, %rd1681, %rd1557;
	shl.b64 	%rd1683, %rd1681, 32;
	xor.b64  	%rd1684, %rd1683, %rd1525;
	shr.u64 	%rd1685, %rd1526, 32;
	and.b64  	%rd1686, %rd1558, 4294967295;
	xor.b64  	%rd1687, %rd1685, %rd1686;
	xor.b64  	%rd1688, %rd1687, %rd1558;
	shl.b64 	%rd1689, %rd1687, 32;
	xor.b64  	%rd1690, %rd1689, %rd1526;
	shr.u64 	%rd1691, %rd1527, 32;
	and.b64  	%rd1692, %rd1559, 4294967295;
	xor.b64  	%rd1693, %rd1691, %rd1692;
	xor.b64  	%rd1694, %rd1693, %rd1559;
	shl.b64 	%rd1695, %rd1693, 32;
	xor.b64  	%rd1696, %rd1695, %rd1527;
	shr.u64 	%rd1697, %rd1528, 32;
	and.b64  	%rd1698, %rd1560, 4294967295;
	xor.b64  	%rd1699, %rd1697, %rd1698;
	xor.b64  	%rd1700, %rd1699, %rd1560;
	shl.b64 	%rd1701, %rd1699, 32;
	xor.b64  	%rd1702, %rd1701, %rd1528;
	shr.u64 	%rd1703, %rd1529, 32;
	and.b64  	%rd1704, %rd1561, 4294967295;
	xor.b64  	%rd1705, %rd1703, %rd1704;
	xor.b64  	%rd1706, %rd1705, %rd1561;
	shl.b64 	%rd1707, %rd1705, 32;
	xor.b64  	%rd1708, %rd1707, %rd1529;
	shr.u64 	%rd1709, %rd1530, 32;
	and.b64  	%rd1710, %rd1562, 4294967295;
	xor.b64  	%rd1711, %rd1709, %rd1710;
	xor.b64  	%rd1712, %rd1711, %rd1562;
	shl.b64 	%rd1713, %rd1711, 32;
	xor.b64  	%rd1714, %rd1713, %rd1530;
	shr.u64 	%rd1715, %rd1531, 32;
	and.b64  	%rd1716, %rd1563, 4294967295;
	xor.b64  	%rd1717, %rd1715, %rd1716;
	xor.b64  	%rd1718, %rd1717, %rd1563;
	shl.b64 	%rd1719, %rd1717, 32;
	xor.b64  	%rd1720, %rd1719, %rd1531;
	shr.u64 	%rd1721, %rd1532, 32;
	and.b64  	%rd1722, %rd1564, 4294967295;
	xor.b64  	%rd1723, %rd1721, %rd1722;
	xor.b64  	%rd1724, %rd1723, %rd1564;
	shl.b64 	%rd1725, %rd1723, 32;
	xor.b64  	%rd1726, %rd1725, %rd1532;
	shr.u64 	%rd1727, %rd1533, 32;
	and.b64  	%rd1728, %rd1565, 4294967295;
	xor.b64  	%rd1729, %rd1727, %rd1728;
	xor.b64  	%rd1730, %rd1729, %rd1565;
	shl.b64 	%rd1731, %rd1729, 32;
	xor.b64  	%rd1732, %rd1731, %rd1533;
	shr.u64 	%rd1733, %rd1534, 32;
	and.b64  	%rd1734, %rd1566, 4294967295;
	xor.b64  	%rd1735, %rd1733, %rd1734;
	xor.b64  	%rd1736, %rd1735, %rd1566;
	shl.b64 	%rd1737, %rd1735, 32;
	xor.b64  	%rd1738, %rd1737, %rd1534;
	shr.u64 	%rd1739, %rd1535, 32;
	and.b64  	%rd1740, %rd1567, 4294967295;
	xor.b64  	%rd1741, %rd1739, %rd1740;
	xor.b64  	%rd1742, %rd1741, %rd1567;
	shl.b64 	%rd1743, %rd1741, 32;
	xor.b64  	%rd1744, %rd1743, %rd1535;
	shr.u64 	%rd1745, %rd1536, 32;
	and.b64  	%rd1746, %rd1568, 4294967295;
	xor.b64  	%rd1747, %rd1745, %rd1746;
	xor.b64  	%rd1748, %rd1747, %rd1568;
	shl.b64 	%rd1749, %rd1747, 32;
	xor.b64  	%rd1750, %rd1749, %rd1536;
	shr.u64 	%rd1751, %rd1537, 32;
	and.b64  	%rd1752, %rd1569, 4294967295;
	xor.b64  	%rd1753, %rd1751, %rd1752;
	xor.b64  	%rd1754, %rd1753, %rd1569;
	shl.b64 	%rd1755, %rd1753, 32;
	xor.b64  	%rd1756, %rd1755, %rd1537;
	shr.u64 	%rd1757, %rd1538, 32;
	and.b64  	%rd1758, %rd1570, 4294967295;
	xor.b64  	%rd1759, %rd1757, %rd1758;
	xor.b64  	%rd1760, %rd1759, %rd1570;
	shl.b64 	%rd1761, %rd1759, 32;
	xor.b64  	%rd1762, %rd1761, %rd1538;
	shr.u64 	%rd1763, %rd1576, 16;
	xor.b64  	%rd1764, %rd1763, %rd1672;
	and.b64  	%rd1765, %rd1764, 281470681808895;
	xor.b64  	%rd1766, %rd1765, %rd1672;
	shl.b64 	%rd1767, %rd1764, 16;
	and.b64  	%rd1768, %rd1767, -281470681808896;
	xor.b64  	%rd1769, %rd1768, %rd1576;
	shr.u64 	%rd1770, %rd1582, 16;
	xor.b64  	%rd1771, %rd1770, %rd1678;
	and.b64  	%rd1772, %rd1771, 281470681808895;
	xor.b64  	%rd1773, %rd1772, %rd1678;
	shl.b64 	%rd1774, %rd1771, 16;
	and.b64  	%rd1775, %rd1774, -281470681808896;
	xor.b64  	%rd1776, %rd1775, %rd1582;
	shr.u64 	%rd1777, %rd1588, 16;
	xor.b64  	%rd1778, %rd1777, %rd1684;
	and.b64  	%rd1779, %rd1778, 281470681808895;
	xor.b64  	%rd1780, %rd1779, %rd1684;
	shl.b64 	%rd1781, %rd1778, 16;
	and.b64  	%rd1782, %rd1781, -281470681808896;
	xor.b64  	%rd1783, %rd1782, %rd1588;
	shr.u64 	%rd1784, %rd1594, 16;
	xor.b64  	%rd1785, %rd1784, %rd1690;
	and.b64  	%rd1786, %rd1785, 281470681808895;
	xor.b64  	%rd1787, %rd1786, %rd1690;
	shl.b64 	%rd1788, %rd1785, 16;
	and.b64  	%rd1789, %rd1788, -281470681808896;
	xor.b64  	%rd1790, %rd1789, %rd1594;
	shr.u64 	%rd1791, %rd1600, 16;
	xor.b64  	%rd1792, %rd1791, %rd1696;
	and.b64  	%rd1793, %rd1792, 281470681808895;
	xor.b64  	%rd1794, %rd1793, %rd1696;
	shl.b64 	%rd1795, %rd1792, 16;
	and.b64  	%rd1796, %rd1795, -281470681808896;
	xor.b64  	%rd1797, %rd1796, %rd1600;
	shr.u64 	%rd1798, %rd1606, 16;
	xor.b64  	%rd1799, %rd1798, %rd1702;
	and.b64  	%rd1800, %rd1799, 281470681808895;
	xor.b64  	%rd1801, %rd1800, %rd1702;
	shl.b64 	%rd1802, %rd1799, 16;
	and.b64  	%rd1803, %rd1802, -281470681808896;
	xor.b64  	%rd1804, %rd1803, %rd1606;
	shr.u64 	%rd1805, %rd1612, 16;
	xor.b64  	%rd1806, %rd1805, %rd1708;
	and.b64  	%rd1807, %rd1806, 281470681808895;
	xor.b64  	%rd1808, %rd1807, %rd1708;
	shl.b64 	%rd1809, %rd1806, 16;
	and.b64  	%rd1810, %rd1809, -281470681808896;
	xor.b64  	%rd1811, %rd1810, %rd1612;
	shr.u64 	%rd1812, %rd1618, 16;
	xor.b64  	%rd1813, %rd1812, %rd1714;
	and.b64  	%rd1814, %rd1813, 281470681808895;
	xor.b64  	%rd1815, %rd1814, %rd1714;
	shl.b64 	%rd1816, %rd1813, 16;
	and.b64  	%rd1817, %rd1816, -281470681808896;
	xor.b64  	%rd1818, %rd1817, %rd1618;
	shr.u64 	%rd1819, %rd1624, 16;
	xor.b64  	%rd1820, %rd1819, %rd1720;
	and.b64  	%rd1821, %rd1820, 281470681808895;
	xor.b64  	%rd1822, %rd1821, %rd1720;
	shl.b64 	%rd1823, %rd1820, 16;
	and.b64  	%rd1824, %rd1823, -281470681808896;
	xor.b64  	%rd1825, %rd1824, %rd1624;
	shr.u64 	%rd1826, %rd1630, 16;
	xor.b64  	%rd1827, %rd1826, %rd1726;
	and.b64  	%rd1828, %rd1827, 281470681808895;
	xor.b64  	%rd1829, %rd1828, %rd1726;
	shl.b64 	%rd1830, %rd1827, 16;
	and.b64  	%rd1831, %rd1830, -281470681808896;
	xor.b64  	%rd1832, %rd1831, %rd1630;
	shr.u64 	%rd1833, %rd1636, 16;
	xor.b64  	%rd1834, %rd1833, %rd1732;
	and.b64  	%rd1835, %rd1834, 281470681808895;
	xor.b64  	%rd1836, %rd1835, %rd1732;
	shl.b64 	%rd1837, %rd1834, 16;
	and.b64  	%rd1838, %rd1837, -281470681808896;
	xor.b64  	%rd1839, %rd1838, %rd1636;
	shr.u64 	%rd1840, %rd1642, 16;
	xor.b64  	%rd1841, %rd1840, %rd1738;
	and.b64  	%rd1842, %rd1841, 281470681808895;
	xor.b64  	%rd1843, %rd1842, %rd1738;
	shl.b64 	%rd1844, %rd1841, 16;
	and.b64  	%rd1845, %rd1844, -281470681808896;
	xor.b64  	%rd1846, %rd1845, %rd1642;
	shr.u64 	%rd1847, %rd1648, 16;
	xor.b64  	%rd1848, %rd1847, %rd1744;
	and.b64  	%rd1849, %rd1848, 281470681808895;
	xor.b64  	%rd1850, %rd1849, %rd1744;
	shl.b64 	%rd1851, %rd1848, 16;
	and.b64  	%rd1852, %rd1851, -281470681808896;
	xor.b64  	%rd1853, %rd1852, %rd1648;
	shr.u64 	%rd1854, %rd1654, 16;
	xor.b64  	%rd1855, %rd1854, %rd1750;
	and.b64  	%rd1856, %rd1855, 281470681808895;
	xor.b64  	%rd1857, %rd1856, %rd1750;
	shl.b64 	%rd1858, %rd1855, 16;
	and.b64  	%rd1859, %rd1858, -281470681808896;
	xor.b64  	%rd1860, %rd1859, %rd1654;
	shr.u64 	%rd1861, %rd1660, 16;
	xor.b64  	%rd1862, %rd1861, %rd1756;
	and.b64  	%rd1863, %rd1862, 281470681808895;
	xor.b64  	%rd1864, %rd1863, %rd1756;
	shl.b64 	%rd1865, %rd1862, 16;
	and.b64  	%rd1866, %rd1865, -281470681808896;
	xor.b64  	%rd1867, %rd1866, %rd1660;
	shr.u64 	%rd1868, %rd1666, 16;
	xor.b64  	%rd1869, %rd1868, %rd1762;
	and.b64  	%rd1870, %rd1869, 281470681808895;
	xor.b64  	%rd1871, %rd1870, %rd1762;
	shl.b64 	%rd1872, %rd1869, 16;
	and.b64  	%rd1873, %rd1872, -281470681808896;
	xor.b64  	%rd1874, %rd1873, %rd1666;
	shr.u64 	%rd1875, %rd1574, 16;
	xor.b64  	%rd1876, %rd1875, %rd1670;
	and.b64  	%rd1877, %rd1876, 281470681808895;
	xor.b64  	%rd1878, %rd1877, %rd1670;
	shl.b64 	%rd1879, %rd1876, 16;
	and.b64  	%rd1880, %rd1879, -281470681808896;
	xor.b64  	%rd1881, %rd1880, %rd1574;
	shr.u64 	%rd1882, %rd1580, 16;
	xor.b64  	%rd1883, %rd1882, %rd1676;
	and.b64  	%rd1884, %rd1883, 281470681808895;
	xor.b64  	%rd1885, %rd1884, %rd1676;
	shl.b64 	%rd1886, %rd1883, 16;
	and.b64  	%rd1887, %rd1886, -281470681808896;
	xor.b64  	%rd1888, %rd1887, %rd1580;
	shr.u64 	%rd1889, %rd1586, 16;
	xor.b64  	%rd1890, %rd1889, %rd1682;
	and.b64  	%rd1891, %rd1890, 281470681808895;
	xor.b64  	%rd1892, %rd1891, %rd1682;
	shl.b64 	%rd1893, %rd1890, 16;
	and.b64  	%rd1894, %rd1893, -281470681808896;
	xor.b64  	%rd1895, %rd1894, %rd1586;
	shr.u64 	%rd1896, %rd1592, 16;
	xor.b64  	%rd1897, %rd1896, %rd1688;
	and.b64  	%rd1898, %rd1897, 281470681808895;
	xor.b64  	%rd1899, %rd1898, %rd1688;
	shl.b64 	%rd1900, %rd1897, 16;
	and.b64  	%rd1901, %rd1900, -281470681808896;
	xor.b64  	%rd1902, %rd1901, %rd1592;
	shr.u64 	%rd1903, %rd1598, 16;
	xor.b64  	%rd1904, %rd1903, %rd1694;
	and.b64  	%rd1905, %rd1904, 281470681808895;
	xor.b64  	%rd1906, %rd1905, %rd1694;
	shl.b64 	%rd1907, %rd1904, 16;
	and.b64  	%rd1908, %rd1907, -281470681808896;
	xor.b64  	%rd1909, %rd1908, %rd1598;
	shr.u64 	%rd1910, %rd1604, 16;
	xor.b64  	%rd1911, %rd1910, %rd1700;
	and.b64  	%rd1912, %rd1911, 281470681808895;
	xor.b64  	%rd1913, %rd1912, %rd1700;
	shl.b64 	%rd1914, %rd1911, 16;
	and.b64  	%rd1915, %rd1914, -281470681808896;
	xor.b64  	%rd1916, %rd1915, %rd1604;
	shr.u64 	%rd1917, %rd1610, 16;
	xor.b64  	%rd1918, %rd1917, %rd1706;
	and.b64  	%rd1919, %rd1918, 281470681808895;
	xor.b64  	%rd1920, %rd1919, %rd1706;
	shl.b64 	%rd1921, %rd1918, 16;
	and.b64  	%rd1922, %rd1921, -281470681808896;
	xor.b64  	%rd1923, %rd1922, %rd1610;
	shr.u64 	%rd1924, %rd1616, 16;
	xor.b64  	%rd1925, %rd1924, %rd1712;
	and.b64  	%rd1926, %rd1925, 281470681808895;
	xor.b64  	%rd1927, %rd1926, %rd1712;
	shl.b64 	%rd1928, %rd1925, 16;
	and.b64  	%rd1929, %rd1928, -281470681808896;
	xor.b64  	%rd1930, %rd1929, %rd1616;
	shr.u64 	%rd1931, %rd1622, 16;
	xor.b64  	%rd1932, %rd1931, %rd1718;
	and.b64  	%rd1933, %rd1932, 281470681808895;
	xor.b64  	%rd1934, %rd1933, %rd1718;
	shl.b64 	%rd1935, %rd1932, 16;
	and.b64  	%rd1936, %rd1935, -281470681808896;
	xor.b64  	%rd1937, %rd1936, %rd1622;
	shr.u64 	%rd1938, %rd1628, 16;
	xor.b64  	%rd1939, %rd1938, %rd1724;
	and.b64  	%rd1940, %rd1939, 281470681808895;
	xor.b64  	%rd1941, %rd1940, %rd1724;
	shl.b64 	%rd1942, %rd1939, 16;
	and.b64  	%rd1943, %rd1942, -281470681808896;
	xor.b64  	%rd1944, %rd1943, %rd1628;
	shr.u64 	%rd1945, %rd1634, 16;
	xor.b64  	%rd1946, %rd1945, %rd1730;
	and.b64  	%rd1947, %rd1946, 281470681808895;
	xor.b64  	%rd1948, %rd1947, %rd1730;
	shl.b64 	%rd1949, %rd1946, 16;
	and.b64  	%rd1950, %rd1949, -281470681808896;
	xor.b64  	%rd1951, %rd1950, %rd1634;
	shr.u64 	%rd1952, %rd1640, 16;
	xor.b64  	%rd1953, %rd1952, %rd1736;
	and.b64  	%rd1954, %rd1953, 281470681808895;
	xor.b64  	%rd1955, %rd1954, %rd1736;
	shl.b64 	%rd1956, %rd1953, 16;
	and.b64  	%rd1957, %rd1956, -281470681808896;
	xor.b64  	%rd1958, %rd1957, %rd1640;
	shr.u64 	%rd1959, %rd1646, 16;
	xor.b64  	%rd1960, %rd1959, %rd1742;
	and.b64  	%rd1961, %rd1960, 281470681808895;
	xor.b64  	%rd1962, %rd1961, %rd1742;
	shl.b64 	%rd1963, %rd1960, 16;
	and.b64  	%rd1964, %rd1963, -281470681808896;
	xor.b64  	%rd1965, %rd1964, %rd1646;
	shr.u64 	%rd1966, %rd1652, 16;
	xor.b64  	%rd1967, %rd1966, %rd1748;
	and.b64  	%rd1968, %rd1967, 281470681808895;
	xor.b64  	%rd1969, %rd1968, %rd1748;
	shl.b64 	%rd1970, %rd1967, 16;
	and.b64  	%rd1971, %rd1970, -281470681808896;
	xor.b64  	%rd1972, %rd1971, %rd1652;
	shr.u64 	%rd1973, %rd1658, 16;
	xor.b64  	%rd1974, %rd1973, %rd1754;
	and.b64  	%rd1975, %rd1974, 281470681808895;
	xor.b64  	%rd1976, %rd1975, %rd1754;
	shl.b64 	%rd1977, %rd1974, 16;
	and.b64  	%rd1978, %rd1977, -281470681808896;
	xor.b64  	%rd1979, %rd1978, %rd1658;
	shr.u64 	%rd1980, %rd1664, 16;
	xor.b64  	%rd1981, %rd1980, %rd1760;
	and.b64  	%rd1982, %rd1981, 281470681808895;
	xor.b64  	%rd1983, %rd1982, %rd1760;
	shl.b64 	%rd1984, %rd1981, 16;
	and.b64  	%rd1985, %rd1984, -281470681808896;
	xor.b64  	%rd1986, %rd1985, %rd1664;
	shr.u64 	%rd1987, %rd1769, 8;
	xor.b64  	%rd1988, %rd1987, %rd1825;
	and.b64  	%rd1989, %rd1988, 71777214294589695;
	xor.b64  	%rd1990, %rd1989, %rd1825;
	shl.b64 	%rd1991, %rd1988, 8;
	and.b64  	%rd1992, %rd1991, -71777214294589696;
	xor.b64  	%rd1993, %rd1992, %rd1769;
	shr.u64 	%rd1994, %rd1776, 8;
	xor.b64  	%rd1995, %rd1994, %rd1832;
	and.b64  	%rd1996, %rd1995, 71777214294589695;
	xor.b64  	%rd1997, %rd1996, %rd1832;
	shl.b64 	%rd1998, %rd1995, 8;
	and.b64  	%rd1999, %rd1998, -71777214294589696;
	xor.b64  	%rd2000, %rd1999, %rd1776;
	shr.u64 	%rd2001, %rd1783, 8;
	xor.b64  	%rd2002, %rd2001, %rd1839;
	and.b64  	%rd2003, %rd2002, 71777214294589695;
	xor.b64  	%rd2004, %rd2003, %rd1839;
	shl.b64 	%rd2005, %rd2002, 8;
	and.b64  	%rd2006, %rd2005, -71777214294589696;
	xor.b64  	%rd2007, %rd2006, %rd1783;
	shr.u64 	%rd2008, %rd1790, 8;
	xor.b64  	%rd2009, %rd2008, %rd1846;
	and.b64  	%rd2010, %rd2009, 71777214294589695;
	xor.b64  	%rd2011, %rd2010, %rd1846;
	shl.b64 	%rd2012, %rd2009, 8;
	and.b64  	%rd2013, %rd2012, -71777214294589696;
	xor.b64  	%rd2014, %rd2013, %rd1790;
	shr.u64 	%rd2015, %rd1797, 8;
	xor.b64  	%rd2016, %rd2015, %rd1853;
	and.b64  	%rd2017, %rd2016, 71777214294589695;
	xor.b64  	%rd2018, %rd2017, %rd1853;
	shl.b64 	%rd2019, %rd2016, 8;
	and.b64  	%rd2020, %rd2019, -71777214294589696;
	xor.b64  	%rd2021, %rd2020, %rd1797;
	shr.u64 	%rd2022, %rd1804, 8;
	xor.b64  	%rd2023, %rd2022, %rd1860;
	and.b64  	%rd2024, %rd2023, 71777214294589695;
	xor.b64  	%rd2025, %rd2024, %rd1860;
	shl.b64 	%rd2026, %rd2023, 8;
	and.b64  	%rd2027, %rd2026, -71777214294589696;
	xor.b64  	%rd2028, %rd2027, %rd1804;
	shr.u64 	%rd2029, %rd1811, 8;
	xor.b64  	%rd2030, %rd2029, %rd1867;
	and.b64  	%rd2031, %rd2030, 71777214294589695;
	xor.b64  	%rd2032, %rd2031, %rd1867;
	shl.b64 	%rd2033, %rd2030, 8;
	and.b64  	%rd2034, %rd2033, -71777214294589696;
	xor.b64  	%rd2035, %rd2034, %rd1811;
	shr.u64 	%rd2036, %rd1818, 8;
	xor.b64  	%rd2037, %rd2036, %rd1874;
	and.b64  	%rd2038, %rd2037, 71777214294589695;
	xor.b64  	%rd2039, %rd2038, %rd1874;
	shl.b64 	%rd2040, %rd2037, 8;
	and.b64  	%rd2041, %rd2040, -71777214294589696;
	xor.b64  	%rd2042, %rd2041, %rd1818;
	shr.u64 	%rd2043, %rd1766, 8;
	xor.b64  	%rd2044, %rd2043, %rd1822;
	and.b64  	%rd2045, %rd2044, 71777214294589695;
	xor.b64  	%rd2046, %rd2045, %rd1822;
	shl.b64 	%rd2047, %rd2044, 8;
	and.b64  	%rd2048, %rd2047, -71777214294589696;
	xor.b64  	%rd2049, %rd2048, %rd1766;
	shr.u64 	%rd2050, %rd1773, 8;
	xor.b64  	%rd2051, %rd2050, %rd1829;
	and.b64  	%rd2052, %rd2051, 71777214294589695;
	xor.b64  	%rd2053, %rd2052, %rd1829;
	shl.b64 	%rd2054, %rd2051, 8;
	and.b64  	%rd2055, %rd2054, -71777214294589696;
	xor.b64  	%rd2056, %rd2055, %rd1773;
	shr.u64 	%rd2057, %rd1780, 8;
	xor.b64  	%rd2058, %rd2057, %rd1836;
	and.b64  	%rd2059, %rd2058, 71777214294589695;
	xor.b64  	%rd2060, %rd2059, %rd1836;
	shl.b64 	%rd2061, %rd2058, 8;
	and.b64  	%rd2062, %rd2061, -71777214294589696;
	xor.b64  	%rd2063, %rd2062, %rd1780;
	shr.u64 	%rd2064, %rd1787, 8;
	xor.b64  	%rd2065, %rd2064, %rd1843;
	and.b64  	%rd2066, %rd2065, 71777214294589695;
	xor.b64  	%rd2067, %rd2066, %rd1843;
	shl.b64 	%rd2068, %rd2065, 8;
	and.b64  	%rd2069, %rd2068, -71777214294589696;
	xor.b64  	%rd2070, %rd2069, %rd1787;
	shr.u64 	%rd2071, %rd1794, 8;
	xor.b64  	%rd2072, %rd2071, %rd1850;
	and.b64  	%rd2073, %rd2072, 71777214294589695;
	xor.b64  	%rd2074, %rd2073, %rd1850;
	shl.b64 	%rd2075, %rd2072, 8;
	and.b64  	%rd2076, %rd2075, -71777214294589696;
	xor.b64  	%rd2077, %rd2076, %rd1794;
	shr.u64 	%rd2078, %rd1801, 8;
	xor.b64  	%rd2079, %rd2078, %rd1857;
	and.b64  	%rd2080, %rd2079, 71777214294589695;
	xor.b64  	%rd2081, %rd2080, %rd1857;
	shl.b64 	%rd2082, %rd2079, 8;
	and.b64  	%rd2083, %rd2082, -71777214294589696;
	xor.b64  	%rd2084, %rd2083, %rd1801;
	shr.u64 	%rd2085, %rd1808, 8;
	xor.b64  	%rd2086, %rd2085, %rd1864;
	and.b64  	%rd2087, %rd2086, 71777214294589695;
	xor.b64  	%rd2088, %rd2087, %rd1864;
	shl.b64 	%rd2089, %rd2086, 8;
	and.b64  	%rd2090, %rd2089, -71777214294589696;
	xor.b64  	%rd2091, %rd2090, %rd1808;
	shr.u64 	%rd2092, %rd1815, 8;
	xor.b64  	%rd2093, %rd2092, %rd1871;
	and.b64  	%rd2094, %rd2093, 71777214294589695;
	xor.b64  	%rd2095, %rd2094, %rd1871;
	shl.b64 	%rd2096, %rd2093, 8;
	and.b64  	%rd2097, %rd2096, -71777214294589696;
	xor.b64  	%rd2098, %rd2097, %rd1815;
	shr.u64 	%rd2099, %rd1881, 8;
	xor.b64  	%rd2100, %rd2099, %rd1937;
	and.b64  	%rd2101, %rd2100, 71777214294589695;
	xor.b64  	%rd2102, %rd2101, %rd1937;
	shl.b64 	%rd2103, %rd2100, 8;
	and.b64  	%rd2104, %rd2103, -71777214294589696;
	xor.b64  	%rd2105, %rd2104, %rd1881;
	shr.u64 	%rd2106, %rd1888, 8;
	xor.b64  	%rd2107, %rd2106, %rd1944;
	and.b64  	%rd2108, %rd2107, 71777214294589695;
	xor.b64  	%rd2109, %rd2108, %rd1944;
	shl.b64 	%rd2110, %rd2107, 8;
	and.b64  	%rd2111, %rd2110, -71777214294589696;
	xor.b64  	%rd2112, %rd2111, %rd1888;
	shr.u64 	%rd2113, %rd1895, 8;
	xor.b64  	%rd2114, %rd2113, %rd1951;
	and.b64  	%rd2115, %rd2114, 71777214294589695;
	xor.b64  	%rd2116, %rd2115, %rd1951;
	shl.b64 	%rd2117, %rd2114, 8;
	and.b64  	%rd2118, %rd2117, -71777214294589696;
	xor.b64  	%rd2119, %rd2118, %rd1895;
	shr.u64 	%rd2120, %rd1902, 8;
	xor.b64  	%rd2121, %rd2120, %rd1958;
	and.b64  	%rd2122, %rd2121, 71777214294589695;
	xor.b64  	%rd2123, %rd2122, %rd1958;
	shl.b64 	%rd2124, %rd2121, 8;
	and.b64  	%rd2125, %rd2124, -71777214294589696;
	xor.b64  	%rd2126, %rd2125, %rd1902;
	shr.u64 	%rd2127, %rd1909, 8;
	xor.b64  	%rd2128, %rd2127, %rd1965;
	and.b64  	%rd2129, %rd2128, 71777214294589695;
	xor.b64  	%rd2130, %rd2129, %rd1965;
	shl.b64 	%rd2131, %rd2128, 8;
	and.b64  	%rd2132, %rd2131, -71777214294589696;
	xor.b64  	%rd2133, %rd2132, %rd1909;
	shr.u64 	%rd2134, %rd1916, 8;
	xor.b64  	%rd2135, %rd2134, %rd1972;
	and.b64  	%rd2136, %rd2135, 71777214294589695;
	xor.b64  	%rd2137, %rd2136, %rd1972;
	shl.b64 	%rd2138, %rd2135, 8;
	and.b64  	%rd2139, %rd2138, -71777214294589696;
	xor.b64  	%rd2140, %rd2139, %rd1916;
	shr.u64 	%rd2141, %rd1923, 8;
	xor.b64  	%rd2142, %rd2141, %rd1979;
	and.b64  	%rd2143, %rd2142, 71777214294589695;
	xor.b64  	%rd2144, %rd2143, %rd1979;
	shl.b64 	%rd2145, %rd2142, 8;
	and.b64  	%rd2146, %rd2145, -71777214294589696;
	xor.b64  	%rd2147, %rd2146, %rd1923;
	shr.u64 	%rd2148, %rd1930, 8;
	xor.b64  	%rd2149, %rd2148, %rd1986;
	and.b64  	%rd2150, %rd2149, 71777214294589695;
	xor.b64  	%rd2151, %rd2150, %rd1986;
	shl.b64 	%rd2152, %rd2149, 8;
	and.b64  	%rd2153, %rd2152, -71777214294589696;
	xor.b64  	%rd2154, %rd2153, %rd1930;
	shr.u64 	%rd2155, %rd1878, 8;
	xor.b64  	%rd2156, %rd2155, %rd1934;
	and.b64  	%rd2157, %rd2156, 71777214294589695;
	xor.b64  	%rd2158, %rd2157, %rd1934;
	shl.b64 	%rd2159, %rd2156, 8;
	and.b64  	%rd2160, %rd2159, -71777214294589696;
	xor.b64  	%rd2161, %rd2160, %rd1878;
	shr.u64 	%rd2162, %rd1885, 8;
	xor.b64  	%rd2163, %rd2162, %rd1941;
	and.b64  	%rd2164, %rd2163, 71777214294589695;
	xor.b64  	%rd2165, %rd2164, %rd1941;
	shl.b64 	%rd2166, %rd2163, 8;
	and.b64  	%rd2167, %rd2166, -71777214294589696;
	xor.b64  	%rd2168, %rd2167, %rd1885;
	shr.u64 	%rd2169, %rd1892, 8;
	xor.b64  	%rd2170, %rd2169, %rd1948;
	and.b64  	%rd2171, %rd2170, 71777214294589695;
	xor.b64  	%rd2172, %rd2171, %rd1948;
	shl.b64 	%rd2173, %rd2170, 8;
	and.b64  	%rd2174, %rd2173, -71777214294589696;
	xor.b64  	%rd2175, %rd2174, %rd1892;
	shr.u64 	%rd2176, %rd1899, 8;
	xor.b64  	%rd2177, %rd2176, %rd1955;
	and.b64  	%rd2178, %rd2177, 71777214294589695;
	xor.b64  	%rd2179, %rd2178, %rd1955;
	shl.b64 	%rd2180, %rd2177, 8;
	and.b64  	%rd2181, %rd2180, -71777214294589696;
	xor.b64  	%rd2182, %rd2181, %rd1899;
	shr.u64 	%rd2183, %rd1906, 8;
	xor.b64  	%rd2184, %rd2183, %rd1962;
	and.b64  	%rd2185, %rd2184, 71777214294589695;
	xor.b64  	%rd2186, %rd2185, %rd1962;
	shl.b64 	%rd2187, %rd2184, 8;
	and.b64  	%rd2188, %rd2187, -71777214294589696;
	xor.b64  	%rd2189, %rd2188, %rd1906;
	shr.u64 	%rd2190, %rd1913, 8;
	xor.b64  	%rd2191, %rd2190, %rd1969;
	and.b64  	%rd2192, %rd2191, 71777214294589695;
	xor.b64  	%rd2193, %rd2192, %rd1969;
	shl.b64 	%rd2194, %rd2191, 8;
	and.b64  	%rd2195, %rd2194, -71777214294589696;
	xor.b64  	%rd2196, %rd2195, %rd1913;
	shr.u64 	%rd2197, %rd1920, 8;
	xor.b64  	%rd2198, %rd2197, %rd1976;
	and.b64  	%rd2199, %rd2198, 71777214294589695;
	xor.b64  	%rd2200, %rd2199, %rd1976;
	shl.b64 	%rd2201, %rd2198, 8;
	and.b64  	%rd2202, %rd2201, -71777214294589696;
	xor.b64  	%rd2203, %rd2202, %rd1920;
	shr.u64 	%rd2204, %rd1927, 8;
	xor.b64  	%rd2205, %rd2204, %rd1983;
	and.b64  	%rd2206, %rd2205, 71777214294589695;
	xor.b64  	%rd2207, %rd2206, %rd1983;
	shl.b64 	%rd2208, %rd2205, 8;
	and.b64  	%rd2209, %rd2208, -71777214294589696;
	xor.b64  	%rd2210, %rd2209, %rd1927;
	shr.u64 	%rd2211, %rd1993, 4;
	xor.b64  	%rd2212, %rd2211, %rd2021;
	and.b64  	%rd2213, %rd2212, 1085102592571150095;
	xor.b64  	%rd2214, %rd2213, %rd2021;
	shl.b64 	%rd2215, %rd2212, 4;
	and.b64  	%rd2216, %rd2215, -1085102592571150096;
	xor.b64  	%rd2217, %rd2216, %rd1993;
	shr.u64 	%rd2218, %rd2000, 4;
	xor.b64  	%rd2219, %rd2218, %rd2028;
	and.b64  	%rd2220, %rd2219, 1085102592571150095;
	xor.b64  	%rd2221, %rd2220, %rd2028;
	shl.b64 	%rd2222, %rd2219, 4;
	and.b64  	%rd2223, %rd2222, -1085102592571150096;
	xor.b64  	%rd2224, %rd2223, %rd2000;
	shr.u64 	%rd2225, %rd2007, 4;
	xor.b64  	%rd2226, %rd2225, %rd2035;
	and.b64  	%rd2227, %rd2226, 1085102592571150095;
	xor.b64  	%rd2228, %rd2227, %rd2035;
	shl.b64 	%rd2229, %rd2226, 4;
	and.b64  	%rd2230, %rd2229, -1085102592571150096;
	xor.b64  	%rd2231, %rd2230, %rd2007;
	shr.u64 	%rd2232, %rd2014, 4;
	xor.b64  	%rd2233, %rd2232, %rd2042;
	and.b64  	%rd2234, %rd2233, 1085102592571150095;
	xor.b64  	%rd2235, %rd2234, %rd2042;
	shl.b64 	%rd2236, %rd2233, 4;
	and.b64  	%rd2237, %rd2236, -1085102592571150096;
	xor.b64  	%rd2238, %rd2237, %rd2014;
	shr.u64 	%rd2239, %rd1990, 4;
	xor.b64  	%rd2240, %rd2239, %rd2018;
	and.b64  	%rd2241, %rd2240, 1085102592571150095;
	xor.b64  	%rd2242, %rd2241, %rd2018;
	shl.b64 	%rd2243, %rd2240, 4;
	and.b64  	%rd2244, %rd2243, -1085102592571150096;
	xor.b64  	%rd2245, %rd2244, %rd1990;
	shr.u64 	%rd2246, %rd1997, 4;
	xor.b64  	%rd2247, %rd2246, %rd2025;
	and.b64  	%rd2248, %rd2247, 1085102592571150095;
	xor.b64  	%rd2249, %rd2248, %rd2025;
	shl.b64 	%rd2250, %rd2247, 4;
	and.b64  	%rd2251, %rd2250, -1085102592571150096;
	xor.b64  	%rd2252, %rd2251, %rd1997;
	shr.u64 	%rd2253, %rd2004, 4;
	xor.b64  	%rd2254, %rd2253, %rd2032;
	and.b64  	%rd2255, %rd2254, 1085102592571150095;
	xor.b64  	%rd2256, %rd2255, %rd2032;
	shl.b64 	%rd2257, %rd2254, 4;
	and.b64  	%rd2258, %rd2257, -1085102592571150096;
	xor.b64  	%rd2259, %rd2258, %rd2004;
	shr.u64 	%rd2260, %rd2011, 4;
	xor.b64  	%rd2261, %rd2260, %rd2039;
	and.b64  	%rd2262, %rd2261, 1085102592571150095;
	xor.b64  	%rd2263, %rd2262, %rd2039;
	shl.b64 	%rd2264, %rd2261, 4;
	and.b64  	%rd2265, %rd2264, -1085102592571150096;
	xor.b64  	%rd2266, %rd2265, %rd2011;
	shr.u64 	%rd2267, %rd2049, 4;
	xor.b64  	%rd2268, %rd2267, %rd2077;
	and.b64  	%rd2269, %rd2268, 1085102592571150095;
	xor.b64  	%rd2270, %rd2269, %rd2077;
	shl.b64 	%rd2271, %rd2268, 4;
	and.b64  	%rd2272, %rd2271, -1085102592571150096;
	xor.b64  	%rd2273, %rd2272, %rd2049;
	shr.u64 	%rd2274, %rd2056, 4;
	xor.b64  	%rd2275, %rd2274, %rd2084;
	and.b64  	%rd2276, %rd2275, 1085102592571150095;
	xor.b64  	%rd2277, %rd2276, %rd2084;
	shl.b64 	%rd2278, %rd2275, 4;
	and.b64  	%rd2279, %rd2278, -1085102592571150096;
	xor.b64  	%rd2280, %rd2279, %rd2056;
	shr.u64 	%rd2281, %rd2063, 4;
	xor.b64  	%rd2282, %rd2281, %rd2091;
	and.b64  	%rd2283, %rd2282, 1085102592571150095;
	xor.b64  	%rd2284, %rd2283, %rd2091;
	shl.b64 	%rd2285, %rd2282, 4;
	and.b64  	%rd2286, %rd2285, -1085102592571150096;
	xor.b64  	%rd2287, %rd2286, %rd2063;
	shr.u64 	%rd2288, %rd2070, 4;
	xor.b64  	%rd2289, %rd2288, %rd2098;
	and.b64  	%rd2290, %rd2289, 1085102592571150095;
	xor.b64  	%rd2291, %rd2290, %rd2098;
	shl.b64 	%rd2292, %rd2289, 4;
	and.b64  	%rd2293, %rd2292, -1085102592571150096;
	xor.b64  	%rd2294, %rd2293, %rd2070;
	shr.u64 	%rd2295, %rd2046, 4;
	xor.b64  	%rd2296, %rd2295, %rd2074;
	and.b64  	%rd2297, %rd2296, 1085102592571150095;
	xor.b64  	%rd2298, %rd2297, %rd2074;
	shl.b64 	%rd2299, %rd2296, 4;
	and.b64  	%rd2300, %rd2299, -1085102592571150096;
	xor.b64  	%rd2301, %rd2300, %rd2046;
	shr.u64 	%rd2302, %rd2053, 4;
	xor.b64  	%rd2303, %rd2302, %rd2081;
	and.b64  	%rd2304, %rd2303, 1085102592571150095;
	xor.b64  	%rd2305, %rd2304, %rd2081;
	shl.b64 	%rd2306, %rd2303, 4;
	and.b64  	%rd2307, %rd2306, -1085102592571150096;
	xor.b64  	%rd2308, %rd2307, %rd2053;
	shr.u64 	%rd2309, %rd2060, 4;
	xor.b64  	%rd2310, %rd2309, %rd2088;
	and.b64  	%rd2311, %rd2310, 1085102592571150095;
	xor.b64  	%rd2312, %rd2311, %rd2088;
	shl.b64 	%rd2313, %rd2310, 4;
	and.b64  	%rd2314, %rd2313, -1085102592571150096;
	xor.b64  	%rd2315, %rd2314, %rd2060;
	shr.u64 	%rd2316, %rd2067, 4;
	xor.b64  	%rd2317, %rd2316, %rd2095;
	and.b64  	%rd2318, %rd2317, 1085102592571150095;
	xor.b64  	%rd2319, %rd2318, %rd2095;
	shl.b64 	%rd2320, %rd2317, 4;
	and.b64  	%rd2321, %rd2320, -1085102592571150096;
	xor.b64  	%rd2322, %rd2321, %rd2067;
	shr.u64 	%rd2323, %rd2105, 4;
	xor.b64  	%rd2324, %rd2323, %rd2133;
	and.b64  	%rd2325, %rd2324, 1085102592571150095;
	xor.b64  	%rd2326, %rd2325, %rd2133;
	shl.b64 	%rd2327, %rd2324, 4;
	and.b64  	%rd2328, %rd2327, -1085102592571150096;
	xor.b64  	%rd2329, %rd2328, %rd2105;
	shr.u64 	%rd2330, %rd2112, 4;
	xor.b64  	%rd2331, %rd2330, %rd2140;
	and.b64  	%rd2332, %rd2331, 1085102592571150095;
	xor.b64  	%rd2333, %rd2332, %rd2140;
	shl.b64 	%rd2334, %rd2331, 4;
	and.b64  	%rd2335, %rd2334, -1085102592571150096;
	xor.b64  	%rd2336, %rd2335, %rd2112;
	shr.u64 	%rd2337, %rd2119, 4;
	xor.b64  	%rd2338, %rd2337, %rd2147;
	and.b64  	%rd2339, %rd2338, 1085102592571150095;
	xor.b64  	%rd2340, %rd2339, %rd2147;
	shl.b64 	%rd2341, %rd2338, 4;
	and.b64  	%rd2342, %rd2341, -1085102592571150096;
	xor.b64  	%rd2343, %rd2342, %rd2119;
	shr.u64 	%rd2344, %rd2126, 4;
	xor.b64  	%rd2345, %rd2344, %rd2154;
	and.b64  	%rd2346, %rd2345, 1085102592571150095;
	xor.b64  	%rd2347, %rd2346, %rd2154;
	shl.b64 	%rd2348, %rd2345, 4;
	and.b64  	%rd2349, %rd2348, -1085102592571150096;
	xor.b64  	%rd2350, %rd2349, %rd2126;
	shr.u64 	%rd2351, %rd2102, 4;
	xor.b64  	%rd2352, %rd2351, %rd2130;
	and.b64  	%rd2353, %rd2352, 1085102592571150095;
	xor.b64  	%rd2354, %rd2353, %rd2130;
	shl.b64 	%rd2355, %rd2352, 4;
	and.b64  	%rd2356, %rd2355, -1085102592571150096;
	xor.b64  	%rd2357, %rd2356, %rd2102;
	shr.u64 	%rd2358, %rd2109, 4;
	xor.b64  	%rd2359, %rd2358, %rd2137;
	and.b64  	%rd2360, %rd2359, 1085102592571150095;
	xor.b64  	%rd2361, %rd2360, %rd2137;
	shl.b64 	%rd2362, %rd2359, 4;
	and.b64  	%rd2363, %rd2362, -1085102592571150096;
	xor.b64  	%rd2364, %rd2363, %rd2109;
	shr.u64 	%rd2365, %rd2116, 4;
	xor.b64  	%rd2366, %rd2365, %rd2144;
	and.b64  	%rd2367, %rd2366, 1085102592571150095;
	xor.b64  	%rd2368, %rd2367, %rd2144;
	shl.b64 	%rd2369, %rd2366, 4;
	and.b64  	%rd2370, %rd2369, -1085102592571150096;
	xor.b64  	%rd2371, %rd2370, %rd2116;
	shr.u64 	%rd2372, %rd2123, 4;
	xor.b64  	%rd2373, %rd2372, %rd2151;
	and.b64  	%rd2374, %rd2373, 1085102592571150095;
	xor.b64  	%rd2375, %rd2374, %rd2151;
	shl.b64 	%rd2376, %rd2373, 4;
	and.b64  	%rd2377, %rd2376, -1085102592571150096;
	xor.b64  	%rd2378, %rd2377, %rd2123;
	shr.u64 	%rd2379, %rd2161, 4;
	xor.b64  	%rd2380, %rd2379, %rd2189;
	and.b64  	%rd2381, %rd2380, 1085102592571150095;
	xor.b64  	%rd2382, %rd2381, %rd2189;
	shl.b64 	%rd2383, %rd2380, 4;
	and.b64  	%rd2384, %rd2383, -1085102592571150096;
	xor.b64  	%rd2385, %rd2384, %rd2161;
	shr.u64 	%rd2386, %rd2168, 4;
	xor.b64  	%rd2387, %rd2386, %rd2196;
	and.b64  	%rd2388, %rd2387, 1085102592571150095;
	xor.b64  	%rd2389, %rd2388, %rd2196;
	shl.b64 	%rd2390, %rd2387, 4;
	and.b64  	%rd2391, %rd2390, -1085102592571150096;
	xor.b64  	%rd2392, %rd2391, %rd2168;
	shr.u64 	%rd2393, %rd2175, 4;
	xor.b64  	%rd2394, %rd2393, %rd2203;
	and.b64  	%rd2395, %rd2394, 1085102592571150095;
	xor.b64  	%rd2396, %rd2395, %rd2203;
	shl.b64 	%rd2397, %rd2394, 4;
	and.b64  	%rd2398, %rd2397, -1085102592571150096;
	xor.b64  	%rd2399, %rd2398, %rd2175;
	shr.u64 	%rd2400, %rd2182, 4;
	xor.b64  	%rd2401, %rd2400, %rd2210;
	and.b64  	%rd2402, %rd2401, 1085102592571150095;
	xor.b64  	%rd2403, %rd2402, %rd2210;
	shl.b64 	%rd2404, %rd2401, 4;
	and.b64  	%rd2405, %rd2404, -1085102592571150096;
	xor.b64  	%rd2406, %rd2405, %rd2182;
	shr.u64 	%rd2407, %rd2158, 4;
	xor.b64  	%rd2408, %rd2407, %rd2186;
	and.b64  	%rd2409, %rd2408, 1085102592571150095;
	xor.b64  	%rd2410, %rd2409, %rd2186;
	shl.b64 	%rd2411, %rd2408, 4;
	and.b64  	%rd2412, %rd2411, -1085102592571150096;
	xor.b64  	%rd2413, %rd2412, %rd2158;
	shr.u64 	%rd2414, %rd2165, 4;
	xor.b64  	%rd2415, %rd2414, %rd2193;
	and.b64  	%rd2416, %rd2415, 1085102592571150095;
	xor.b64  	%rd2417, %rd2416, %rd2193;
	shl.b64 	%rd2418, %rd2415, 4;
	and.b64  	%rd2419, %rd2418, -1085102592571150096;
	xor.b64  	%rd2420, %rd2419, %rd2165;
	shr.u64 	%rd2421, %rd2172, 4;
	xor.b64  	%rd2422, %rd2421, %rd2200;
	and.b64  	%rd2423, %rd2422, 1085102592571150095;
	xor.b64  	%rd2424, %rd2423, %rd2200;
	shl.b64 	%rd2425, %rd2422, 4;
	and.b64  	%rd2426, %rd2425, -1085102592571150096;
	xor.b64  	%rd2427, %rd2426, %rd2172;
	shr.u64 	%rd2428, %rd2179, 4;
	xor.b64  	%rd2429, %rd2428, %rd2207;
	and.b64  	%rd2430, %rd2429, 1085102592571150095;
	xor.b64  	%rd2431, %rd2430, %rd2207;
	shl.b64 	%rd2432, %rd2429, 4;
	and.b64  	%rd2433, %rd2432, -1085102592571150096;
	xor.b64  	%rd2434, %rd2433, %rd2179;
	shr.u64 	%rd2435, %rd2217, 2;
	xor.b64  	%rd2436, %rd2435, %rd2231;
	and.b64  	%rd2437, %rd2436, 3689348814741910323;
	xor.b64  	%rd2438, %rd2437, %rd2231;
	shl.b64 	%rd2439, %rd2436, 2;
	and.b64  	%rd2440, %rd2439, -3689348814741910324;
	xor.b64  	%rd2441, %rd2440, %rd2217;
	shr.u64 	%rd2442, %rd2224, 2;
	xor.b64  	%rd2443, %rd2442, %rd2238;
	and.b64  	%rd2444, %rd2443, 3689348814741910323;
	xor.b64  	%rd2445, %rd2444, %rd2238;
	shl.b64 	%rd2446, %rd2443, 2;
	and.b64  	%rd2447, %rd2446, -3689348814741910324;
	xor.b64  	%rd2448, %rd2447, %rd2224;
	shr.u64 	%rd2449, %rd2214, 2;
	xor.b64  	%rd2450, %rd2449, %rd2228;
	and.b64  	%rd2451, %rd2450, 3689348814741910323;
	xor.b64  	%rd2452, %rd2451, %rd2228;
	shl.b64 	%rd2453, %rd2450, 2;
	and.b64  	%rd2454, %rd2453, -3689348814741910324;
	xor.b64  	%rd2455, %rd2454, %rd2214;
	shr.u64 	%rd2456, %rd2221, 2;
	xor.b64  	%rd2457, %rd2456, %rd2235;
	and.b64  	%rd2458, %rd2457, 3689348814741910323;
	xor.b64  	%rd2459, %rd2458, %rd2235;
	shl.b64 	%rd2460, %rd2457, 2;
	and.b64  	%rd2461, %rd2460, -3689348814741910324;
	xor.b64  	%rd2462, %rd2461, %rd2221;
	shr.u64 	%rd2463, %rd2245, 2;
	xor.b64  	%rd2464, %rd2463, %rd2259;
	and.b64  	%rd2465, %rd2464, 3689348814741910323;
	xor.b64  	%rd2466, %rd2465, %rd2259;
	shl.b64 	%rd2467, %rd2464, 2;
	and.b64  	%rd2468, %rd2467, -3689348814741910324;
	xor.b64  	%rd2469, %rd2468, %rd2245;
	shr.u64 	%rd2470, %rd2252, 2;
	xor.b64  	%rd2471, %rd2470, %rd2266;
	and.b64  	%rd2472, %rd2471, 3689348814741910323;
	xor.b64  	%rd2473, %rd2472, %rd2266;
	shl.b64 	%rd2474, %rd2471, 2;
	and.b64  	%rd2475, %rd2474, -3689348814741910324;
	xor.b64  	%rd2476, %rd2475, %rd2252;
	shr.u64 	%rd2477, %rd2242, 2;
	xor.b64  	%rd2478, %rd2477, %rd2256;
	and.b64  	%rd2479, %rd2478, 3689348814741910323;
	xor.b64  	%rd2480, %rd2479, %rd2256;
	shl.b64 	%rd2481, %rd2478, 2;
	and.b64  	%rd2482, %rd2481, -3689348814741910324;
	xor.b64  	%rd2483, %rd2482, %rd2242;
	shr.u64 	%rd2484, %rd2249, 2;
	xor.b64  	%rd2485, %rd2484, %rd2263;
	and.b64  	%rd2486, %rd2485, 3689348814741910323;
	xor.b64  	%rd2487, %rd2486, %rd2263;
	shl.b64 	%rd2488, %rd2485, 2;
	and.b64  	%rd2489, %rd2488, -3689348814741910324;
	xor.b64  	%rd2490, %rd2489, %rd2249;
	shr.u64 	%rd2491, %rd2273, 2;
	xor.b64  	%rd2492, %rd2491, %rd2287;
	and.b64  	%rd2493, %rd2492, 3689348814741910323;
	xor.b64  	%rd2494, %rd2493, %rd2287;
	shl.b64 	%rd2495, %rd2492, 2;
	and.b64  	%rd2496, %rd2495, -3689348814741910324;
	xor.b64  	%rd2497, %rd2496, %rd2273;
	shr.u64 	%rd2498, %rd2280, 2;
	xor.b64  	%rd2499, %rd2498, %rd2294;
	and.b64  	%rd2500, %rd2499, 3689348814741910323;
	xor.b64  	%rd2501, %rd2500, %rd2294;
	shl.b64 	%rd2502, %rd2499, 2;
	and.b64  	%rd2503, %rd2502, -3689348814741910324;
	xor.b64  	%rd2504, %rd2503, %rd2280;
	shr.u64 	%rd2505, %rd2270, 2;
	xor.b64  	%rd2506, %rd2505, %rd2284;
	and.b64  	%rd2507, %rd2506, 3689348814741910323;
	xor.b64  	%rd2508, %rd2507, %rd2284;
	shl.b64 	%rd2509, %rd2506, 2;
	and.b64  	%rd2510, %rd2509, -3689348814741910324;
	xor.b64  	%rd2511, %rd2510, %rd2270;
	shr.u64 	%rd2512, %rd2277, 2;
	xor.b64  	%rd2513, %rd2512, %rd2291;
	and.b64  	%rd2514, %rd2513, 3689348814741910323;
	xor.b64  	%rd2515, %rd2514, %rd2291;
	shl.b64 	%rd2516, %rd2513, 2;
	and.b64  	%rd2517, %rd2516, -3689348814741910324;
	xor.b64  	%rd2518, %rd2517, %rd2277;
	shr.u64 	%rd2519, %rd2301, 2;
	xor.b64  	%rd2520, %rd2519, %rd2315;
	and.b64  	%rd2521, %rd2520, 3689348814741910323;
	xor.b64  	%rd2522, %rd2521, %rd2315;
	shl.b64 	%rd2523, %rd2520, 2;
	and.b64  	%rd2524, %rd2523, -3689348814741910324;
	xor.b64  	%rd2525, %rd2524, %rd2301;
	shr.u64 	%rd2526, %rd2308, 2;
	xor.b64  	%rd2527, %rd2526, %rd2322;
	and.b64  	%rd2528, %rd2527, 3689348814741910323;
	xor.b64  	%rd2529, %rd2528, %rd2322;
	shl.b64 	%rd2530, %rd2527, 2;
	and.b64  	%rd2531, %rd2530, -3689348814741910324;
	xor.b64  	%rd2532, %rd2531, %rd2308;
	shr.u64 	%rd2533, %rd2298, 2;
	xor.b64  	%rd2534, %rd2533, %rd2312;
	and.b64  	%rd2535, %rd2534, 3689348814741910323;
	xor.b64  	%rd2536, %rd2535, %rd2312;
	shl.b64 	%rd2537, %rd2534, 2;
	and.b64  	%rd2538, %rd2537, -3689348814741910324;
	xor.b64  	%rd2539, %rd2538, %rd2298;
	shr.u64 	%rd2540, %rd2305, 2;
	xor.b64  	%rd2541, %rd2540, %rd2319;
	and.b64  	%rd2542, %rd2541, 3689348814741910323;
	xor.b64  	%rd2543, %rd2542, %rd2319;
	shl.b64 	%rd2544, %rd2541, 2;
	and.b64  	%rd2545, %rd2544, -3689348814741910324;
	xor.b64  	%rd2546, %rd2545, %rd2305;
	shr.u64 	%rd2547, %rd2329, 2;
	xor.b64  	%rd2548, %rd2547, %rd2343;
	and.b64  	%rd2549, %rd2548, 3689348814741910323;
	xor.b64  	%rd2550, %rd2549, %rd2343;
	shl.b64 	%rd2551, %rd2548, 2;
	and.b64  	%rd2552, %rd2551, -3689348814741910324;
	xor.b64  	%rd2553, %rd2552, %rd2329;
	shr.u64 	%rd2554, %rd2336, 2;
	xor.b64  	%rd2555, %rd2554, %rd2350;
	and.b64  	%rd2556, %rd2555, 3689348814741910323;
	xor.b64  	%rd2557, %rd2556, %rd2350;
	shl.b64 	%rd2558, %rd2555, 2;
	and.b64  	%rd2559, %rd2558, -3689348814741910324;
	xor.b64  	%rd2560, %rd2559, %rd2336;
	shr.u64 	%rd2561, %rd2326, 2;
	xor.b64  	%rd2562, %rd2561, %rd2340;
	and.b64  	%rd2563, %rd2562, 3689348814741910323;
	xor.b64  	%rd2564, %rd2563, %rd2340;
	shl.b64 	%rd2565, %rd2562, 2;
	and.b64  	%rd2566, %rd2565, -3689348814741910324;
	xor.b64  	%rd2567, %rd2566, %rd2326;
	shr.u64 	%rd2568, %rd2333, 2;
	xor.b64  	%rd2569, %rd2568, %rd2347;
	and.b64  	%rd2570, %rd2569, 3689348814741910323;
	xor.b64  	%rd2571, %rd2570, %rd2347;
	shl.b64 	%rd2572, %rd2569, 2;
	and.b64  	%rd2573, %rd2572, -3689348814741910324;
	xor.b64  	%rd2574, %rd2573, %rd2333;
	shr.u64 	%rd2575, %rd2357, 2;
	xor.b64  	%rd2576, %rd2575, %rd2371;
	and.b64  	%rd2577, %rd2576, 3689348814741910323;
	xor.b64  	%rd2578, %rd2577, %rd2371;
	shl.b64 	%rd2579, %rd2576, 2;
	and.b64  	%rd2580, %rd2579, -3689348814741910324;
	xor.b64  	%rd2581, %rd2580, %rd2357;
	shr.u64 	%rd2582, %rd2364, 2;
	xor.b64  	%rd2583, %rd2582, %rd2378;
	and.b64  	%rd2584, %rd2583, 3689348814741910323;
	xor.b64  	%rd2585, %rd2584, %rd2378;
	shl.b64 	%rd2586, %rd2583, 2;
	and.b64  	%rd2587, %rd2586, -3689348814741910324;
	xor.b64  	%rd2588, %rd2587, %rd2364;
	shr.u64 	%rd2589, %rd2354, 2;
	xor.b64  	%rd2590, %rd2589, %rd2368;
	and.b64  	%rd2591, %rd2590, 3689348814741910323;
	xor.b64  	%rd2592, %rd2591, %rd2368;
	shl.b64 	%rd2593, %rd2590, 2;
	and.b64  	%rd2594, %rd2593, -3689348814741910324;
	xor.b64  	%rd2595, %rd2594, %rd2354;
	shr.u64 	%rd2596, %rd2361, 2;
	xor.b64  	%rd2597, %rd2596, %rd2375;
	and.b64  	%rd2598, %rd2597, 3689348814741910323;
	xor.b64  	%rd2599, %rd2598, %rd2375;
	shl.b64 	%rd2600, %rd2597, 2;
	and.b64  	%rd2601, %rd2600, -3689348814741910324;
	xor.b64  	%rd2602, %rd2601, %rd2361;
	shr.u64 	%rd2603, %rd2385, 2;
	xor.b64  	%rd2604, %rd2603, %rd2399;
	and.b64  	%rd2605, %rd2604, 3689348814741910323;
	xor.b64  	%rd2606, %rd2605, %rd2399;
	shl.b64 	%rd2607, %rd2604, 2;
	and.b64  	%rd2608, %rd2607, -3689348814741910324;
	xor.b64  	%rd2609, %rd2608, %rd2385;
	shr.u64 	%rd2610, %rd2392, 2;
	xor.b64  	%rd2611, %rd2610, %rd2406;
	and.b64  	%rd2612, %rd2611, 3689348814741910323;
	xor.b64  	%rd2613, %rd2612, %rd2406;
	shl.b64 	%rd2614, %rd2611, 2;
	and.b64  	%rd2615, %rd2614, -3689348814741910324;
	xor.b64  	%rd2616, %rd2615, %rd2392;
	shr.u64 	%rd2617, %rd2382, 2;
	xor.b64  	%rd2618, %rd2617, %rd2396;
	and.b64  	%rd2619, %rd2618, 3689348814741910323;
	xor.b64  	%rd2620, %rd2619, %rd2396;
	shl.b64 	%rd2621, %rd2618, 2;
	and.b64  	%rd2622, %rd2621, -3689348814741910324;
	xor.b64  	%rd2623, %rd2622, %rd2382;
	shr.u64 	%rd2624, %rd2389, 2;
	xor.b64  	%rd2625, %rd2624, %rd2403;
	and.b64  	%rd2626, %rd2625, 3689348814741910323;
	xor.b64  	%rd2627, %rd2626, %rd2403;
	shl.b64 	%rd2628, %rd2625, 2;
	and.b64  	%rd2629, %rd2628, -3689348814741910324;
	xor.b64  	%rd2630, %rd2629, %rd2389;
	shr.u64 	%rd2631, %rd2413, 2;
	xor.b64  	%rd2632, %rd2631, %rd2427;
	and.b64  	%rd2633, %rd2632, 3689348814741910323;
	xor.b64  	%rd2634, %rd2633, %rd2427;
	shl.b64 	%rd2635, %rd2632, 2;
	and.b64  	%rd2636, %rd2635, -3689348814741910324;
	xor.b64  	%rd2637, %rd2636, %rd2413;
	shr.u64 	%rd2638, %rd2420, 2;
	xor.b64  	%rd2639, %rd2638, %rd2434;
	and.b64  	%rd2640, %rd2639, 3689348814741910323;
	xor.b64  	%rd2641, %rd2640, %rd2434;
	shl.b64 	%rd2642, %rd2639, 2;
	and.b64  	%rd2643, %rd2642, -3689348814741910324;
	xor.b64  	%rd2644, %rd2643, %rd2420;
	shr.u64 	%rd2645, %rd2410, 2;
	xor.b64  	%rd2646, %rd2645, %rd2424;
	and.b64  	%rd2647, %rd2646, 3689348814741910323;
	xor.b64  	%rd2648, %rd2647, %rd2424;
	shl.b64 	%rd2649, %rd2646, 2;
	and.b64  	%rd2650, %rd2649, -3689348814741910324;
	xor.b64  	%rd2651, %rd2650, %rd2410;
	shr.u64 	%rd2652, %rd2417, 2;
	xor.b64  	%rd2653, %rd2652, %rd2431;
	and.b64  	%rd2654, %rd2653, 3689348814741910323;
	xor.b64  	%rd2655, %rd2654, %rd2431;
	shl.b64 	%rd2656, %rd2653, 2;
	and.b64  	%rd2657, %rd2656, -3689348814741910324;
	xor.b64  	%rd2658, %rd2657, %rd2417;
	shr.u64 	%rd2659, %rd2441, 1;
	xor.b64  	%rd2660, %rd2659, %rd2448;
	and.b64  	%rd2661, %rd2660, 6148914691236517205;
	xor.b64  	%rd2662, %rd2661, %rd2448;
	shl.b64 	%rd2663, %rd2660, 1;
	and.b64  	%rd2664, %rd2663, -6148914691236517206;
	xor.b64  	%rd2665, %rd2664, %rd2441;
	st.local.v2.u64 	[%rd1], {%rd2665, %rd2662};
	shr.u64 	%rd2666, %rd2438, 1;
	xor.b64  	%rd2667, %rd2666, %rd2445;
	and.b64  	%rd2668, %rd2667, 6148914691236517205;
	xor.b64  	%rd2669, %rd2668, %rd2445;
	shl.b64 	%rd2670, %rd2667, 1;
	and.b64  	%rd2671, %rd2670, -6148914691236517206;
	xor.b64  	%rd2672, %rd2671, %rd2438;
	st.local.v2.u64 	[%rd1+16], {%rd2672, %rd2669};
	shr.u64 	%rd2673, %rd2455, 1;
	xor.b64  	%rd2674, %rd2673, %rd2462;
	and.b64  	%rd2675, %rd2674, 6148914691236517205;
	xor.b64  	%rd2676, %rd2675, %rd2462;
	shl.b64 	%rd2677, %rd2674, 1;
	and.b64  	%rd2678, %rd2677, -6148914691236517206;
	xor.b64  	%rd2679, %rd2678, %rd2455;
	st.local.v2.u64 	[%rd1+32], {%rd2679, %rd2676};
	shr.u64 	%rd2680, %rd2452, 1;
	xor.b64  	%rd2681, %rd2680, %rd2459;
	and.b64  	%rd2682, %rd2681, 6148914691236517205;
	xor.b64  	%rd2683, %rd2682, %rd2459;
	shl.b64 	%rd2684, %rd2681, 1;
	and.b64  	%rd2685, %rd2684, -6148914691236517206;
	xor.b64  	%rd2686, %rd2685, %rd2452;
	st.local.v2.u64 	[%rd1+48], {%rd2686, %rd2683};
	shr.u64 	%rd2687, %rd2469, 1;
	xor.b64  	%rd2688, %rd2687, %rd2476;
	and.b64  	%rd2689, %rd2688, 6148914691236517205;
	xor.b64  	%rd2690, %rd2689, %rd2476;
	shl.b64 	%rd2691, %rd2688, 1;
	and.b64  	%rd2692, %rd2691, -6148914691236517206;
	xor.b64  	%rd2693, %rd2692, %rd2469;
	st.local.v2.u64 	[%rd1+64], {%rd2693, %rd2690};
	shr.u64 	%rd2694, %rd2466, 1;
	xor.b64  	%rd2695, %rd2694, %rd2473;
	and.b64  	%rd2696, %rd2695, 6148914691236517205;
	xor.b64  	%rd2697, %rd2696, %rd2473;
	shl.b64 	%rd2698, %rd2695, 1;
	and.b64  	%rd2699, %rd2698, -6148914691236517206;
	xor.b64  	%rd2700, %rd2699, %rd2466;
	st.local.v2.u64 	[%rd1+80], {%rd2700, %rd2697};
	shr.u64 	%rd2701, %rd2483, 1;
	xor.b64  	%rd2702, %rd2701, %rd2490;
	and.b64  	%rd2703, %rd2702, 6148914691236517205;
	xor.b64  	%rd2704, %rd2703, %rd2490;
	shl.b64 	%rd2705, %rd2702, 1;
	and.b64  	%rd2706, %rd2705, -6148914691236517206;
	xor.b64  	%rd2707, %rd2706, %rd2483;
	st.local.v2.u64 	[%rd1+96], {%rd2707, %rd2704};
	shr.u64 	%rd2708, %rd2480, 1;
	xor.b64  	%rd2709, %rd2708, %rd2487;
	and.b64  	%rd2710, %rd2709, 6148914691236517205;
	xor.b64  	%rd2711, %rd2710, %rd2487;
	shl.b64 	%rd2712, %rd2709, 1;
	and.b64  	%rd2713, %rd2712, -6148914691236517206;
	xor.b64  	%rd2714, %rd2713, %rd2480;
	st.local.v2.u64 	[%rd1+112], {%rd2714, %rd2711};
	shr.u64 	%rd2715, %rd2497, 1;
	xor.b64  	%rd2716, %rd2715, %rd2504;
	and.b64  	%rd2717, %rd2716, 6148914691236517205;
	xor.b64  	%rd2718, %rd2717, %rd2504;
	shl.b64 	%rd2719, %rd2716, 1;
	and.b64  	%rd2720, %rd2719, -6148914691236517206;
	xor.b64  	%rd2721, %rd2720, %rd2497;
	st.local.v2.u64 	[%rd1+128], {%rd2721, %rd2718};
	shr.u64 	%rd2722, %rd2494, 1;
	xor.b64  	%rd2723, %rd2722, %rd2501;
	and.b64  	%rd2724, %rd2723, 6148914691236517205;
	xor.b64  	%rd2725, %rd2724, %rd2501;
	shl.b64 	%rd2726, %rd2723, 1;
	and.b64  	%rd2727, %rd2726, -6148914691236517206;
	xor.b64  	%rd2728, %rd2727, %rd2494;
	st.local.v2.u64 	[%rd1+144], {%rd2728, %rd2725};
	shr.u64 	%rd2729, %rd2511, 1;
	xor.b64  	%rd2730, %rd2729, %rd2518;
	and.b64  	%rd2731, %rd2730, 6148914691236517205;
	xor.b64  	%rd2732, %rd2731, %rd2518;
	shl.b64 	%rd2733, %rd2730, 1;
	and.b64  	%rd2734, %rd2733, -6148914691236517206;
	xor.b64  	%rd2735, %rd2734, %rd2511;
	st.local.v2.u64 	[%rd1+160], {%rd2735, %rd2732};
	shr.u64 	%rd2736, %rd2508, 1;
	xor.b64  	%rd2737, %rd2736, %rd2515;
	and.b64  	%rd2738, %rd2737, 6148914691236517205;
	xor.b64  	%rd2739, %rd2738, %rd2515;
	shl.b64 	%rd2740, %rd2737, 1;
	and.b64  	%rd2741, %rd2740, -6148914691236517206;
	xor.b64  	%rd2742, %rd2741, %rd2508;
	st.local.v2.u64 	[%rd1+176], {%rd2742, %rd2739};
	shr.u64 	%rd2743, %rd2525, 1;
	xor.b64  	%rd2744, %rd2743, %rd2532;
	and.b64  	%rd2745, %rd2744, 6148914691236517205;
	xor.b64  	%rd2746, %rd2745, %rd2532;
	shl.b64 	%rd2747, %rd2744, 1;
	and.b64  	%rd2748, %rd2747, -6148914691236517206;
	xor.b64  	%rd2749, %rd2748, %rd2525;
	st.local.v2.u64 	[%rd1+192], {%rd2749, %rd2746};
	shr.u64 	%rd2750, %rd2522, 1;
	xor.b64  	%rd2751, %rd2750, %rd2529;
	and.b64  	%rd2752, %rd2751, 6148914691236517205;
	xor.b64  	%rd2753, %rd2752, %rd2529;
	shl.b64 	%rd2754, %rd2751, 1;
	and.b64  	%rd2755, %rd2754, -6148914691236517206;
	xor.b64  	%rd2756, %rd2755, %rd2522;
	st.local.v2.u64 	[%rd1+208], {%rd2756, %rd2753};
	shr.u64 	%rd2757, %rd2539, 1;
	xor.b64  	%rd2758, %rd2757, %rd2546;
	and.b64  	%rd2759, %rd2758, 6148914691236517205;
	xor.b64  	%rd2760, %rd2759, %rd2546;
	shl.b64 	%rd2761, %rd2758, 1;
	and.b64  	%rd2762, %rd2761, -6148914691236517206;
	xor.b64  	%rd2763, %rd2762, %rd2539;
	st.local.v2.u64 	[%rd1+224], {%rd2763, %rd2760};
	shr.u64 	%rd2764, %rd2536, 1;
	xor.b64  	%rd2765, %rd2764, %rd2543;
	and.b64  	%rd2766, %rd2765, 6148914691236517205;
	xor.b64  	%rd2767, %rd2766, %rd2543;
	shl.b64 	%rd2768, %rd2765, 1;
	and.b64  	%rd2769, %rd2768, -6148914691236517206;
	xor.b64  	%rd2770, %rd2769, %rd2536;
	st.local.v2.u64 	[%rd1+240], {%rd2770, %rd2767};
	shr.u64 	%rd2771, %rd2553, 1;
	xor.b64  	%rd2772, %rd2771, %rd2560;
	and.b64  	%rd2773, %rd2772, 6148914691236517205;
	xor.b64  	%rd2774, %rd2773, %rd2560;
	shl.b64 	%rd2775, %rd2772, 1;
	and.b64  	%rd2776, %rd2775, -6148914691236517206;
	xor.b64  	%rd2777, %rd2776, %rd2553;
	st.local.v2.u64 	[%rd1+256], {%rd2777, %rd2774};
	shr.u64 	%rd2778, %rd2550, 1;
	xor.b64  	%rd2779, %rd2778, %rd2557;
	and.b64  	%rd2780, %rd2779, 6148914691236517205;
	xor.b64  	%rd2781, %rd2780, %rd2557;
	shl.b64 	%rd2782, %rd2779, 1;
	and.b64  	%rd2783, %rd2782, -6148914691236517206;
	xor.b64  	%rd2784, %rd2783, %rd2550;
	st.local.v2.u64 	[%rd1+272], {%rd2784, %rd2781};
	shr.u64 	%rd2785, %rd2567, 1;
	xor.b64  	%rd2786, %rd2785, %rd2574;
	and.b64  	%rd2787, %rd2786, 6148914691236517205;
	xor.b64  	%rd2788, %rd2787, %rd2574;
	shl.b64 	%rd2789, %rd2786, 1;
	and.b64  	%rd2790, %rd2789, -6148914691236517206;
	xor.b64  	%rd2791, %rd2790, %rd2567;
	st.local.v2.u64 	[%rd1+288], {%rd2791, %rd2788};
	shr.u64 	%rd2792, %rd2564, 1;
	xor.b64  	%rd2793, %rd2792, %rd2571;
	and.b64  	%rd2794, %rd2793, 6148914691236517205;
	xor.b64  	%rd2795, %rd2794, %rd2571;
	shl.b64 	%rd2796, %rd2793, 1;
	and.b64  	%rd2797, %rd2796, -6148914691236517206;
	xor.b64  	%rd2798, %rd2797, %rd2564;
	st.local.v2.u64 	[%rd1+304], {%rd2798, %rd2795};
	shr.u64 	%rd2799, %rd2581, 1;
	xor.b64  	%rd2800, %rd2799, %rd2588;
	and.b64  	%rd2801, %rd2800, 6148914691236517205;
	xor.b64  	%rd2802, %rd2801, %rd2588;
	shl.b64 	%rd2803, %rd2800, 1;
	and.b64  	%rd2804, %rd2803, -6148914691236517206;
	xor.b64  	%rd2805, %rd2804, %rd2581;
	st.local.v2.u64 	[%rd1+320], {%rd2805, %rd2802};
	shr.u64 	%rd2806, %rd2578, 1;
	xor.b64  	%rd2807, %rd2806, %rd2585;
	and.b64  	%rd2808, %rd2807, 6148914691236517205;
	xor.b64  	%rd2809, %rd2808, %rd2585;
	shl.b64 	%rd2810, %rd2807, 1;
	and.b64  	%rd2811, %rd2810, -6148914691236517206;
	xor.b64  	%rd2812, %rd2811, %rd2578;
	st.local.v2.u64 	[%rd1+336], {%rd2812, %rd2809};
	shr.u64 	%rd2813, %rd2595, 1;
	xor.b64  	%rd2814, %rd2813, %rd2602;
	and.b64  	%rd2815, %rd2814, 6148914691236517205;
	xor.b64  	%rd2816, %rd2815, %rd2602;
	shl.b64 	%rd2817, %rd2814, 1;
	and.b64  	%rd2818, %rd2817, -6148914691236517206;
	xor.b64  	%rd2819, %rd2818, %rd2595;
	st.local.v2.u64 	[%rd1+352], {%rd2819, %rd2816};
	shr.u64 	%rd2820, %rd2592, 1;
	xor.b64  	%rd2821, %rd2820, %rd2599;
	and.b64  	%rd2822, %rd2821, 6148914691236517205;
	xor.b64  	%rd2823, %rd2822, %rd2599;
	shl.b64 	%rd2824, %rd2821, 1;
	and.b64  	%rd2825, %rd2824, -6148914691236517206;
	xor.b64  	%rd2826, %rd2825, %rd2592;
	st.local.v2.u64 	[%rd1+368], {%rd2826, %rd2823};
	shr.u64 	%rd2827, %rd2609, 1;
	xor.b64  	%rd2828, %rd2827, %rd2616;
	and.b64  	%rd2829, %rd2828, 6148914691236517205;
	xor.b64  	%rd2830, %rd2829, %rd2616;
	shl.b64 	%rd2831, %rd2828, 1;
	and.b64  	%rd2832, %rd2831, -6148914691236517206;
	xor.b64  	%rd2833, %rd2832, %rd2609;
	st.local.v2.u64 	[%rd1+384], {%rd2833, %rd2830};
	shr.u64 	%rd2834, %rd2606, 1;
	xor.b64  	%rd2835, %rd2834, %rd2613;
	and.b64  	%rd2836, %rd2835, 6148914691236517205;
	xor.b64  	%rd2837, %rd2836, %rd2613;
	shl.b64 	%rd2838, %rd2835, 1;
	and.b64  	%rd2839, %rd2838, -6148914691236517206;
	xor.b64  	%rd2840, %rd2839, %rd2606;
	st.local.v2.u64 	[%rd1+400], {%rd2840, %rd2837};
	shr.u64 	%rd2841, %rd2623, 1;
	xor.b64  	%rd2842, %rd2841, %rd2630;
	and.b64  	%rd2843, %rd2842, 6148914691236517205;
	xor.b64  	%rd2844, %rd2843, %rd2630;
	shl.b64 	%rd2845, %rd2842, 1;
	and.b64  	%rd2846, %rd2845, -6148914691236517206;
	xor.b64  	%rd2847, %rd2846, %rd2623;
	st.local.v2.u64 	[%rd1+416], {%rd2847, %rd2844};
	shr.u64 	%rd2848, %rd2620, 1;
	xor.b64  	%rd2849, %rd2848, %rd2627;
	and.b64  	%rd2850, %rd2849, 6148914691236517205;
	xor.b64  	%rd2851, %rd2850, %rd2627;
	shl.b64 	%rd2852, %rd2849, 1;
	and.b64  	%rd2853, %rd2852, -6148914691236517206;
	xor.b64  	%rd2854, %rd2853, %rd2620;
	st.local.v2.u64 	[%rd1+432], {%rd2854, %rd2851};
	shr.u64 	%rd2855, %rd2637, 1;
	xor.b64  	%rd2856, %rd2855, %rd2644;
	and.b64  	%rd2857, %rd2856, 6148914691236517205;
	xor.b64  	%rd2858, %rd2857, %rd2644;
	shl.b64 	%rd2859, %rd2856, 1;
	and.b64  	%rd2860, %rd2859, -6148914691236517206;
	xor.b64  	%rd2861, %rd2860, %rd2637;
	st.local.v2.u64 	[%rd1+448], {%rd2861, %rd2858};
	shr.u64 	%rd2862, %rd2634, 1;
	xor.b64  	%rd2863, %rd2862, %rd2641;
	and.b64  	%rd2864, %rd2863, 6148914691236517205;
	xor.b64  	%rd2865, %rd2864, %rd2641;
	shl.b64 	%rd2866, %rd2863, 1;
	and.b64  	%rd2867, %rd2866, -6148914691236517206;
	xor.b64  	%rd2868, %rd2867, %rd2634;
	st.local.v2.u64 	[%rd1+464], {%rd2868, %rd2865};
	shr.u64 	%rd2869, %rd2651, 1;
	xor.b64  	%rd2870, %rd2869, %rd2658;
	and.b64  	%rd2871, %rd2870, 6148914691236517205;
	xor.b64  	%rd2872, %rd2871, %rd2658;
	shl.b64 	%rd2873, %rd2870, 1;
	and.b64  	%rd2874, %rd2873, -6148914691236517206;
	xor.b64  	%rd2875, %rd2874, %rd2651;
	st.local.v2.u64 	[%rd1+480], {%rd2875, %rd2872};
	shr.u64 	%rd2876, %rd2648, 1;
	xor.b64  	%rd2877, %rd2876, %rd2655;
	and.b64  	%rd2878, %rd2877, 6148914691236517205;
	xor.b64  	%rd2879, %rd2878, %rd2655;
	shl.b64 	%rd2880, %rd2877, 1;
	and.b64  	%rd2881, %rd2880, -6148914691236517206;
	xor.b64  	%rd2882, %rd2881, %rd2648;
	st.local.v2.u64 	[%rd1+496], {%rd2882, %rd2879};
	setp.eq.s32 	%p14, %r200, 0;
	@%p14 bra 	$L__BB11_32;
	ld.param.u32 	%r201, [shared_u64_transpose_pack_u64_param_5];
	ld.param.u64 	%rd2975, [shared_u64_transpose_pack_u64_param_0];
	cvta.to.global.u64 	%rd3, %rd2975;
	and.b32  	%r6, %r201, 15;
	setp.lt.u32 	%p15, %r201, 16;
	mov.b32 	%r240, 0;
	@%p15 bra 	$L__BB11_9;
	ld.param.u32 	%r202, [shared_u64_transpose_pack_u64_param_5];
	and.b32  	%r240, %r202, -16;
	neg.s32 	%r221, %r240;
	add.s32 	%r178, %r3, %r2;
	add.s32 	%r220, %r178, %r4;
	shl.b32 	%r10, %r2, 4;
	shl.b32 	%r179, %r2, 1;
	add.s32 	%r219, %r5, %r179;
	mad.lo.s32 	%r218, %r2, 3, %r5;
	shl.b32 	%r180, %r2, 2;
	add.s32 	%r217, %r5, %r180;
	mad.lo.s32 	%r216, %r2, 5, %r5;
	mad.lo.s32 	%r215, %r2, 6, %r5;
	mad.lo.s32 	%r214, %r2, 7, %r5;
	shl.b32 	%r181, %r2, 3;
	add.s32 	%r213, %r5, %r181;
	mad.lo.s32 	%r212, %r2, 9, %r5;
	mad.lo.s32 	%r211, %r2, 10, %r5;
	mad.lo.s32 	%r210, %r2, 11, %r5;
	mad.lo.s32 	%r209, %r2, 12, %r5;
	mad.lo.s32 	%r208, %r2, 13, %r5;
	mad.lo.s32 	%r207, %r2, 14, %r5;
	mad.lo.s32 	%r206, %r2, 15, %r5;
	mov.u32 	%r205, %r5;
$L__BB11_8:
	.pragma "nounroll";
	ld.local.v2.u64 	{%rd2883, %rd2884}, [%rd2979+-64];
	mul.wide.u32 	%rd2885, %r205, 8;
	add.s64 	%rd2886, %rd3, %rd2885;
	st.global.u64 	[%rd2886], %rd2883;
	mul.wide.u32 	%rd2887, %r220, 8;
	add.s64 	%rd2888, %rd3, %rd2887;
	st.global.u64 	[%rd2888], %rd2884;
	ld.local.v2.u64 	{%rd2889, %rd2890}, [%rd2979+-48];
	mul.wide.u32 	%rd2891, %r219, 8;
	add.s64 	%rd2892, %rd3, %rd2891;
	st.global.u64 	[%rd2892], %rd2889;
	mul.wide.u32 	%rd2893, %r218, 8;
	add.s64 	%rd2894, %rd3, %rd2893;
	st.global.u64 	[%rd2894], %rd2890;
	ld.local.v2.u64 	{%rd2895, %rd2896}, [%rd2979+-32];
	mul.wide.u32 	%rd2897, %r217, 8;
	add.s64 	%rd2898, %rd3, %rd2897;
	st.global.u64 	[%rd2898], %rd2895;
	mul.wide.u32 	%rd2899, %r216, 8;
	add.s64 	%rd2900, %rd3, %rd2899;
	st.global.u64 	[%rd2900], %rd2896;
	ld.local.v2.u64 	{%rd2901, %rd2902}, [%rd2979+-16];
	mul.wide.u32 	%rd2903, %r215, 8;
	add.s64 	%rd2904, %rd3, %rd2903;
	st.global.u64 	[%rd2904], %rd2901;
	mul.wide.u32 	%rd2905, %r214, 8;
	add.s64 	%rd2906, %rd3, %rd2905;
	st.global.u64 	[%rd2906], %rd2902;
	ld.local.v2.u64 	{%rd2907, %rd2908}, [%rd2979];
	mul.wide.u32 	%rd2909, %r213, 8;
	add.s64 	%rd2910, %rd3, %rd2909;
	st.global.u64 	[%rd2910], %rd2907;
	mul.wide.u32 	%rd2911, %r212, 8;
	add.s64 	%rd2912, %rd3, %rd2911;
	st.global.u64 	[%rd2912], %rd2908;
	ld.local.v2.u64 	{%rd2913, %rd2914}, [%rd2979+16];
	mul.wide.u32 	%rd2915, %r211, 8;
	add.s64 	%rd2916, %rd3, %rd2915;
	st.global.u64 	[%rd2916], %rd2913;
	mul.wide.u32 	%rd2917, %r210, 8;
	add.s64 	%rd2918, %rd3, %rd2917;
	st.global.u64 	[%rd2918], %rd2914;
	ld.local.v2.u64 	{%rd2919, %rd2920}, [%rd2979+32];
	mul.wide.u32 	%rd2921, %r209, 8;
	add.s64 	%rd2922, %rd3, %rd2921;
	st.global.u64 	[%rd2922], %rd2919;
	mul.wide.u32 	%rd2923, %r208, 8;
	add.s64 	%rd2924, %rd3, %rd2923;
	st.global.u64 	[%rd2924], %rd2920;
	ld.local.v2.u64 	{%rd2925, %rd2926}, [%rd2979+48];
	mul.wide.u32 	%rd2927, %r207, 8;
	add.s64 	%rd2928, %rd3, %rd2927;
	st.global.u64 	[%rd2928], %rd2925;
	mul.wide.u32 	%rd2929, %r206, 8;
	add.s64 	%rd2930, %rd3, %rd2929;
	st.global.u64 	[%rd2930], %rd2926;
	add.s32 	%r221, %r221, 16;
	add.s32 	%r220, %r220, %r10;
	add.s32 	%r219, %r219, %r10;
	add.s32 	%r218, %r218, %r10;
	add.s32 	%r217, %r217, %r10;
	add.s32 	%r216, %r216, %r10;
	add.s32 	%r215, %r215, %r10;
	add.s32 	%r214, %r214, %r10;
	add.s32 	%r213, %r213, %r10;
	add.s32 	%r212, %r212, %r10;
	add.s32 	%r211, %r211, %r10;
	add.s32 	%r210, %r210, %r10;
	add.s32 	%r209, %r209, %r10;
	add.s32 	%r208, %r208, %r10;
	add.s32 	%r207, %r207, %r10;
	add.s32 	%r206, %r206, %r10;
	add.s32 	%r205, %r205, %r10;
	add.s64 	%rd2979, %rd2979, 128;
	setp.eq.s32 	%p16, %r221, 0;
	@%p16 bra 	$L__BB11_9;
	bra.uni 	$L__BB11_8;
$L__BB11_9:
	setp.eq.s32 	%p17, %r6, 0;
	@%p17 bra 	$L__BB11_32;
	ld.param.u32 	%r203, [shared_u64_transpose_pack_u64_param_5];
	and.b32  	%r116, %r203, 7;
	setp.lt.u32 	%p18, %r6, 8;
	@%p18 bra 	$L__BB11_12;
	mul.wide.u32 	%rd2931, %r240, 8;
	add.s64 	%rd2932, %rd1, %rd2931;
	ld.local.u64 	%rd2933, [%rd2932];
	mad.lo.s32 	%r182, %r240, %r2, %r5;
	mul.wide.u32 	%rd2934, %r182, 8;
	add.s64 	%rd2935, %rd3, %rd2934;
	st.global.u64 	[%rd2935], %rd2933;
	ld.local.u64 	%rd2936, [%rd2932+8];
	add.s32 	%r183, %r182, %r2;
	mul.wide.u32 	%rd2937, %r183, 8;
	add.s64 	%rd2938, %rd3, %rd2937;
	st.global.u64 	[%rd2938], %rd2936;
	ld.local.u64 	%rd2939, [%rd2932+16];
	add.s32 	%r184, %r183, %r2;
	mul.wide.u32 	%rd2940, %r184, 8;
	add.s64 	%rd2941, %rd3, %rd2940;
	st.global.u64 	[%rd2941], %rd2939;
	ld.local.u64 	%rd2942, [%rd2932+24];
	add.s32 	%r185, %r184, %r2;
	mul.wide.u32 	%rd2943, %r185, 8;
	add.s64 	%rd2944, %rd3, %rd2943;
	st.global.u64 	[%rd2944], %rd2942;
	ld.local.u64 	%rd2945, [%rd2932+32];
	add.s32 	%r186, %r185, %r2;
	mul.wide.u32 	%rd2946, %r186, 8;
	add.s64 	%rd2947, %rd3, %rd2946;
	st.global.u64 	[%rd2947], %rd2945;
	ld.local.u64 	%rd2948, [%rd2932+40];
	add.s32 	%r187, %r186, %r2;
	mul.wide.u32 	%rd2949, %r187, 8;
	add.s64 	%rd2950, %rd3, %rd2949;
	st.global.u64 	[%rd2950], %rd2948;
	ld.local.u64 	%rd2951, [%rd2932+48];
	add.s32 	%r188, %r187, %r2;
	mul.wide.u32 	%rd2952, %r188, 8;
	add.s64 	%rd2953, %rd3, %rd2952;
	st.global.u64 	[%rd2953], %rd2951;
	ld.local.u64 	%rd2954, [%rd2932+56];
	add.s32 	%r189, %r188, %r2;
	mul.wide.u32 	%rd2955, %r189, 8;
	add.s64 	%rd2956, %rd3, %rd2955;
	st.global.u64 	[%rd2956], %rd2954;
	add.s32 	%r240, %r240, 8;
$L__BB11_12:
	setp.eq.s32 	%p19, %r116, 0;
	@%p19 bra 	$L__BB11_32;
	ld.param.u32 	%r204, [shared_u64_transpose_pack_u64_param_5];
	and.b32  	%r119, %r204, 3;
	setp.lt.u32 	%p20, %r116, 4;
	@%p20 bra 	$L__BB11_15;
	mul.wide.u32 	%rd2957, %r240, 8;
	add.s64 	%rd2958, %rd1, %rd2957;
	ld.local.u64 	%rd2959, [%rd2958];
	mad.lo.s32 	%r190, %r240, %r2, %r5;
	mul.wide.u32 	%rd2960, %r190, 8;
	add.s64 	%rd2961, %rd3, %rd2960;
	st.global.u64 	[%rd2961], %rd2959;
	ld.local.u64 	%rd2962, [%rd2958+8];
	add.s32 	%r191, %r190, %r2;
	mul.wide.u32 	%rd2963, %r191, 8;
	add.s64 	%rd2964, %rd3, %rd2963;
	st.global.u64 	[%rd2964], %rd2962;
	ld.local.u64 	%rd2965, [%rd2958+16];
	add.s32 	%r192, %r191, %r2;
	mul.wide.u32 	%rd2966, %r192, 8;
	add.s64 	%rd2967, %rd3, %rd2966;
	st.global.u64 	[%rd2967], %rd2965;
	ld.local.u64 	%rd2968, [%rd2958+24];
	add.s32 	%r193, %r192, %r2;
	mul.wide.u32 	%rd2969, %r193, 8;
	add.s64 	%rd2970, %rd3, %rd2969;
	st.global.u64 	[%rd2970], %rd2968;
	add.s32 	%r240, %r240, 4;
$L__BB11_15:
	setp.eq.s32 	%p21, %r119, 0;
	@%p21 bra 	$L__BB11_32;
	mad.lo.s32 	%r243, %r240, %r2, %r5;
	mul.wide.u32 	%rd2971, %r240, 8;
	add.s64 	%rd2981, %rd1, %rd2971;
	neg.s32 	%r242, %r119;
$L__BB11_17:
	.pragma "nounroll";
	ld.local.u64 	%rd2972, [%rd2981];
	mul.wide.u32 	%rd2973, %r243, 8;
	add.s64 	%rd2974, %rd3, %rd2973;
	st.global.u64 	[%rd2974], %rd2972;
	add.s32 	%r243, %r243, %r2;
	add.s64 	%rd2981, %rd2981, 8;
	add.s32 	%r242, %r242, 1;
	setp.eq.s32 	%p22, %r242, 0;
	@%p22 bra 	$L__BB11_32;
	bra.uni 	$L__BB11_17;
$L__BB11_18:
	shl.b32 	%r150, %r2, 1;
	setp.ge.s32 	%p4, %r1, %r150;
	@%p4 bra 	$L__BB11_32;
	ld.param.u32 	%r195, [shared_u64_transpose_pack_u64_param_5];
	ld.param.u64 	%rd2978, [shared_u64_transpose_pack_u64_param_3];
	mov.u32 	%r59, %tid.x;
	mov.u32 	%r151, %ctaid.x;
	mov.u32 	%r152, %ntid.x;
	mul.lo.s32 	%r60, %r151, %r152;
	add.s32 	%r61, %r60, %r59;
	sub.s32 	%r62, %r61, %r2;
	shl.b32 	%r153, %r62, 6;
	cvta.to.global.u64 	%rd33, %rd2978;
	mul.wide.s32 	%rd34, %r153, 8;
	add.s64 	%rd35, %rd33, %rd34;
	ld.global.u64 	%rd36, [%rd35];
	ld.global.u64 	%rd37, [%rd35+8];
	ld.global.u64 	%rd38, [%rd35+16];
	ld.global.u64 	%rd39, [%rd35+24];
	ld.global.u64 	%rd40, [%rd35+32];
	ld.global.u64 	%rd41, [%rd35+40];
	ld.global.u64 	%rd42, [%rd35+48];
	ld.global.u64 	%rd43, [%rd35+56];
	ld.global.u64 	%rd44, [%rd35+64];
	add.s64 	%rd2980, %rd1, 64;
	ld.global.u64 	%rd45, [%rd35+72];
	ld.global.u64 	%rd46, [%rd35+80];
	ld.global.u64 	%rd47, [%rd35+88];
	ld.global.u64 	%rd48, [%rd35+96];
	ld.global.u64 	%rd49, [%rd35+104];
	ld.global.u64 	%rd50, [%rd35+112];
	ld.global.u64 	%rd51, [%rd35+120];
	ld.global.u64 	%rd52, [%rd35+128];
	ld.global.u64 	%rd53, [%rd35+136];
	ld.global.u64 	%rd54, [%rd35+144];
	ld.global.u64 	%rd55, [%rd35+152];
	ld.global.u64 	%rd56, [%rd35+160];
	ld.global.u64 	%rd57, [%rd35+168];
	ld.global.u64 	%rd58, [%rd35+176];
	ld.global.u64 	%rd59, [%rd35+184];
	ld.global.u64 	%rd60, [%rd35+192];
	ld.global.u64 	%rd61, [%rd35+200];
	ld.global.u64 	%rd62, [%rd35+208];
	ld.global.u64 	%rd63, [%rd35+216];
	ld.global.u64 	%rd64, [%rd35+224];
	ld.global.u64 	%rd65, [%rd35+232];
	ld.global.u64 	%rd66, [%rd35+240];
	ld.global.u64 	%rd67, [%rd35+248];
	ld.global.u64 	%rd68, [%rd35+256];
	ld.global.u64 	%rd69, [%rd35+264];
	ld.global.u64 	%rd70, [%rd35+272];
	ld.global.u64 	%rd71, [%rd35+280];
	ld.global.u64 	%rd72, [%rd35+288];
	ld.global.u64 	%rd73, [%rd35+296];
	ld.global.u64 	%rd74, [%rd35+304];
	ld.global.u64 	%rd75, [%rd35+312];
	ld.global.u64 	%rd76, [%rd35+320];
	ld.global.u64 	%rd77, [%rd35+328];
	ld.global.u64 	%rd78, [%rd35+336];
	ld.global.u64 	%rd79, [%rd35+344];
	ld.global.u64 	%rd80, [%rd35+352];
	ld.global.u64 	%rd81, [%rd35+360];
	ld.global.u64 	%rd82, [%rd35+368];
	ld.global.u64 	%rd83, [%rd35+376];
	ld.global.u64 	%rd84, [%rd35+384];
	ld.global.u64 	%rd85, [%rd35+392];
	ld.global.u64 	%rd86, [%rd35+400];
	ld.global.u64 	%rd87, [%rd35+408];
	ld.global.u64 	%rd88, [%rd35+416];
	ld.global.u64 	%rd89, [%rd35+424];
	ld.global.u64 	%rd90, [%rd35+432];
	ld.global.u64 	%rd91, [%rd35+440];
	ld.global.u64 	%rd92, [%rd35+448];
	ld.global.u64 	%rd93, [%rd35+456];
	ld.global.u64 	%rd94, [%rd35+464];
	ld.global.u64 	%rd95, [%rd35+472];
	ld.global.u64 	%rd96, [%rd35+480];
	ld.global.u64 	%rd97, [%rd35+488];
	ld.global.u64 	%rd98, [%rd35+496];
	ld.global.u64 	%rd99, [%rd35+504];
	shr.u64 	%rd100, %rd36, 32;
	and.b64  	%rd101, %rd68, 4294967295;
	xor.b64  	%rd102, %rd100, %rd101;
	xor.b64  	%rd103, %rd102, %rd68;
	shl.b64 	%rd104, %rd102, 32;
	xor.b64  	%rd105, %rd104, %rd36;
	shr.u64 	%rd106, %rd37, 32;
	and.b64  	%rd107, %rd69, 4294967295;
	xor.b64  	%rd108, %rd106, %rd107;
	xor.b64  	%rd109, %rd108, %rd69;
	shl.b64 	%rd110, %rd108, 32;
	xor.b64  	%rd111, %rd110, %rd37;
	shr.u64 	%rd112, %rd38, 32;
	and.b64  	%rd113, %rd70, 4294967295;
	xor.b64  	%rd114, %rd112, %rd113;
	xor.b64  	%rd115, %rd114, %rd70;
	shl.b64 	%rd116, %rd114, 32;
	xor.b64  	%rd117, %rd116, %rd38;
	shr.u64 	%rd118, %rd39, 32;
	and.b64  	%rd119, %rd71, 4294967295;
	xor.b64  	%rd120, %rd118, %rd119;
	xor.b64  	%rd121, %rd120, %rd71;
	shl.b64 	%rd122, %rd120, 32;
	xor.b64  	%rd123, %rd122, %rd39;
	shr.u64 	%rd124, %rd40, 32;
	and.b64  	%rd125, %rd72, 4294967295;
	xor.b64  	%rd126, %rd124, %rd125;
	xor.b64  	%rd127, %rd126, %rd72;
	shl.b64 	%rd128, %rd126, 32;
	xor.b64  	%rd129, %rd128, %rd40;
	shr.u64 	%rd130, %rd41, 32;
	and.b64  	%rd131, %rd73, 4294967295;
	xor.b64  	%rd132, %rd130, %rd131;
	xor.b64  	%rd133, %rd132, %rd73;
	shl.b64 	%rd134, %rd132, 32;
	xor.b64  	%rd135, %rd134, %rd41;
	shr.u64 	%rd136, %rd42, 32;
	and.b64  	%rd137, %rd74, 4294967295;
	xor.b64  	%rd138, %rd136, %rd137;
	xor.b64  	%rd139, %rd138, %rd74;
	shl.b64 	%rd140, %rd138, 32;
	xor.b64  	%rd141, %rd140, %rd42;
	shr.u64 	%rd142, %rd43, 32;
	and.b64  	%rd143, %rd75, 4294967295;
	xor.b64  	%rd144, %rd142, %rd143;
	xor.b64  	%rd145, %rd144, %rd75;
	shl.b64 	%rd146, %rd144, 32;
	xor.b64  	%rd147, %rd146, %rd43;
	shr.u64 	%rd148, %rd44, 32;
	and.b64  	%rd149, %rd76, 4294967295;
	xor.b64  	%rd150, %rd148, %rd149;
	xor.b64  	%rd151, %rd150, %rd76;
	shl.b64 	%rd152, %rd150, 32;
	xor.b64  	%rd153, %rd152, %rd44;
	shr.u64 	%rd154, %rd45, 32;
	and.b64  	%rd155, %rd77, 4294967295;
	xor.b64  	%rd156, %rd154, %rd155;
	xor.b64  	%rd157, %rd156, %rd77;
	shl.b64 	%rd158, %rd156, 32;
	xor.b64  	%rd159, %rd158, %rd45;
	shr.u64 	%rd160, %rd46, 32;
	and.b64  	%rd161, %rd78, 4294967295;
	xor.b64  	%rd162, %rd160, %rd161;
	xor.b64  	%rd163, %rd162, %rd78;
	shl.b64 	%rd164, %rd162, 32;
	xor.b64  	%rd165, %rd164, %rd46;
	shr.u64 	%rd166, %rd47, 32;
	and.b64  	%rd167, %rd79, 4294967295;
	xor.b64  	%rd168, %rd166, %rd167;
	xor.b64  	%rd169, %rd168, %rd79;
	shl.b64 	%rd170, %rd168, 32;
	xor.b64  	%rd171, %rd170, %rd47;
	shr.u64 	%rd172, %rd48, 32;
	and.b64  	%rd173, %rd80, 4294967295;
	xor.b64  	%rd174, %rd172, %rd173;
	xor.b64  	%rd175, %rd174, %rd80;
	shl.b64 	%rd176, %rd174, 32;
	xor.b64  	%rd177, %rd176, %rd48;
	shr.u64 	%rd178, %rd49, 32;
	and.b64  	%rd179, %rd81, 4294967295;
	xor.b64  	%rd180, %rd178, %rd179;
	xor.b64  	%rd181, %rd180, %rd81;
	shl.b64 	%rd182, %rd180, 32;
	xor.b64  	%rd183, %rd182, %rd49;
	shr.u64 	%rd184, %rd50, 32;
	and.b64  	%rd185, %rd82, 4294967295;
	xor.b64  	%rd186, %rd184, %rd185;
	xor.b64  	%rd187, %rd186, %rd82;
	shl.b64 	%rd188, %rd186, 32;
	xor.b64  	%rd189, %rd188, %rd50;
	shr.u64 	%rd190, %rd51, 32;
	and.b64  	%rd191, %rd83, 4294967295;
	xor.b64  	%rd192, %rd190, %rd191;
	xor.b64  	%rd193, %rd192, %rd83;
	shl.b64 	%rd194, %rd192, 32;
	xor.b64  	%rd195, %rd194, %rd51;
	shr.u64 	%rd196, %rd52, 32;
	and.b64  	%rd197, %rd84, 4294967295;
	xor.b64  	%rd198, %rd196, %rd197;
	xor.b64  	%rd199, %rd198, %rd84;
	shl.b64 	%rd200, %rd198, 32;
	xor.b64  	%rd201, %rd200, %rd52;
	shr.u64 	%rd202, %rd53, 32;
	and.b64  	%rd203, %rd85, 4294967295;
	xor.b64  	%rd204, %rd202, %rd203;
	xor.b64  	%rd205, %rd204, %rd85;
	shl.b64 	%rd206, %rd204, 32;
	xor.b64  	%rd207, %rd206, %rd53;
	shr.u64 	%rd208, %rd54, 32;
	and.b64  	%rd209, %rd86, 4294967295;
	xor.b64  	%rd210, %rd208, %rd209;
	xor.b64  	%rd211, %rd210, %rd86;
	shl.b64 	%rd212, %rd210, 32;
	xor.b64  	%rd213, %rd212, %rd54;
	shr.u64 	%rd214, %rd55, 32;
	and.b64  	%rd215, %rd87, 4294967295;
	xor.b64  	%rd216, %rd214, %rd215;
	xor.b64  	%rd217, %rd216, %rd87;
	shl.b64 	%rd218, %rd216, 32;
	xor.b64  	%rd219, %rd218, %rd55;
	shr.u64 	%rd220, %rd56, 32;
	and.b64  	%rd221, %rd88, 4294967295;
	xor.b64  	%rd222, %rd220, %rd221;
	xor.b64  	%rd223, %rd222, %rd88;
	shl.b64 	%rd224, %rd222, 32;
	xor.b64  	%rd225, %rd224, %rd56;
	shr.u64 	%rd226, %rd57, 32;
	and.b64  	%rd227, %rd89, 4294967295;
	xor.b64  	%rd228, %rd226, %rd227;
	xor.b64  	%rd229, %rd228, %rd89;
	shl.b64 	%rd230, %rd228, 32;
	xor.b64  	%rd231, %rd230, %rd57;
	shr.u64 	%rd232, %rd58, 32;
	and.b64  	%rd233, %rd90, 4294967295;
	xor.b64  	%rd234, %rd232, %rd233;
	xor.b64  	%rd235, %rd234, %rd90;
	shl.b64 	%rd236, %rd234, 32;
	xor.b64  	%rd237, %rd236, %rd58;
	shr.u64 	%rd238, %rd59, 32;
	and.b64  	%rd239, %rd91, 4294967295;
	xor.b64  	%rd240, %rd238, %rd239;
	xor.b64  	%rd241, %rd240, %rd91;
	shl.b64 	%rd242, %rd240, 32;
	xor.b64  	%rd243, %rd242, %rd59;
	shr.u64 	%rd244, %rd60, 32;
	and.b64  	%rd245, %rd92, 4294967295;
	xor.b64  	%rd246, %rd244, %rd245;
	xor.b64  	%rd247, %rd246, %rd92;
	shl.b64 	%rd248, %rd246, 32;
	xor.b64  	%rd249, %rd248, %rd60;
	shr.u64 	%rd250, %rd61, 32;
	and.b64  	%rd251, %rd93, 4294967295;
	xor.b64  	%rd252, %rd250, %rd251;
	xor.b64  	%rd253, %rd252, %rd93;
	shl.b64 	%rd254, %rd252, 32;
	xor.b64  	%rd255, %rd254, %rd61;
	shr.u64 	%rd256, %rd62, 32;
	and.b64  	%rd257, %rd94, 4294967295;
	xor.b64  	%rd258, %rd256, %rd257;
	xor.b64  	%rd259, %rd258, %rd94;
	shl.b64 	%rd260, %rd258, 32;
	xor.b64  	%rd261, %rd260, %rd62;
	shr.u64 	%rd262, %rd63, 32;
	and.b64  	%rd263, %rd95, 4294967295;
	xor.b64  	%rd264, %rd262, %rd263;
	xor.b64  	%rd265, %rd264, %rd95;
	shl.b64 	%rd266, %rd264, 32;
	xor.b64  	%rd267, %rd266, %rd63;
	shr.u64 	%rd268, %rd64, 32;
	and.b64  	%rd269, %rd96, 4294967295;
	xor.b64  	%rd270, %rd268, %rd269;
	xor.b64  	%rd271, %rd270, %rd96;
	shl.b64 	%rd272, %rd270, 32;
	xor.b64  	%rd273, %rd272, %rd64;
	shr.u64 	%rd274, %rd65, 32;
	and.b64  	%rd275, %rd97, 4294967295;
	xor.b64  	%rd276, %rd274, %rd275;
	xor.b64  	%rd277, %rd276, %rd97;
	shl.b64 	%rd278, %rd276, 32;
	xor.b64  	%rd279, %rd278, %rd65;
	shr.u64 	%rd280, %rd66, 32;
	and.b64  	%rd281, %rd98, 4294967295;
	xor.b64  	%rd282, %rd280, %rd281;
	xor.b64  	%rd283, %rd282, %rd98;
	shl.b64 	%rd284, %rd282, 32;
	xor.b64  	%rd285, %rd284, %rd66;
	shr.u64 	%rd286, %rd67, 32;
	and.b64  	%rd287, %rd99, 4294967295;
	xor.b64  	%rd288, %rd286, %rd287;
	xor.b64  	%rd289, %rd288, %rd99;
	shl.b64 	%rd290, %rd288, 32;
	xor.b64  	%rd291, %rd290, %rd67;
	shr.u64 	%rd292, %rd105, 16;
	xor.b64  	%rd293, %rd292, %rd201;
	and.b64  	%rd294, %rd293, 281470681808895;
	xor.b64  	%rd295, %rd294, %rd201;
	shl.b64 	%rd296, %rd293, 16;
	and.b64  	%rd297, %rd296, -281470681808896;
	xor.b64  	%rd298, %rd297, %rd105;
	shr.u64 	%rd299, %rd111, 16;
	xor.b64  	%rd300, %rd299, %rd207;
	and.b64  	%rd301, %rd300, 281470681808895;
	xor.b64  	%rd302, %rd301, %rd207;
	shl.b64 	%rd303, %rd300, 16;
	and.b64  	%rd304, %rd303, -281470681808896;
	xor.b64  	%rd305, %rd304, %rd111;
	shr.u64 	%rd306, %rd117, 16;
	xor.b64  	%rd307, %rd306, %rd213;
	and.b64  	%rd308, %rd307, 281470681808895;
	xor.b64  	%rd309, %rd308, %rd213;
	shl.b64 	%rd310, %rd307, 16;
	and.b64  	%rd311, %rd310, -281470681808896;
	xor.b64  	%rd312, %rd311, %rd117;
	shr.u64 	%rd313, %rd123, 16;
	xor.b64  	%rd314, %rd313, %rd219;
	and.b64  	%rd315, %rd314, 281470681808895;
	xor.b64  	%rd316, %rd315, %rd219;
	shl.b64 	%rd317, %rd314, 16;
	and.b64  	%rd318, %rd317, -281470681808896;
	xor.b64  	%rd319, %rd318, %rd123;
	shr.u64 	%rd320, %rd129, 16;
	xor.b64  	%rd321, %rd320, %rd225;
	and.b64  	%rd322, %rd321, 281470681808895;
	xor.b64  	%rd323, %rd322, %rd225;
	shl.b64 	%rd324, %rd321, 16;
	and.b64  	%rd325, %rd324, -281470681808896;
	xor.b64  	%rd326, %rd325, %rd129;
	shr.u64 	%rd327, %rd135, 16;
	xor.b64  	%rd328, %rd327, %rd231;
	and.b64  	%rd329, %rd328, 281470681808895;
	xor.b64  	%rd330, %rd329, %rd231;
	shl.b64 	%rd331, %rd328, 16;
	and.b64  	%rd332, %rd331, -281470681808896;
	xor.b64  	%rd333, %rd332, %rd135;
	shr.u64 	%rd334, %rd141, 16;
	xor.b64  	%rd335, %rd334, %rd237;
	and.b64  	%rd336, %rd335, 281470681808895;
	xor.b64  	%rd337, %rd336, %rd237;
	shl.b64 	%rd338, %rd335, 16;
	and.b64  	%rd339, %rd338, -281470681808896;
	xor.b64  	%rd340, %rd339, %rd141;
	shr.u64 	%rd341, %rd147, 16;
	xor.b64  	%rd342, %rd341, %rd243;
	and.b64  	%rd343, %rd342, 281470681808895;
	xor.b64  	%rd344, %rd343, %rd243;
	shl.b64 	%rd345, %rd342, 16;
	and.b64  	%rd346, %rd345, -281470681808896;
	xor.b64  	%rd347, %rd346, %rd147;
	shr.u64 	%rd348, %rd153, 16;
	xor.b64  	%rd349, %rd348, %rd249;
	and.b64  	%rd350, %rd349, 281470681808895;
	xor.b64  	%rd351, %rd350, %rd249;
	shl.b64 	%rd352, %rd349, 16;
	and.b64  	%rd353, %rd352, -281470681808896;
	xor.b64  	%rd354, %rd353, %rd153;
	shr.u64 	%rd355, %rd159, 16;
	xor.b64  	%rd356, %rd355, %rd255;
	and.b64  	%rd357, %rd356, 281470681808895;
	xor.b64  	%rd358, %rd357, %rd255;
	shl.b64 	%rd359, %rd356, 16;
	and.b64  	%rd360, %rd359, -281470681808896;
	xor.b64  	%rd361, %rd360, %rd159;
	shr.u64 	%rd362, %rd165, 16;
	xor.b64  	%rd363, %rd362, %rd261;
	and.b64  	%rd364, %rd363, 281470681808895;
	xor.b64  	%rd365, %rd364, %rd261;
	shl.b64 	%rd366, %rd363, 16;
	and.b64  	%rd367, %rd366, -281470681808896;
	xor.b64  	%rd368, %rd367, %rd165;
	shr.u64 	%rd369, %rd171, 16;
	xor.b64  	%rd370, %rd369, %rd267;
	and.b64  	%rd371, %rd370, 281470681808895;
	xor.b64  	%rd372, %rd371, %rd267;
	shl.b64 	%rd373, %rd370, 16;
	and.b64  	%rd374, %rd373, -281470681808896;
	xor.b64  	%rd375, %rd374, %rd171;
	shr.u64 	%rd376, %rd177, 16;
	xor.b64  	%rd377, %rd376, %rd273;
	and.b64  	%rd378, %rd377, 281470681808895;
	xor.b64  	%rd379, %rd378, %rd273;
	shl.b64 	%rd380, %rd377, 16;
	and.b64  	%rd381, %rd380, -281470681808896;
	xor.b64  	%rd382, %rd381, %rd177;
	shr.u64 	%rd383, %rd183, 16;
	xor.b64  	%rd384, %rd383, %rd279;
	and.b64  	%rd385, %rd384, 281470681808895;
	xor.b64  	%rd386, %rd385, %rd279;
	shl.b64 	%rd387, %rd384, 16;
	and.b64  	%rd388, %rd387, -281470681808896;
	xor.b64  	%rd389, %rd388, %rd183;
	shr.u64 	%rd390, %rd189, 16;
	xor.b64  	%rd391, %rd390, %rd285;
	and.b64  	%rd392, %rd391, 281470681808895;
	xor.b64  	%rd393, %rd392, %rd285;
	shl.b64 	%rd394, %rd391, 16;
	and.b64  	%rd395, %rd394, -281470681808896;
	xor.b64  	%rd396, %rd395, %rd189;
	shr.u64 	%rd397, %rd195, 16;
	xor.b64  	%rd398, %rd397, %rd291;
	and.b64  	%rd399, %rd398, 281470681808895;
	xor.b64  	%rd400, %rd399, %rd291;
	shl.b64 	%rd401, %rd398, 16;
	and.b64  	%rd402, %rd401, -281470681808896;
	xor.b64  	%rd403, %rd402, %rd195;
	shr.u64 	%rd404, %rd103, 16;
	xor.b64  	%rd405, %rd404, %rd199;
	and.b64  	%rd406, %rd405, 281470681808895;
	xor.b64  	%rd407, %rd406, %rd199;
	shl.b64 	%rd408, %rd405, 16;
	and.b64  	%rd409, %rd408, -281470681808896;
	xor.b64  	%rd410, %rd409, %rd103;
	shr.u64 	%rd411, %rd109, 16;
	xor.b64  	%rd412, %rd411, %rd205;
	and.b64  	%rd413, %rd412, 281470681808895;
	xor.b64  	%rd414, %rd413, %rd205;
	shl.b64 	%rd415, %rd412, 16;
	and.b64  	%rd416, %rd415, -281470681808896;
	xor.b64  	%rd417, %rd416, %rd109;
	shr.u64 	%rd418, %rd115, 16;
	xor.b64  	%rd419, %rd418, %rd211;
	and.b64  	%rd420, %rd419, 281470681808895;
	xor.b64  	%rd421, %rd420, %rd211;
	shl.b64 	%rd422, %rd419, 16;
	and.b64  	%rd423, %rd422, -281470681808896;
	xor.b64  	%rd424, %rd423, %rd115;
	shr.u64 	%rd425, %rd121, 16;
	xor.b64  	%rd426, %rd425, %rd217;
	and.b64  	%rd427, %rd426, 281470681808895;
	xor.b64  	%rd428, %rd427, %rd217;
	shl.b64 	%rd429, %rd426, 16;
	and.b64  	%rd430, %rd429, -281470681808896;
	xor.b64  	%rd431, %rd430, %rd121;
	shr.u64 	%rd432, %rd127, 16;
	xor.b64  	%rd433, %rd432, %rd223;
	and.b64  	%rd434, %rd433, 281470681808895;
	xor.b64  	%rd435, %rd434, %rd223;
	shl.b64 	%rd436, %rd433, 16;
	and.b64  	%rd437, %rd436, -281470681808896;
	xor.b64  	%rd438, %rd437, %rd127;
	shr.u64 	%rd439, %rd133, 16;
	xor.b64  	%rd440, %rd439, %rd229;
	and.b64  	%rd441, %rd440, 281470681808895;
	xor.b64  	%rd442, %rd441, %rd229;
	shl.b64 	%rd443, %rd440, 16;
	and.b64  	%rd444, %rd443, -281470681808896;
	xor.b64  	%rd445, %rd444, %rd133;
	shr.u64 	%rd446, %rd139, 16;
	xor.b64  	%rd447, %rd446, %rd235;
	and.b64  	%rd448, %rd447, 281470681808895;
	xor.b64  	%rd449, %rd448, %rd235;
	shl.b64 	%rd450, %rd447, 16;
	and.b64  	%rd451, %rd450, -281470681808896;
	xor.b64  	%rd452, %rd451, %rd139;
	shr.u64 	%rd453, %rd145, 16;
	xor.b64  	%rd454, %rd453, %rd241;
	and.b64  	%rd455, %rd454, 281470681808895;
	xor.b64  	%rd456, %rd455, %rd241;
	shl.b64 	%rd457, %rd454, 16;
	and.b64  	%rd458, %rd457, -281470681808896;
	xor.b64  	%rd459, %rd458, %rd145;
	shr.u64 	%rd460, %rd151, 16;
	xor.b64  	%rd461, %rd460, %rd247;
	and.b64  	%rd462, %rd461, 281470681808895;
	xor.b64  	%rd463, %rd462, %rd247;
	shl.b64 	%rd464, %rd461, 16;
	and.b64  	%rd465, %rd464, -281470681808896;
	xor.b64  	%rd466, %rd465, %rd151;
	shr.u64 	%rd467, %rd157, 16;
	xor.b64  	%rd468, %rd467, %rd253;
	and.b64  	%rd469, %rd468, 281470681808895;
	xor.b64  	%rd470, %rd469, %rd253;
	shl.b64 	%rd471, %rd468, 16;
	and.b64  	%rd472, %rd471, -281470681808896;
	xor.b64  	%rd473, %rd472, %rd157;
	shr.u64 	%rd474, %rd163, 16;
	xor.b64  	%rd475, %rd474, %rd259;
	and.b64  	%rd476, %rd475, 281470681808895;
	xor.b64  	%rd477, %rd476, %rd259;
	shl.b64 	%rd478, %rd475, 16;
	and.b64  	%rd479, %rd478, -281470681808896;
	xor.b64  	%rd480, %rd479, %rd163;
	shr.u64 	%rd481, %rd169, 16;
	xor.b64  	%rd482, %rd481, %rd265;
	and.b64  	%rd483, %rd482, 281470681808895;
	xor.b64  	%rd484, %rd483, %rd265;
	shl.b64 	%rd485, %rd482, 16;
	and.b64  	%rd486, %rd485, -281470681808896;
	xor.b64  	%rd487, %rd486, %rd169;
	shr.u64 	%rd488, %rd175, 16;
	xor.b64  	%rd489, %rd488, %rd271;
	and.b64  	%rd490, %rd489, 281470681808895;
	xor.b64  	%rd491, %rd490, %rd271;
	shl.b64 	%rd492, %rd489, 16;
	and.b64  	%rd493, %rd492, -281470681808896;
	xor.b64  	%rd494, %rd493, %rd175;
	shr.u64 	%rd495, %rd181, 16;
	xor.b64  	%rd496, %rd495, %rd277;
	and.b64  	%rd497, %rd496, 281470681808895;
	xor.b64  	%rd498, %rd497, %rd277;
	shl.b64 	%rd499, %rd496, 16;
	and.b64  	%rd500, %rd499, -281470681808896;
	xor.b64  	%rd501, %rd500, %rd181;
	shr.u64 	%rd502, %rd187, 16;
	xor.b64  	%rd503, %rd502, %rd283;
	and.b64  	%rd504, %rd503, 281470681808895;
	xor.b64  	%rd505, %rd504, %rd283;
	shl.b64 	%rd506, %rd503, 16;
	and.b64  	%rd507, %rd506, -281470681808896;
	xor.b64  	%rd508, %rd507, %rd187;
	shr.u64 	%rd509, %rd193, 16;
	xor.b64  	%rd510, %rd509, %rd289;
	and.b64  	%rd511, %rd510, 281470681808895;
	xor.b64  	%rd512, %rd511, %rd289;
	shl.b64 	%rd513, %rd510, 16;
	and.b64  	%rd514, %rd513, -281470681808896;
	xor.b64  	%rd515, %rd514, %rd193;
	shr.u64 	%rd516, %rd298, 8;
	xor.b64  	%rd517, %rd516, %rd354;
	and.b64  	%rd518, %rd517, 71777214294589695;
	xor.b64  	%rd519, %rd518, %rd354;
	shl.b64 	%rd520, %rd517, 8;
	and.b64  	%rd521, %rd520, -71777214294589696;
	xor.b64  	%rd522, %rd521, %rd298;
	shr.u64 	%rd523, %rd305, 8;
	xor.b64  	%rd524, %rd523, %rd361;
	and.b64  	%rd525, %rd524, 71777214294589695;
	xor.b64  	%rd526, %rd525, %rd361;
	shl.b64 	%rd527, %rd524, 8;
	and.b64  	%rd528, %rd527, -71777214294589696;
	xor.b64  	%rd529, %rd528, %rd305;
	shr.u64 	%rd530, %rd312, 8;
	xor.b64  	%rd531, %rd530, %rd368;
	and.b64  	%rd532, %rd531, 71777214294589695;
	xor.b64  	%rd533, %rd532, %rd368;
	shl.b64 	%rd534, %rd531, 8;
	and.b64  	%rd535, %rd534, -71777214294589696;
	xor.b64  	%rd536, %rd535, %rd312;
	shr.u64 	%rd537, %rd319, 8;
	xor.b64  	%rd538, %rd537, %rd375;
	and.b64  	%rd539, %rd538, 71777214294589695;
	xor.b64  	%rd540, %rd539, %rd375;
	shl.b64 	%rd541, %rd538, 8;
	and.b64  	%rd542, %rd541, -71777214294589696;
	xor.b64  	%rd543, %rd542, %rd319;
	shr.u64 	%rd544, %rd326, 8;
	xor.b64  	%rd545, %rd544, %rd382;
	and.b64  	%rd546, %rd545, 71777214294589695;
	xor.b64  	%rd547, %rd546, %rd382;
	shl.b64 	%rd548, %rd545, 8;
	and.b64  	%rd549, %rd548, -71777214294589696;
	xor.b64  	%rd550, %rd549, %rd326;
	shr.u64 	%rd551, %rd333, 8;
	xor.b64  	%rd552, %rd551, %rd389;
	and.b64  	%rd553, %rd552, 71777214294589695;
	xor.b64  	%rd554, %rd553, %rd389;
	shl.b64 	%rd555, %rd552, 8;
	and.b64  	%rd556, %rd555, -71777214294589696;
	xor.b64  	%rd557, %rd556, %rd333;
	shr.u64 	%rd558, %rd340, 8;
	xor.b64  	%rd559, %rd558, %rd396;
	and.b64  	%rd560, %rd559, 71777214294589695;
	xor.b64  	%rd561, %rd560, %rd396;
	shl.b64 	%rd562, %rd559, 8;
	and.b64  	%rd563, %rd562, -71777214294589696;
	xor.b64  	%rd564, %rd563, %rd340;
	shr.u64 	%rd565, %rd347, 8;
	xor.b64  	%rd566, %rd565, %rd403;
	and.b64  	%rd567, %rd566, 71777214294589695;
	xor.b64  	%rd568, %rd567, %rd403;
	shl.b64 	%rd569, %rd566, 8;
	and.b64  	%rd570, %rd569, -71777214294589696;
	xor.b64  	%rd571, %rd570, %rd347;
	shr.u64 	%rd572, %rd295, 8;
	xor.b64  	%rd573, %rd572, %rd351;
	and.b64  	%rd574, %rd573, 71777214294589695;
	xor.b64  	%rd575, %rd574, %rd351;
	shl.b64 	%rd576, %rd573, 8;
	and.b64  	%rd577, %rd576, -71777214294589696;
	xor.b64  	%rd578, %rd577, %rd295;
	shr.u64 	%rd579, %rd302, 8;
	xor.b64  	%rd580, %rd579, %rd358;
	and.b64  	%rd581, %rd580, 71777214294589695;
	xor.b64  	%rd582, %rd581, %rd358;
	shl.b64 	%rd583, %rd580, 8;
	and.b64  	%rd584, %rd583, -71777214294589696;
	xor.b64  	%rd585, %rd584, %rd302;
	shr.u64 	%rd586, %rd309, 8;
	xor.b64  	%rd587, %rd586, %rd365;
	and.b64  	%rd588, %rd587, 71777214294589695;
	xor.b64  	%rd589, %rd588, %rd365;
	shl.b64 	%rd590, %rd587, 8;
	and.b64  	%rd591, %rd590, -71777214294589696;
	xor.b64  	%rd592, %rd591, %rd309;
	shr.u64 	%rd593, %rd316, 8;
	xor.b64  	%rd594, %rd593, %rd372;
	and.b64  	%rd595, %rd594, 71777214294589695;
	xor.b64  	%rd596, %rd595, %rd372;
	shl.b64 	%rd597, %rd594, 8;
	and.b64  	%rd598, %rd597, -71777214294589696;
	xor.b64  	%rd599, %rd598, %rd316;
	shr.u64 	%rd600, %rd323, 8;
	xor.b64  	%rd601, %rd600, %rd379;
	and.b64  	%rd602, %rd601, 71777214294589695;
	xor.b64  	%rd603, %rd602, %rd379;
	shl.b64 	%rd604, %rd601, 8;
	and.b64  	%rd605, %rd604, -71777214294589696;
	xor.b64  	%rd606, %rd605, %rd323;
	shr.u64 	%rd607, %rd330, 8;
	xor.b64  	%rd608, %rd607, %rd386;
	and.b64  	%rd609, %rd608, 71777214294589695;
	xor.b64  	%rd610, %rd609, %rd386;
	shl.b64 	%rd611, %rd608, 8;
	and.b64  	%rd612, %rd611, -71777214294589696;
	xor.b64  	%rd613, %rd612, %rd330;
	shr.u64 	%rd614, %rd337, 8;
	xor.b64  	%rd615, %rd614, %rd393;
	and.b64  	%rd616, %rd615, 71777214294589695;
	xor.b64  	%rd617, %rd616, %rd393;
	shl.b64 	%rd618, %rd615, 8;
	and.b64  	%rd619, %rd618, -71777214294589696;
	xor.b64  	%rd620, %rd619, %rd337;
	shr.u64 	%rd621, %rd344, 8;
	xor.b64  	%rd622, %rd621, %rd400;
	and.b64  	%rd623, %rd622, 71777214294589695;
	xor.b64  	%rd624, %rd623, %rd400;
	shl.b64 	%rd625, %rd622, 8;
	and.b64  	%rd626, %rd625, -71777214294589696;
	xor.b64  	%rd627, %rd626, %rd344;
	shr.u64 	%rd628, %rd410, 8;
	xor.b64  	%rd629, %rd628, %rd466;
	and.b64  	%rd630, %rd629, 71777214294589695;
	xor.b64  	%rd631, %rd630, %rd466;
	shl.b64 	%rd632, %rd629, 8;
	and.b64  	%rd633, %rd632, -71777214294589696;
	xor.b64  	%rd634, %rd633, %rd410;
	shr.u64 	%rd635, %rd417, 8;
	xor.b64  	%rd636, %rd635, %rd473;
	and.b64  	%rd637, %rd636, 71777214294589695;
	xor.b64  	%rd638, %rd637, %rd473;
	shl.b64 	%rd639, %rd636, 8;
	and.b64  	%rd640, %rd639, -71777214294589696;
	xor.b64  	%rd641, %rd640, %rd417;
	shr.u64 	%rd642, %rd424, 8;
	xor.b64  	%rd643, %rd642, %rd480;
	and.b64  	%rd644, %rd643, 71777214294589695;
	xor.b64  	%rd645, %rd644, %rd480;
	shl.b64 	%rd646, %rd643, 8;
	and.b64  	%rd647, %rd646, -71777214294589696;
	xor.b64  	%rd648, %rd647, %rd424;
	shr.u64 	%rd649, %rd431, 8;
	xor.b64  	%rd650, %rd649, %rd487;
	and.b64  	%rd651, %rd650, 71777214294589695;
	xor.b64  	%rd652, %rd651, %rd487;
	shl.b64 	%rd653, %rd650, 8;
	and.b64  	%rd654, %rd653, -71777214294589696;
	xor.b64  	%rd655, %rd654, %rd431;
	shr.u64 	%rd656, %rd438, 8;
	xor.b64  	%rd657, %rd656, %rd494;
	and.b64  	%rd658, %rd657, 71777214294589695;
	xor.b64  	%rd659, %rd658, %rd494;
	shl.b64 	%rd660, %rd657, 8;
	and.b64  	%rd661, %rd660, -71777214294589696;
	xor.b64  	%rd662, %rd661, %rd438;
	shr.u64 	%rd663, %rd445, 8;
	xor.b64  	%rd664, %rd663, %rd501;
	and.b64  	%rd665, %rd664, 71777214294589695;
	xor.b64  	%rd666, %rd665, %rd501;
	shl.b64 	%rd667, %rd664, 8;
	and.b64  	%rd668, %rd667, -71777214294589696;
	xor.b64  	%rd669, %rd668, %rd445;
	shr.u64 	%rd670, %rd452, 8;
	xor.b64  	%rd671, %rd670, %rd508;
	and.b64  	%rd672, %rd671, 71777214294589695;
	xor.b64  	%rd673, %rd672, %rd508;
	shl.b64 	%rd674, %rd671, 8;
	and.b64  	%rd675, %rd674, -71777214294589696;
	xor.b64  	%rd676, %rd675, %rd452;
	shr.u64 	%rd677, %rd459, 8;
	xor.b64  	%rd678, %rd677, %rd515;
	and.b64  	%rd679, %rd678, 71777214294589695;
	xor.b64  	%rd680, %rd679, %rd515;
	shl.b64 	%rd681, %rd678, 8;
	and.b64  	%rd682, %rd681, -71777214294589696;
	xor.b64  	%rd683, %rd682, %rd459;
	shr.u64 	%rd684, %rd407, 8;
	xor.b64  	%rd685, %rd684, %rd463;
	and.b64  	%rd686, %rd685, 71777214294589695;
	xor.b64  	%rd687, %rd686, %rd463;
	shl.b64 	%rd688, %rd685, 8;
	and.b64  	%rd689, %rd688, -71777214294589696;
	xor.b64  	%rd690, %rd689, %rd407;
	shr.u64 	%rd691, %rd414, 8;
	xor.b64  	%rd692, %rd691, %rd470;
	and.b64  	%rd693, %rd692, 71777214294589695;
	xor.b64  	%rd694, %rd693, %rd470;
	shl.b64 	%rd695, %rd692, 8;
	and.b64  	%rd696, %rd695, -71777214294589696;
	xor.b64  	%rd697, %rd696, %rd414;
	shr.u64 	%rd698, %rd421, 8;
	xor.b64  	%rd699, %rd698, %rd477;
	and.b64  	%rd700, %rd699, 71777214294589695;
	xor.b64  	%rd701, %rd700, %rd477;
	shl.b64 	%rd702, %rd699, 8;
	and.b64  	%rd703, %rd702, -71777214294589696;
	xor.b64  	%rd704, %rd703, %rd421;
	shr.u64 	%rd705, %rd428, 8;
	xor.b64  	%rd706, %rd705, %rd484;
	and.b64  	%rd707, %rd706, 71777214294589695;
	xor.b64  	%rd708, %rd707, %rd484;
	shl.b64 	%rd709, %rd706, 8;
	and.b64  	%rd710, %rd709, -71777214294589696;
	xor.b64  	%rd711, %rd710, %rd428;
	shr.u64 	%rd712, %rd435, 8;
	xor.b64  	%rd713, %rd712, %rd491;
	and.b64  	%rd714, %rd713, 71777214294589695;
	xor.b64  	%rd715, %rd714, %rd491;
	shl.b64 	%rd716, %rd713, 8;
	and.b64  	%rd717, %rd716, -71777214294589696;
	xor.b64  	%rd718, %rd717, %rd435;
	shr.u64 	%rd719, %rd442, 8;
	xor.b64  	%rd720, %rd719, %rd498;
	and.b64  	%rd721, %rd720, 71777214294589695;
	xor.b64  	%rd722, %rd721, %rd498;
	shl.b64 	%rd723, %rd720, 8;
	and.b64  	%rd724, %rd723, -71777214294589696;
	xor.b64  	%rd725, %rd724, %rd442;
	shr.u64 	%rd726, %rd449, 8;
	xor.b64  	%rd727, %rd726, %rd505;
	and.b64  	%rd728, %rd727, 71777214294589695;
	xor.b64  	%rd729, %rd728, %rd505;
	shl.b64 	%rd730, %rd727, 8;
	and.b64  	%rd731, %rd730, -71777214294589696;
	xor.b64  	%rd732, %rd731, %rd449;
	shr.u64 	%rd733, %rd456, 8;
	xor.b64  	%rd734, %rd733, %rd512;
	and.b64  	%rd735, %rd734, 71777214294589695;
	xor.b64  	%rd736, %rd735, %rd512;
	shl.b64 	%rd737, %rd734, 8;
	and.b64  	%rd738, %rd737, -71777214294589696;
	xor.b64  	%rd739, %rd738, %rd456;
	shr.u64 	%rd740, %rd522, 4;
	xor.b64  	%rd741, %rd740, %rd550;
	and.b64  	%rd742, %rd741, 1085102592571150095;
	xor.b64  	%rd743, %rd742, %rd550;
	shl.b64 	%rd744, %rd741, 4;
	and.b64  	%rd745, %rd744, -1085102592571150096;
	xor.b64  	%rd746, %rd745, %rd522;
	shr.u64 	%rd747, %rd529, 4;
	xor.b64  	%rd748, %rd747, %rd557;
	and.b64  	%rd749, %rd748, 1085102592571150095;
	xor.b64  	%rd750, %rd749, %rd557;
	shl.b64 	%rd751, %rd748, 4;
	and.b64  	%rd752, %rd751, -1085102592571150096;
	xor.b64  	%rd753, %rd752, %rd529;
	shr.u64 	%rd754, %rd536, 4;
	xor.b64  	%rd755, %rd754, %rd564;
	and.b64  	%rd756, %rd755, 1085102592571150095;
	xor.b64  	%rd757, %rd756, %rd564;
	shl.b64 	%rd758, %rd755, 4;
	and.b64  	%rd759, %rd758, -1085102592571150096;
	xor.b64  	%rd760, %rd759, %rd536;
	shr.u64 	%rd761, %rd543, 4;
	xor.b64  	%rd762, %rd761, %rd571;
	and.b64  	%rd763, %rd762, 1085102592571150095;
	xor.b64  	%rd764, %rd763, %rd571;
	shl.b64 	%rd765, %rd762, 4;
	and.b64  	%rd766, %rd765, -1085102592571150096;
	xor.b64  	%rd767, %rd766, %rd543;
	shr.u64 	%rd768, %rd519, 4;
	xor.b64  	%rd769, %rd768, %rd547;
	and.b64  	%rd770, %rd769, 1085102592571150095;
	xor.b64  	%rd771, %rd770, %rd547;
	shl.b64 	%rd772, %rd769, 4;
	and.b64  	%rd773, %rd772, -1085102592571150096;
	xor.b64  	%rd774, %rd773, %rd519;
	shr.u64 	%rd775, %rd526, 4;
	xor.b64  	%rd776, %rd775, %rd554;
	and.b64  	%rd777, %rd776, 1085102592571150095;
	xor.b64  	%rd778, %rd777, %rd554;
	shl.b64 	%rd779, %rd776, 4;
	and.b64  	%rd780, %rd779, -1085102592571150096;
	xor.b64  	%rd781, %rd780, %rd526;
	shr.u64 	%rd782, %rd533, 4;
	xor.b64  	%rd783, %rd782, %rd561;
	and.b64  	%rd784, %rd783, 1085102592571150095;
	xor.b64  	%rd785, %rd784, %rd561;
	shl.b64 	%rd786, %rd783, 4;
	and.b64  	%rd787, %rd786, -1085102592571150096;
	xor.b64  	%rd788, %rd787, %rd533;
	shr.u64 	%rd789, %rd540, 4;
	xor.b64  	%rd790, %rd789, %rd568;
	and.b64  	%rd791, %rd790, 1085102592571150095;
	xor.b64  	%rd792, %rd791, %rd568;
	shl.b64 	%rd793, %rd790, 4;
	and.b64  	%rd794, %rd793, -1085102592571150096;
	xor.b64  	%rd795, %rd794, %rd540;
	shr.u64 	%rd796, %rd578, 4;
	xor.b64  	%rd797, %rd796, %rd606;
	and.b64  	%rd798, %rd797, 1085102592571150095;
	xor.b64  	%rd799, %rd798, %rd606;
	shl.b64 	%rd800, %rd797, 4;
	and.b64  	%rd801, %rd800, -1085102592571150096;
	xor.b64  	%rd802, %rd801, %rd578;
	shr.u64 	%rd803, %rd585, 4;
	xor.b64  	%rd804, %rd803, %rd613;
	and.b64  	%rd805, %rd804, 1085102592571150095;
	xor.b64  	%rd806, %rd805, %rd613;
	shl.b64 	%rd807, %rd804, 4;
	and.b64  	%rd808, %rd807, -1085102592571150096;
	xor.b64  	%rd809, %rd808, %rd585;
	shr.u64 	%rd810, %rd592, 4;
	xor.b64  	%rd811, %rd810, %rd620;
	and.b64  	%rd812, %rd811, 1085102592571150095;
	xor.b64  	%rd813, %rd812, %rd620;
	shl.b64 	%rd814, %rd811, 4;
	and.b64  	%rd815, %rd814, -1085102592571150096;
	xor.b64  	%rd816, %rd815, %rd592;
	shr.u64 	%rd817, %rd599, 4;
	xor.b64  	%rd818, %rd817, %rd627;
	and.b64  	%rd819, %rd818, 1085102592571150095;
	xor.b64  	%rd820, %rd819, %rd627;
	shl.b64 	%rd821, %rd818, 4;
	and.b64  	%rd822, %rd821, -1085102592571150096;
	xor.b64  	%rd823, %rd822, %rd599;
	shr.u64 	%rd824, %rd575, 4;
	xor.b64  	%rd825, %rd824, %rd603;
	and.b64  	%rd826, %rd825, 1085102592571150095;
	xor.b64  	%rd827, %rd826, %rd603;
	shl.b64 	%rd828, %rd825, 4;
	and.b64  	%rd829, %rd828, -1085102592571150096;
	xor.b64  	%rd830, %rd829, %rd575;
	shr.u64 	%rd831, %rd582, 4;
	xor.b64  	%rd832, %rd831, %rd610;
	and.b64  	%rd833, %rd832, 1085102592571150095;
	xor.b64  	%rd834, %rd833, %rd610;
	shl.b64 	%rd835, %rd832, 4;
	and.b64  	%rd836, %rd835, -1085102592571150096;
	xor.b64  	%rd837, %rd836, %rd582;
	shr.u64 	%rd838, %rd589, 4;
	xor.b64  	%rd839, %rd838, %rd617;
	and.b64  	%rd840, %rd839, 1085102592571150095;
	xor.b64  	%rd841, %rd840, %rd617;
	shl.b64 	%rd842, %rd839, 4;
	and.b64  	%rd843, %rd842, -1085102592571150096;
	xor.b64  	%rd844, %rd843, %rd589;
	shr.u64 	%rd845, %rd596, 4;
	xor.b64  	%rd846, %rd845, %rd624;
	and.b64  	%rd847, %rd846, 1085102592571150095;
	xor.b64  	%rd848, %rd847, %rd624;
	shl.b64 	%rd849, %rd846, 4;
	and.b64  	%rd850, %rd849, -1085102592571150096;
	xor.b64  	%rd851, %rd850, %rd596;
	shr.u64 	%rd852, %rd634, 4;
	xor.b64  	%rd853, %rd852, %rd662;
	and.b64  	%rd854, %rd853, 1085102592571150095;
	xor.b64  	%rd855, %rd854, %rd662;
	shl.b64 	%rd856, %rd853, 4;
	and.b64  	%rd857, %rd856, -1085102592571150096;
	xor.b64  	%rd858, %rd857, %rd634;
	shr.u64 	%rd859, %rd641, 4;
	xor.b64  	%rd860, %rd859, %rd669;
	and.b64  	%rd861, %rd860, 1085102592571150095;
	xor.b64  	%rd862, %rd861, %rd669;
	shl.b64 	%rd863, %rd860, 4;
	and.b64  	%rd864, %rd863, -1085102592571150096;
	xor.b64  	%rd865, %rd864, %rd641;
	shr.u64 	%rd866, %rd648, 4;
	xor.b64  	%rd867, %rd866, %rd676;
	and.b64  	%rd868, %rd867, 1085102592571150095;
	xor.b64  	%rd869, %rd868, %rd676;
	shl.b64 	%rd870, %rd867, 4;
	and.b64  	%rd871, %rd870, -1085102592571150096;
	xor.b64  	%rd872, %rd871, %rd648;
	shr.u64 	%rd873, %rd655, 4;
	xor.b64  	%rd874, %rd873, %rd683;
	and.b64  	%rd875, %rd874, 1085102592571150095;
	xor.b64  	%rd876, %rd875, %rd683;
	shl.b64 	%rd877, %rd874, 4;
	and.b64  	%rd878, %rd877, -1085102592571150096;
	xor.b64  	%rd879, %rd878, %rd655;
	shr.u64 	%rd880, %rd631, 4;
	xor.b64  	%rd881, %rd880, %rd659;
	and.b64  	%rd882, %rd881, 1085102592571150095;
	xor.b64  	%rd883, %rd882, %rd659;
	shl.b64 	%rd884, %rd881, 4;
	and.b64  	%rd885, %rd884, -1085102592571150096;
	xor.b64  	%rd886, %rd885, %rd631;
	shr.u64 	%rd887, %rd638, 4;
	xor.b64  	%rd888, %rd887, %rd666;
	and.b64  	%rd889, %rd888, 1085102592571150095;
	xor.b64  	%rd890, %rd889, %rd666;
	shl.b64 	%rd891, %rd888, 4;
	and.b64  	%rd892, %rd891, -1085102592571150096;
	xor.b64  	%rd893, %rd892, %rd638;
	shr.u64 	%rd894, %rd645, 4;
	xor.b64  	%rd895, %rd894, %rd673;
	and.b64  	%rd896, %rd895, 1085102592571150095;
	xor.b64  	%rd897, %rd896, %rd673;
	shl.b64 	%rd898, %rd895, 4;
	and.b64  	%rd899, %rd898, -1085102592571150096;
	xor.b64  	%rd900, %rd899, %rd645;
	shr.u64 	%rd901, %rd652, 4;
	xor.b64  	%rd902, %rd901, %rd680;
	and.b64  	%rd903, %rd902, 1085102592571150095;
	xor.b64  	%rd904, %rd903, %rd680;
	shl.b64 	%rd905, %rd902, 4;
	and.b64  	%rd906, %rd905, -1085102592571150096;
	xor.b64  	%rd907, %rd906, %rd652;
	shr.u64 	%rd908, %rd690, 4;
	xor.b64  	%rd909, %rd908, %rd718;
	and.b64  	%rd910, %rd909, 1085102592571150095;
	xor.b64  	%rd911, %rd910, %rd718;
	shl.b64 	%rd912, %rd909, 4;
	and.b64  	%rd913, %rd912, -1085102592571150096;
	xor.b64  	%rd914, %rd913, %rd690;
	shr.u64 	%rd915, %rd697, 4;
	xor.b64  	%rd916, %rd915, %rd725;
	and.b64  	%rd917, %rd916, 1085102592571150095;
	xor.b64  	%rd918, %rd917, %rd725;
	shl.b64 	%rd919, %rd916, 4;
	and.b64  	%rd920, %rd919, -1085102592571150096;
	xor.b64  	%rd921, %rd920, %rd697;
	shr.u64 	%rd922, %rd704, 4;
	xor.b64  	%rd923, %rd922, %rd732;
	and.b64  	%rd924, %rd923, 1085102592571150095;
	xor.b64  	%rd925, %rd924, %rd732;
	shl.b64 	%rd926, %rd923, 4;
	and.b64  	%rd927, %rd926, -1085102592571150096;
	xor.b64  	%rd928, %rd927, %rd704;
	shr.u64 	%rd929, %rd711, 4;
	xor.b64  	%rd930, %rd929, %rd739;
	and.b64  	%rd931, %rd930, 1085102592571150095;
	xor.b64  	%rd932, %rd931, %rd739;
	shl.b64 	%rd933, %rd930, 4;
	and.b64  	%rd934, %rd933, -1085102592571150096;
	xor.b64  	%rd935, %rd934, %rd711;
	shr.u64 	%rd936, %rd687, 4;
	xor.b64  	%rd937, %rd936, %rd715;
	and.b64  	%rd938, %rd937, 1085102592571150095;
	xor.b64  	%rd939, %rd938, %rd715;
	shl.b64 	%rd940, %rd937, 4;
	and.b64  	%rd941, %rd940, -1085102592571150096;
	xor.b64  	%rd942, %rd941, %rd687;
	shr.u64 	%rd943, %rd694, 4;
	xor.b64  	%rd944, %rd943, %rd722;
	and.b64  	%rd945, %rd944, 1085102592571150095;
	xor.b64  	%rd946, %rd945, %rd722;
	shl.b64 	%rd947, %rd944, 4;
	and.b64  	%rd948, %rd947, -1085102592571150096;
	xor.b64  	%rd949, %rd948, %rd694;
	shr.u64 	%rd950, %rd701, 4;
	xor.b64  	%rd951, %rd950, %rd729;
	and.b64  	%rd952, %rd951, 1085102592571150095;
	xor.b64  	%rd953, %rd952, %rd729;
	shl.b64 	%rd954, %rd951, 4;
	and.b64  	%rd955, %rd954, -1085102592571150096;
	xor.b64  	%rd956, %rd955, %rd701;
	shr.u64 	%rd957, %rd708, 4;
	xor.b64  	%rd958, %rd957, %rd736;
	and.b64  	%rd959, %rd958, 1085102592571150095;
	xor.b64  	%rd960, %rd959, %rd736;
	shl.b64 	%rd961, %rd958, 4;
	and.b64  	%rd962, %rd961, -1085102592571150096;
	xor.b64  	%rd963, %rd962, %rd708;
	shr.u64 	%rd964, %rd746, 2;
	xor.b64  	%rd965, %rd964, %rd760;
	and.b64  	%rd966, %rd965, 3689348814741910323;
	xor.b64  	%rd967, %rd966, %rd760;
	shl.b64 	%rd968, %rd965, 2;
	and.b64  	%rd969, %rd968, -3689348814741910324;
	xor.b64  	%rd970, %rd969, %rd746;
	shr.u64 	%rd971, %rd753, 2;
	xor.b64  	%rd972, %rd971, %rd767;
	and.b64  	%rd973, %rd972, 3689348814741910323;
	xor.b64  	%rd974, %rd973, %rd767;
	shl.b64 	%rd975, %rd972, 2;
	and.b64  	%rd976, %rd975, -3689348814741910324;
	xor.b64  	%rd977, %rd976, %rd753;
	shr.u64 	%rd978, %rd743, 2;
	xor.b64  	%rd979, %rd978, %rd757;
	and.b64  	%rd980, %rd979, 3689348814741910323;
	xor.b64  	%rd981, %rd980, %rd757;
	shl.b64 	%rd982, %rd979, 2;
	and.b64  	%rd983, %rd982, -3689348814741910324;
	xor.b64  	%rd984, %rd983, %rd743;
	shr.u64 	%rd985, %rd750, 2;
	xor.b64  	%rd986, %rd985, %rd764;
	and.b64  	%rd987, %rd986, 3689348814741910323;
	xor.b64  	%rd988, %rd987, %rd764;
	shl.b64 	%rd989, %rd986, 2;
	and.b64  	%rd990, %rd989, -3689348814741910324;
	xor.b64  	%rd991, %rd990, %rd750;
	shr.u64 	%rd992, %rd774, 2;
	xor.b64  	%rd993, %rd992, %rd788;
	and.b64  	%rd994, %rd993, 3689348814741910323;
	xor.b64  	%rd995, %rd994, %rd788;
	shl.b64 	%rd996, %rd993, 2;
	and.b64  	%rd997, %rd996, -3689348814741910324;
	xor.b64  	%rd998, %rd997, %rd774;
	shr.u64 	%rd999, %rd781, 2;
	xor.b64  	%rd1000, %rd999, %rd795;
	and.b64  	%rd1001, %rd1000, 3689348814741910323;
	xor.b64  	%rd1002, %rd1001, %rd795;
	shl.b64 	%rd1003, %rd1000, 2;
	and.b64  	%rd1004, %rd1003, -3689348814741910324;
	xor.b64  	%rd1005, %rd1004, %rd781;
	shr.u64 	%rd1006, %rd771, 2;
	xor.b64  	%rd1007, %rd1006, %rd785;
	and.b64  	%rd1008, %rd1007, 3689348814741910323;
	xor.b64  	%rd1009, %rd1008, %rd785;
	shl.b64 	%rd1010, %rd1007, 2;
	and.b64  	%rd1011, %rd1010, -3689348814741910324;
	xor.b64  	%rd1012, %rd1011, %rd771;
	shr.u64 	%rd1013, %rd778, 2;
	xor.b64  	%rd1014, %rd1013, %rd792;
	and.b64  	%rd1015, %rd1014, 3689348814741910323;
	xor.b64  	%rd1016, %rd1015, %rd792;
	shl.b64 	%rd1017, %rd1014, 2;
	and.b64  	%rd1018, %rd1017, -3689348814741910324;
	xor.b64  	%rd1019, %rd1018, %rd778;
	shr.u64 	%rd1020, %rd802, 2;
	xor.b64  	%rd1021, %rd1020, %rd816;
	and.b64  	%rd1022, %rd1021, 3689348814741910323;
	xor.b64  	%rd1023, %rd1022, %rd816;
	shl.b64 	%rd1024, %rd1021, 2;
	and.b64  	%rd1025, %rd1024, -3689348814741910324;
	xor.b64  	%rd1026, %rd1025, %rd802;
	shr.u64 	%rd1027, %rd809, 2;
	xor.b64  	%rd1028, %rd1027, %rd823;
	and.b64  	%rd1029, %rd1028, 3689348814741910323;
	xor.b64  	%rd1030, %rd1029, %rd823;
	shl.b64 	%rd1031, %rd1028, 2;
	and.b64  	%rd1032, %rd1031, -3689348814741910324;
	xor.b64  	%rd1033, %rd1032, %rd809;
	shr.u64 	%rd1034, %rd799, 2;
	xor.b64  	%rd1035, %rd1034, %rd813;
	and.b64  	%rd1036, %rd1035, 3689348814741910323;
	xor.b64  	%rd1037, %rd1036, %rd813;
	shl.b64 	%rd1038, %rd1035, 2;
	and.b64  	%rd1039, %rd1038, -3689348814741910324;
	xor.b64  	%rd1040, %rd1039, %rd799;
	shr.u64 	%rd1041, %rd806, 2;
	xor.b64  	%rd1042, %rd1041, %rd820;
	and.b64  	%rd1043, %rd1042, 3689348814741910323;
	xor.b64  	%rd1044, %rd1043, %rd820;
	shl.b64 	%rd1045, %rd1042, 2;
	and.b64  	%rd1046, %rd1045, -3689348814741910324;
	xor.b64  	%rd1047, %rd1046, %rd806;
	shr.u64 	%rd1048, %rd830, 2;
	xor.b64  	%rd1049, %rd1048, %rd844;
	and.b64  	%rd1050, %rd1049, 3689348814741910323;
	xor.b64  	%rd1051, %rd1050, %rd844;
	shl.b64 	%rd1052, %rd1049, 2;
	and.b64  	%rd1053, %rd1052, -3689348814741910324;
	xor.b64  	%rd1054, %rd1053, %rd830;
	shr.u64 	%rd1055, %rd837, 2;
	xor.b64  	%rd1056, %rd1055, %rd851;
	and.b64  	%rd1057, %rd1056, 3689348814741910323;
	xor.b64  	%rd1058, %rd1057, %rd851;
	shl.b64 	%rd1059, %rd1056, 2;
	and.b64  	%rd1060, %rd1059, -3689348814741910324;
	xor.b64  	%rd1061, %rd1060, %rd837;
	shr.u64 	%rd1062, %rd827, 2;
	xor.b64  	%rd1063, %rd1062, %rd841;
	and.b64  	%rd1064, %rd1063, 3689348814741910323;
	xor.b64  	%rd1065, %rd1064, %rd841;
	shl.b64 	%rd1066, %rd1063, 2;
	and.b64  	%rd1067, %rd1066, -3689348814741910324;
	xor.b64  	%rd1068, %rd1067, %rd827;
	shr.u64 	%rd1069, %rd834, 2;
	xor.b64  	%rd1070, %rd1069, %rd848;
	and.b64  	%rd1071, %rd1070, 3689348814741910323;
	xor.b64  	%rd1072, %rd1071, %rd848;
	shl.b64 	%rd1073, %rd1070, 2;
	and.b64  	%rd1074, %rd1073, -3689348814741910324;
	xor.b64  	%rd1075, %rd1074, %rd834;
	shr.u64 	%rd1076, %rd858, 2;
	xor.b64  	%rd1077, %rd1076, %rd872;
	and.b64  	%rd1078, %rd1077, 3689348814741910323;
	xor.b64  	%rd1079, %rd1078, %rd872;
	shl.b64 	%rd1080, %rd1077, 2;
	and.b64  	%rd1081, %rd1080, -3689348814741910324;
	xor.b64  	%rd1082, %rd1081, %rd858;
	shr.u64 	%rd1083, %rd865, 2;
	xor.b64  	%rd1084, %rd1083, %rd879;
	and.b64  	%rd1085, %rd1084, 3689348814741910323;
	xor.b64  	%rd1086, %rd1085, %rd879;
	shl.b64 	%rd1087, %rd1084, 2;
	and.b64  	%rd1088, %rd1087, -3689348814741910324;
	xor.b64  	%rd1089, %rd1088, %rd865;
	shr.u64 	%rd1090, %rd855, 2;
	xor.b64  	%rd1091, %rd1090, %rd869;
	and.b64  	%rd1092, %rd1091, 3689348814741910323;
	xor.b64  	%rd1093, %rd1092, %rd869;
	shl.b64 	%rd1094, %rd1091, 2;
	and.b64  	%rd1095, %rd1094, -3689348814741910324;
	xor.b64  	%rd1096, %rd1095, %rd855;
	shr.u64 	%rd1097, %rd862, 2;
	xor.b64  	%rd1098, %rd1097, %rd876;
	and.b64  	%rd1099, %rd1098, 3689348814741910323;
	xor.b64  	%rd1100, %rd1099, %rd876;
	shl.b64 	%rd1101, %rd1098, 2;
	and.b64  	%rd1102, %rd1101, -3689348814741910324;
	xor.b64  	%rd1103, %rd1102, %rd862;
	shr.u64 	%rd1104, %rd886, 2;
	xor.b64  	%rd1105, %rd1104, %rd900;
	and.b64  	%rd1106, %rd1105, 3689348814741910323;
	xor.b64  	%rd1107, %rd1106, %rd900;
	shl.b64 	%rd1108, %rd1105, 2;
	and.b64  	%rd1109, %rd1108, -3689348814741910324;
	xor.b64  	%rd1110, %rd1109, %rd886;
	shr.u64 	%rd1111, %rd893, 2;
	xor.b64  	%rd1112, %rd1111, %rd907;
	and.b64  	%rd1113, %rd1112, 3689348814741910323;
	xor.b64  	%rd1114, %rd1113, %rd907;
	shl.b64 	%rd1115, %rd1112, 2;
	and.b64  	%rd1116, %rd1115, -3689348814741910324;
	xor.b64  	%rd1117, %rd1116, %rd893;
	shr.u64 	%rd1118, %rd883, 2;
	xor.b64  	%rd1119, %rd1118, %rd897;
	and.b64  	%rd1120, %rd1119, 3689348814741910323;
	xor.b64  	%rd1121, %rd1120, %rd897;
	shl.b64 	%rd1122, %rd1119, 2;
	and.b64  	%rd1123, %rd1122, -3689348814741910324;
	xor.b64  	%rd1124, %rd1123, %rd883;
	shr.u64 	%rd1125, %rd890, 2;
	xor.b64  	%rd1126, %rd1125, %rd904;
	and.b64  	%rd1127, %rd1126, 3689348814741910323;
	xor.b64  	%rd1128, %rd1127, %rd904;
	shl.b64 	%rd1129, %rd1126, 2;
	and.b64  	%rd1130, %rd1129, -3689348814741910324;
	xor.b64  	%rd1131, %rd1130, %rd890;
	shr.u64 	%rd1132, %rd914, 2;
	xor.b64  	%rd1133, %rd1132, %rd928;
	and.b64  	%rd1134, %rd1133, 3689348814741910323;
	xor.b64  	%rd1135, %rd1134, %rd928;
	shl.b64 	%rd1136, %rd1133, 2;
	and.b64  	%rd1137, %rd1136, -3689348814741910324;
	xor.b64  	%rd1138, %rd1137, %rd914;
	shr.u64 	%rd1139, %rd921, 2;
	xor.b64  	%rd1140, %rd1139, %rd935;
	and.b64  	%rd1141, %rd1140, 3689348814741910323;
	xor.b64  	%rd1142, %rd1141, %rd935;
	shl.b64 	%rd1143, %rd1140, 2;
	and.b64  	%rd1144, %rd1143, -3689348814741910324;
	xor.b64  	%rd1145, %rd1144, %rd921;
	shr.u64 	%rd1146, %rd911, 2;
	xor.b64  	%rd1147, %rd1146, %rd925;
	and.b64  	%rd1148, %rd1147, 3689348814741910323;
	xor.b64  	%rd1149, %rd1148, %rd925;
	shl.b64 	%rd1150, %rd1147, 2;
	and.b64  	%rd1151, %rd1150, -3689348814741910324;
	xor.b64  	%rd1152, %rd1151, %rd911;
	shr.u64 	%rd1153, %rd918, 2;
	xor.b64  	%rd1154, %rd1153, %rd932;
	and.b64  	%rd1155, %rd1154, 3689348814741910323;
	xor.b64  	%rd1156, %rd1155, %rd932;
	shl.b64 	%rd1157, %rd1154, 2;
	and.b64  	%rd1158, %rd1157, -3689348814741910324;
	xor.b64  	%rd1159, %rd1158, %rd918;
	shr.u64 	%rd1160, %rd942, 2;
	xor.b64  	%rd1161, %rd1160, %rd956;
	and.b64  	%rd1162, %rd1161, 3689348814741910323;
	xor.b64  	%rd1163, %rd1162, %rd956;
	shl.b64 	%rd1164, %rd1161, 2;
	and.b64  	%rd1165, %rd1164, -3689348814741910324;
	xor.b64  	%rd1166, %rd1165, %rd942;
	shr.u64 	%rd1167, %rd949, 2;
	xor.b64  	%rd1168, %rd1167, %rd963;
	and.b64  	%rd1169, %rd1168, 3689348814741910323;
	xor.b64  	%rd1170, %rd1169, %rd963;
	shl.b64 	%rd1171, %rd1168, 2;
	and.b64  	%rd1172, %rd1171, -3689348814741910324;
	xor.b64  	%rd1173, %rd1172, %rd949;
	shr.u64 	%rd1174, %rd939, 2;
	xor.b64  	%rd1175, %rd1174, %rd953;
	and.b64  	%rd1176, %rd1175, 3689348814741910323;
	xor.b64  	%rd1177, %rd1176, %rd953;
	shl.b64 	%rd1178, %rd1175, 2;
	and.b64  	%rd1179, %rd1178, -3689348814741910324;
	xor.b64  	%rd1180, %rd1179, %rd939;
	shr.u64 	%rd1181, %rd946, 2;
	xor.b64  	%rd1182, %rd1181, %rd960;
	and.b64  	%rd1183, %rd1182, 3689348814741910323;
	xor.b64  	%rd1184, %rd1183, %rd960;
	shl.b64 	%rd1185, %rd1182, 2;
	and.b64  	%rd1186, %rd1185, -3689348814741910324;
	xor.b64  	%rd1187, %rd1186, %rd946;
	shr.u64 	%rd1188, %rd970, 1;
	xor.b64  	%rd1189, %rd1188, %rd977;
	and.b64  	%rd1190, %rd1189, 6148914691236517205;
	xor.b64  	%rd1191, %rd1190, %rd977;
	shl.b64 	%rd1192, %rd1189, 1;
	and.b64  	%rd1193, %rd1192, -6148914691236517206;
	xor.b64  	%rd1194, %rd1193, %rd970;
	st.local.v2.u64 	[%rd1], {%rd1194, %rd1191};
	shr.u64 	%rd1195, %rd967, 1;
	xor.b64  	%rd1196, %rd1195, %rd974;
	and.b64  	%rd1197, %rd1196, 6148914691236517205;
	xor.b64  	%rd1198, %rd1197, %rd974;
	shl.b64 	%rd1199, %rd1196, 1;
	and.b64  	%rd1200, %rd1199, -6148914691236517206;
	xor.b64  	%rd1201, %rd1200, %rd967;
	st.local.v2.u64 	[%rd1+16], {%rd1201, %rd1198};
	shr.u64 	%rd1202, %rd984, 1;
	xor.b64  	%rd1203, %rd1202, %rd991;
	and.b64  	%rd1204, %rd1203, 6148914691236517205;
	xor.b64  	%rd1205, %rd1204, %rd991;
	shl.b64 	%rd1206, %rd1203, 1;
	and.b64  	%rd1207, %rd1206, -6148914691236517206;
	xor.b64  	%rd1208, %rd1207, %rd984;
	st.local.v2.u64 	[%rd1+32], {%rd1208, %rd1205};
	shr.u64 	%rd1209, %rd981, 1;
	xor.b64  	%rd1210, %rd1209, %rd988;
	and.b64  	%rd1211, %rd1210, 6148914691236517205;
	xor.b64  	%rd1212, %rd1211, %rd988;
	shl.b64 	%rd1213, %rd1210, 1;
	and.b64  	%rd1214, %rd1213, -6148914691236517206;
	xor.b64  	%rd1215, %rd1214, %rd981;
	st.local.v2.u64 	[%rd1+48], {%rd1215, %rd1212};
	shr.u64 	%rd1216, %rd998, 1;
	xor.b64  	%rd1217, %rd1216, %rd1005;
	and.b64  	%rd1218, %rd1217, 6148914691236517205;
	xor.b64  	%rd1219, %rd1218, %rd1005;
	shl.b64 	%rd1220, %rd1217, 1;
	and.b64  	%rd1221, %rd1220, -6148914691236517206;
	xor.b64  	%rd1222, %rd1221, %rd998;
	st.local.v2.u64 	[%rd1+64], {%rd1222, %rd1219};
	shr.u64 	%rd1223, %rd995, 1;
	xor.b64  	%rd1224, %rd1223, %rd1002;
	and.b64  	%rd1225, %rd1224, 6148914691236517205;
	xor.b64  	%rd1226, %rd1225, %rd1002;
	shl.b64 	%rd1227, %rd1224, 1;
	and.b64  	%rd1228, %rd1227, -6148914691236517206;
	xor.b64  	%rd1229, %rd1228, %rd995;
	st.local.v2.u64 	[%rd1+80], {%rd1229, %rd1226};
	shr.u64 	%rd1230, %rd1012, 1;
	xor.b64  	%rd1231, %rd1230, %rd1019;
	and.b64  	%rd1232, %rd1231, 6148914691236517205;
	xor.b64  	%rd1233, %rd1232, %rd1019;
	shl.b64 	%rd1234, %rd1231, 1;
	and.b64  	%rd1235, %rd1234, -6148914691236517206;
	xor.b64  	%rd1236, %rd1235, %rd1012;
	st.local.v2.u64 	[%rd1+96], {%rd1236, %rd1233};
	shr.u64 	%rd1237, %rd1009, 1;
	xor.b64  	%rd1238, %rd1237, %rd1016;
	and.b64  	%rd1239, %rd1238, 6148914691236517205;
	xor.b64  	%rd1240, %rd1239, %rd1016;
	shl.b64 	%rd1241, %rd1238, 1;
	and.b64  	%rd1242, %rd1241, -6148914691236517206;
	xor.b64  	%rd1243, %rd1242, %rd1009;
	st.local.v2.u64 	[%rd1+112], {%rd1243, %rd1240};
	shr.u64 	%rd1244, %rd1026, 1;
	xor.b64  	%rd1245, %rd1244, %rd1033;
	and.b64  	%rd1246, %rd1245, 6148914691236517205;
	xor.b64  	%rd1247, %rd1246, %rd1033;
	shl.b64 	%rd1248, %rd1245, 1;
	and.b64  	%rd1249, %rd1248, -6148914691236517206;
	xor.b64  	%rd1250, %rd1249, %rd1026;
	st.local.v2.u64 	[%rd1+128], {%rd1250, %rd1247};
	shr.u64 	%rd1251, %rd1023, 1;
	xor.b64  	%rd1252, %rd1251, %rd1030;
	and.b64  	%rd1253, %rd1252, 6148914691236517205;
	xor.b64  	%rd1254, %rd1253, %rd1030;
	shl.b64 	%rd1255, %rd1252, 1;
	and.b64  	%rd1256, %rd1255, -6148914691236517206;
	xor.b64  	%rd1257, %rd1256, %rd1023;
	st.local.v2.u64 	[%rd1+144], {%rd1257, %rd1254};
	shr.u64 	%rd1258, %rd1040, 1;
	xor.b64  	%rd1259, %rd1258, %rd1047;
	and.b64  	%rd1260, %rd1259, 6148914691236517205;
	xor.b64  	%rd1261, %rd1260, %rd1047;
	shl.b64 	%rd1262, %rd1259, 1;
	and.b64  	%rd1263, %rd1262, -6148914691236517206;
	xor.b64  	%rd1264, %rd1263, %rd1040;
	st.local.v2.u64 	[%rd1+160], {%rd1264, %rd1261};
	shr.u64 	%rd1265, %rd1037, 1;
	xor.b64  	%rd1266, %rd1265, %rd1044;
	and.b64  	%rd1267, %rd1266, 6148914691236517205;
	xor.b64  	%rd1268, %rd1267, %rd1044;
	shl.b64 	%rd1269, %rd1266, 1;
	and.b64  	%rd1270, %rd1269, -6148914691236517206;
	xor.b64  	%rd1271, %rd1270, %rd1037;
	st.local.v2.u64 	[%rd1+176], {%rd1271, %rd1268};
	shr.u64 	%rd1272, %rd1054, 1;
	xor.b64  	%rd1273, %rd1272, %rd1061;
	and.b64  	%rd1274, %rd1273, 6148914691236517205;
	xor.b64  	%rd1275, %rd1274, %rd1061;
	shl.b64 	%rd1276, %rd1273, 1;
	and.b64  	%rd1277, %rd1276, -6148914691236517206;
	xor.b64  	%rd1278, %rd1277, %rd1054;
	st.local.v2.u64 	[%rd1+192], {%rd1278, %rd1275};
	shr.u64 	%rd1279, %rd1051, 1;
	xor.b64  	%rd1280, %rd1279, %rd1058;
	and.b64  	%rd1281, %rd1280, 6148914691236517205;
	xor.b64  	%rd1282, %rd1281, %rd1058;
	shl.b64 	%rd1283, %rd1280, 1;
	and.b64  	%rd1284, %rd1283, -6148914691236517206;
	xor.b64  	%rd1285, %rd1284, %rd1051;
	st.local.v2.u64 	[%rd1+208], {%rd1285, %rd1282};
	shr.u64 	%rd1286, %rd1068, 1;
	xor.b64  	%rd1287, %rd1286, %rd1075;
	and.b64  	%rd1288, %rd1287, 6148914691236517205;
	xor.b64  	%rd1289, %rd1288, %rd1075;
	shl.b64 	%rd1290, %rd1287, 1;
	and.b64  	%rd1291, %rd1290, -6148914691236517206;
	xor.b64  	%rd1292, %rd1291, %rd1068;
	st.local.v2.u64 	[%rd1+224], {%rd1292, %rd1289};
	shr.u64 	%rd1293, %rd1065, 1;
	xor.b64  	%rd1294, %rd1293, %rd1072;
	and.b64  	%rd1295, %rd1294, 6148914691236517205;
	xor.b64  	%rd1296, %rd1295, %rd1072;
	shl.b64 	%rd1297, %rd1294, 1;
	and.b64  	%rd1298, %rd1297, -6148914691236517206;
	xor.b64  	%rd1299, %rd1298, %rd1065;
	st.local.v2.u64 	[%rd1+240], {%rd1299, %rd1296};
	shr.u64 	%rd1300, %rd1082, 1;
	xor.b64  	%rd1301, %rd1300, %rd1089;
	and.b64  	%rd1302, %rd1301, 6148914691236517205;
	xor.b64  	%rd1303, %rd1302, %rd1089;
	shl.b64 	%rd1304, %rd1301, 1;
	and.b64  	%rd1305, %rd1304, -6148914691236517206;
	xor.b64  	%rd1306, %rd1305, %rd1082;
	st.local.v2.u64 	[%rd1+256], {%rd1306, %rd1303};
	shr.u64 	%rd1307, %rd1079, 1;
	xor.b64  	%rd1308, %rd1307, %rd1086;
	and.b64  	%rd1309, %rd1308, 6148914691236517205;
	xor.b64  	%rd1310, %rd1309, %rd1086;
	shl.b64 	%rd1311, %rd1308, 1;
	and.b64  	%rd1312, %rd1311, -6148914691236517206;
	xor.b64  	%rd1313, %rd1312, %rd1079;
	st.local.v2.u64 	[%rd1+272], {%rd1313, %rd1310};
	shr.u64 	%rd1314, %rd1096, 1;
	xor.b64  	%rd1315, %rd1314, %rd1103;
	and.b64  	%rd1316, %rd1315, 6148914691236517205;
	xor.b64  	%rd1317, %rd1316, %rd1103;
	shl.b64 	%rd1318, %rd1315, 1;
	and.b64  	%rd1319, %rd1318, -6148914691236517206;
	xor.b64  	%rd1320, %rd1319, %rd1096;
	st.local.v2.u64 	[%rd1+288], {%rd1320, %rd1317};
	shr.u64 	%rd1321, %rd1093, 1;
	xor.b64  	%rd1322, %rd1321, %rd1100;
	and.b64  	%rd1323, %rd1322, 6148914691236517205;
	xor.b64  	%rd1324, %rd1323, %rd1100;
	shl.b64 	%rd1325, %rd1322, 1;
	and.b64  	%rd1326, %rd1325, -6148914691236517206;
	xor.b64  	%rd1327, %rd1326, %rd1093;
	st.local.v2.u64 	[%rd1+304], {%rd1327, %rd1324};
	shr.u64 	%rd1328, %rd1110, 1;
	xor.b64  	%rd1329, %rd1328, %rd1117;
	and.b64  	%rd1330, %rd1329, 6148914691236517205;
	xor.b64  	%rd1331, %rd1330, %rd1117;
	shl.b64 	%rd1332, %rd1329, 1;
	and.b64  	%rd1333, %rd1332, -6148914691236517206;
	xor.b64  	%rd1334, %rd1333, %rd1110;
	st.local.v2.u64 	[%rd1+320], {%rd1334, %rd1331};
	shr.u64 	%rd1335, %rd1107, 1;
	xor.b64  	%rd1336, %rd1335, %rd1114;
	and.b64  	%rd1337, %rd1336, 6148914691236517205;
	xor.b64  	%rd1338, %rd1337, %rd1114;
	shl.b64 	%rd1339, %rd1336, 1;
	and.b64  	%rd1340, %rd1339, -6148914691236517206;
	xor.b64  	%rd1341, %rd1340, %rd1107;
	st.local.v2.u64 	[%rd1+336], {%rd1341, %rd1338};
	shr.u64 	%rd1342, %rd1124, 1;
	xor.b64  	%rd1343, %rd1342, %rd1131;
	and.b64  	%rd1344, %rd1343, 6148914691236517205;
	xor.b64  	%rd1345, %rd1344, %rd1131;
	shl.b64 	%rd1346, %rd1343, 1;
	and.b64  	%rd1347, %rd1346, -6148914691236517206;
	xor.b64  	%rd1348, %rd1347, %rd1124;
	st.local.v2.u64 	[%rd1+352], {%rd1348, %rd1345};
	shr.u64 	%rd1349, %rd1121, 1;
	xor.b64  	%rd1350, %rd1349, %rd1128;
	and.b64  	%rd1351, %rd1350, 6148914691236517205;
	xor.b64  	%rd1352, %rd1351, %rd1128;
	shl.b64 	%rd1353, %rd1350, 1;
	and.b64  	%rd1354, %rd1353, -6148914691236517206;
	xor.b64  	%rd1355, %rd1354, %rd1121;
	st.local.v2.u64 	[%rd1+368], {%rd1355, %rd1352};
	shr.u64 	%rd1356, %rd1138, 1;
	xor.b64  	%rd1357, %rd1356, %rd1145;
	and.b64  	%rd1358, %rd1357, 6148914691236517205;
	xor.b64  	%rd1359, %rd1358, %rd1145;
	shl.b64 	%rd1360, %rd1357, 1;
	and.b64  	%rd1361, %rd1360, -6148914691236517206;
	xor.b64  	%rd1362, %rd1361, %rd1138;
	st.local.v2.u64 	[%rd1+384], {%rd1362, %rd1359};
	shr.u64 	%rd1363, %rd1135, 1;
	xor.b64  	%rd1364, %rd1363, %rd1142;
	and.b64  	%rd1365, %rd1364, 6148914691236517205;
	xor.b64  	%rd1366, %rd1365, %rd1142;
	shl.b64 	%rd1367, %rd1364, 1;
	and.b64  	%rd1368, %rd1367, -6148914691236517206;
	xor.b64  	%rd1369, %rd1368, %rd1135;
	st.local.v2.u64 	[%rd1+400], {%rd1369, %rd1366};
	shr.u64 	%rd1370, %rd1152, 1;
	xor.b64  	%rd1371, %rd1370, %rd1159;
	and.b64  	%rd1372, %rd1371, 6148914691236517205;
	xor.b64  	%rd1373, %rd1372, %rd1159;
	shl.b64 	%rd1374, %rd1371, 1;
	and.b64  	%rd1375, %rd1374, -6148914691236517206;
	xor.b64  	%rd1376, %rd1375, %rd1152;
	st.local.v2.u64 	[%rd1+416], {%rd1376, %rd1373};
	shr.u64 	%rd1377, %rd1149, 1;
	xor.b64  	%rd1378, %rd1377, %rd1156;
	and.b64  	%rd1379, %rd1378, 6148914691236517205;
	xor.b64  	%rd1380, %rd1379, %rd1156;
	shl.b64 	%rd1381, %rd1378, 1;
	and.b64  	%rd1382, %rd1381, -6148914691236517206;
	xor.b64  	%rd1383, %rd1382, %rd1149;
	st.local.v2.u64 	[%rd1+432], {%rd1383, %rd1380};
	shr.u64 	%rd1384, %rd1166, 1;
	xor.b64  	%rd1385, %rd1384, %rd1173;
	and.b64  	%rd1386, %rd1385, 6148914691236517205;
	xor.b64  	%rd1387, %rd1386, %rd1173;
	shl.b64 	%rd1388, %rd1385, 1;
	and.b64  	%rd1389, %rd1388, -6148914691236517206;
	xor.b64  	%rd1390, %rd1389, %rd1166;
	st.local.v2.u64 	[%rd1+448], {%rd1390, %rd1387};
	shr.u64 	%rd1391, %rd1163, 1;
	xor.b64  	%rd1392, %rd1391, %rd1170;
	and.b64  	%rd1393, %rd1392, 6148914691236517205;
	xor.b64  	%rd1394, %rd1393, %rd1170;
	shl.b64 	%rd1395, %rd1392, 1;
	and.b64  	%rd1396, %rd1395, -6148914691236517206;
	xor.b64  	%rd1397, %rd1396, %rd1163;
	st.local.v2.u64 	[%rd1+464], {%rd1397, %rd1394};
	shr.u64 	%rd1398, %rd1180, 1;
	xor.b64  	%rd1399, %rd1398, %rd1187;
	and.b64  	%rd1400, %rd1399, 6148914691236517205;
	xor.b64  	%rd1401, %rd1400, %rd1187;
	shl.b64 	%rd1402, %rd1399, 1;
	and.b64  	%rd1403, %rd1402, -6148914691236517206;
	xor.b64  	%rd1404, %rd1403, %rd1180;
	st.local.v2.u64 	[%rd1+480], {%rd1404, %rd1401};
	shr.u64 	%rd1405, %rd1177, 1;
	xor.b64  	%rd1406, %rd1405, %rd1184;
	and.b64  	%rd1407, %rd1406, 6148914691236517205;
	xor.b64  	%rd1408, %rd1407, %rd1184;
	shl.b64 	%rd1409, %rd1406, 1;
	and.b64  	%rd1410, %rd1409, -6148914691236517206;
	xor.b64  	%rd1411, %rd1410, %rd1177;
	st.local.v2.u64 	[%rd1+496], {%rd1411, %rd1408};
	setp.eq.s32 	%p5, %r195, 0;
	@%p5 bra 	$L__BB11_32;
	ld.param.u32 	%r196, [shared_u64_transpose_pack_u64_param_5];
	ld.param.u64 	%rd2976, [shared_u64_transpose_pack_u64_param_1];
	cvta.to.global.u64 	%rd7, %rd2976;
	and.b32  	%r63, %r196, 15;
	setp.lt.u32 	%p6, %r196, 16;
	mov.b32 	%r245, 0;
	@%p6 bra 	$L__BB11_23;
	ld.param.u32 	%r197, [shared_u64_transpose_pack_u64_param_5];
	and.b32  	%r245, %r197, -16;
	neg.s32 	%r238, %r245;
	shl.b32 	%r66, %r2, 4;
	add.s32 	%r155, %r59, %r2;
	add.s32 	%r236, %r155, %r60;
	shl.b32 	%r156, %r2, 1;
	add.s32 	%r235, %r61, %r156;
	mad.lo.s32 	%r234, %r2, 3, %r61;
	shl.b32 	%r157, %r2, 2;
	add.s32 	%r233, %r61, %r157;
	mad.lo.s32 	%r232, %r2, 5, %r61;
	mad.lo.s32 	%r231, %r2, 6, %r61;
	mad.lo.s32 	%r230, %r2, 7, %r61;
	shl.b32 	%r158, %r2, 3;
	add.s32 	%r229, %r61, %r158;
	mad.lo.s32 	%r228, %r2, 9, %r61;
	mad.lo.s32 	%r227, %r2, 10, %r61;
	mad.lo.s32 	%r226, %r2, 11, %r61;
	mad.lo.s32 	%r225, %r2, 12, %r61;
	mad.lo.s32 	%r224, %r2, 13, %r61;
	mad.lo.s32 	%r223, %r2, 14, %r61;
	mov.u32 	%r222, %r62;
	mov.u32 	%r237, %r61;
$L__BB11_22:
	.pragma "nounroll";
	ld.local.v2.u64 	{%rd1412, %rd1413}, [%rd2980+-64];
	mul.wide.u32 	%rd1414, %r222, 8;
	add.s64 	%rd1415, %rd7, %rd1414;
	st.global.u64 	[%rd1415], %rd1412;
	mul.wide.u32 	%rd1416, %r237, 8;
	add.s64 	%rd1417, %rd7, %rd1416;
	st.global.u64 	[%rd1417], %rd1413;
	ld.local.v2.u64 	{%rd1418, %rd1419}, [%rd2980+-48];
	mul.wide.u32 	%rd1420, %r236, 8;
	add.s64 	%rd1421, %rd7, %rd1420;
	st.global.u64 	[%rd1421], %rd1418;
	mul.wide.u32 	%rd1422, %r235, 8;
	add.s64 	%rd1423, %rd7, %rd1422;
	st.global.u64 	[%rd1423], %rd1419;
	ld.local.v2.u64 	{%rd1424, %rd1425}, [%rd2980+-32];
	mul.wide.u32 	%rd1426, %r234, 8;
	add.s64 	%rd1427, %rd7, %rd1426;
	st.global.u64 	[%rd1427], %rd1424;
	mul.wide.u32 	%rd1428, %r233, 8;
	add.s64 	%rd1429, %rd7, %rd1428;
	st.global.u64 	[%rd1429], %rd1425;
	ld.local.v2.u64 	{%rd1430, %rd1431}, [%rd2980+-16];
	mul.wide.u32 	%rd1432, %r232, 8;
	add.s64 	%rd1433, %rd7, %rd1432;
	st.global.u64 	[%rd1433], %rd1430;
	mul.wide.u32 	%rd1434, %r231, 8;
	add.s64 	%rd1435, %rd7, %rd1434;
	st.global.u64 	[%rd1435], %rd1431;
	ld.local.v2.u64 	{%rd1436, %rd1437}, [%rd2980];
	mul.wide.u32 	%rd1438, %r230, 8;
	add.s64 	%rd1439, %rd7, %rd1438;
	st.global.u64 	[%rd1439], %rd1436;
	mul.wide.u32 	%rd1440, %r229, 8;
	add.s64 	%rd1441, %rd7, %rd1440;
	st.global.u64 	[%rd1441], %rd1437;
	ld.local.v2.u64 	{%rd1442, %rd1443}, [%rd2980+16];
	mul.wide.u32 	%rd1444, %r228, 8;
	add.s64 	%rd1445, %rd7, %rd1444;
	st.global.u64 	[%rd1445], %rd1442;
	mul.wide.u32 	%rd1446, %r227, 8;
	add.s64 	%rd1447, %rd7, %rd1446;
	st.global.u64 	[%rd1447], %rd1443;
	ld.local.v2.u64 	{%rd1448, %rd1449}, [%rd2980+32];
	mul.wide.u32 	%rd1450, %r226, 8;
	add.s64 	%rd1451, %rd7, %rd1450;
	st.global.u64 	[%rd1451], %rd1448;
	mul.wide.u32 	%rd1452, %r225, 8;
	add.s64 	%rd1453, %rd7, %rd1452;
	st.global.u64 	[%rd1453], %rd1449;
	ld.local.v2.u64 	{%rd1454, %rd1455}, [%rd2980+48];
	mul.wide.u32 	%rd1456, %r224, 8;
	add.s64 	%rd1457, %rd7, %rd1456;
	st.global.u64 	[%rd1457], %rd1454;
	mul.wide.u32 	%rd1458, %r223, 8;
	add.s64 	%rd1459, %rd7, %rd1458;
	st.global.u64 	[%rd1459], %rd1455;
	add.s32 	%r238, %r238, 16;
	add.s32 	%r237, %r237, %r66;
	add.s32 	%r236, %r236, %r66;
	add.s32 	%r235, %r235, %r66;
	add.s32 	%r234, %r234, %r66;
	add.s32 	%r233, %r233, %r66;
	add.s32 	%r232, %r232, %r66;
	add.s32 	%r231, %r231, %r66;
	add.s32 	%r230, %r230, %r66;
	add.s32 	%r229, %r229, %r66;
	add.s32 	%r228, %r228, %r66;
	add.s32 	%r227, %r227, %r66;
	add.s32 	%r226, %r226, %r66;
	add.s32 	%r225, %r225, %r66;
	add.s32 	%r224, %r224, %r66;
	add.s32 	%r223, %r223, %r66;
	add.s32 	%r222, %r222, %r66;
	add.s64 	%rd2980, %rd2980, 128;
	setp.eq.s32 	%p7, %r238, 0;
	@%p7 bra 	$L__BB11_23;
	bra.uni 	$L__BB11_22;
$L__BB11_23:
	setp.eq.s32 	%p8, %r63, 0;
	@%p8 bra 	$L__BB11_32;
	ld.param.u32 	%r198, [shared_u64_transpose_pack_u64_param_5];
	and.b32  	%r129, %r198, 7;
	setp.lt.u32 	%p9, %r63, 8;
	@%p9 bra 	$L__BB11_26;
	mul.wide.u32 	%rd1460, %r245, 8;
	add.s64 	%rd1461, %rd1, %rd1460;
	ld.local.u64 	%rd1462, [%rd1461];
	mul.lo.s32 	%r159, %r245, %r2;
	add.s32 	%r160, %r159, %r62;
	mul.wide.u32 	%rd1463, %r160, 8;
	add.s64 	%rd1464, %rd7, %rd1463;
	st.global.u64 	[%rd1464], %rd1462;
	ld.local.u64 	%rd1465, [%rd1461+8];
	add.s32 	%r161, %r159, %r61;
	mul.wide.u32 	%rd1466, %r161, 8;
	add.s64 	%rd1467, %rd7, %rd1466;
	st.global.u64 	[%rd1467], %rd1465;
	ld.local.u64 	%rd1468, [%rd1461+16];
	add.s32 	%r162, %r161, %r2;
	mul.wide.u32 	%rd1469, %r162, 8;
	add.s64 	%rd1470, %rd7, %rd1469;
	st.global.u64 	[%rd1470], %rd1468;
	ld.local.u64 	%rd1471, [%rd1461+24];
	add.s32 	%r163, %r162, %r2;
	mul.wide.u32 	%rd1472, %r163, 8;
	add.s64 	%rd1473, %rd7, %rd1472;
	st.global.u64 	[%rd1473], %rd1471;
	ld.local.u64 	%rd1474, [%rd1461+32];
	add.s32 	%r164, %r163, %r2;
	mul.wide.u32 	%rd1475, %r164, 8;
	add.s64 	%rd1476, %rd7, %rd1475;
	st.global.u64 	[%rd1476], %rd1474;
	ld.local.u64 	%rd1477, [%rd1461+40];
	add.s32 	%r165, %r164, %r2;
	mul.wide.u32 	%rd1478, %r165, 8;
	add.s64 	%rd1479, %rd7, %rd1478;
	st.global.u64 	[%rd1479], %rd1477;
	ld.local.u64 	%rd1480, [%rd1461+48];
	add.s32 	%r166, %r165, %r2;
	mul.wide.u32 	%rd1481, %r166, 8;
	add.s64 	%rd1482, %rd7, %rd1481;
	st.global.u64 	[%rd1482], %rd1480;
	ld.local.u64 	%rd1483, [%rd1461+56];
	add.s32 	%r167, %r166, %r2;
	mul.wide.u32 	%rd1484, %r167, 8;
	add.s64 	%rd1485, %rd7, %rd1484;
	st.global.u64 	[%rd1485], %rd1483;
	add.s32 	%r245, %r245, 8;
$L__BB11_26:
	setp.eq.s32 	%p10, %r129, 0;
	@%p10 bra 	$L__BB11_32;
	ld.param.u32 	%r199, [shared_u64_transpose_pack_u64_param_5];
	and.b32  	%r132, %r199, 3;
	setp.lt.u32 	%p11, %r129, 4;
	@%p11 bra 	$L__BB11_29;
	mul.wide.u32 	%rd1486, %r245, 8;
	add.s64 	%rd1487, %rd1, %rd1486;
	ld.local.u64 	%rd1488, [%rd1487];
	mul.lo.s32 	%r168, %r245, %r2;
	add.s32 	%r169, %r168, %r62;
	mul.wide.u32 	%rd1489, %r169, 8;
	add.s64 	%rd1490, %rd7, %rd1489;
	st.global.u64 	[%rd1490], %rd1488;
	ld.local.u64 	%rd1491, [%rd1487+8];
	add.s32 	%r170, %r168, %r61;
	mul.wide.u32 	%rd1492, %r170, 8;
	add.s64 	%rd1493, %rd7, %rd1492;
	st.global.u64 	[%rd1493], %rd1491;
	ld.local.u64 	%rd1494, [%rd1487+16];
	add.s32 	%r171, %r170, %r2;
	mul.wide.u32 	%rd1495, %r171, 8;
	add.s64 	%rd1496, %rd7, %rd1495;
	st.global.u64 	[%rd1496], %rd1494;
	ld.local.u64 	%rd1497, [%rd1487+24];
	add.s32 	%r172, %r171, %r2;
	mul.wide.u32 	%rd1498, %r172, 8;
	add.s64 	%rd1499, %rd7, %rd1498;
	st.global.u64 	[%rd1499], %rd1497;
	add.s32 	%r245, %r245, 4;
$L__BB11_29:
	setp.eq.s32 	%p12, %r132, 0;
	@%p12 bra 	$L__BB11_32;
	add.s32 	%r173, %r245, -1;
	mad.lo.s32 	%r248, %r2, %r173, %r61;
	mul.wide.u32 	%rd1500, %r245, 8;
	add.s64 	%rd2982, %rd1, %rd1500;
	neg.s32 	%r247, %r132;
$L__BB11_31:
	.pragma "nounroll";
	ld.local.u64 	%rd1501, [%rd2982];
	mul.wide.u32 	%rd1502, %r248, 8;
	add.s64 	%rd1503, %rd7, %rd1502;
	st.global.u64 	[%rd1503], %rd1501;
	add.s32 	%r248, %r248, %r2;
	add.s64 	%rd2982, %rd2982, 8;
	add.s32 	%r247, %r247, 1;
	setp.ne.s32 	%p13, %r247, 0;
	@%p13 bra 	$L__BB11_31;
$L__BB11_32:
	ret;

}
	// .globl	shared_lift_mul_sub_split
.visible .entry shared_lift_mul_sub_split(
	.param .u64 .ptr .align 1 shared_lift_mul_sub_split_param_0,
	.param .u64 .ptr .align 1 shared_lift_mul_sub_split_param_1,
	.param .u64 .ptr .align 1 shared_lift_mul_sub_split_param_2,
	.param .u64 .ptr .align 1 shared_lift_mul_sub_split_param_3,
	.param .u64 .ptr .align 1 shared_lift_mul_sub_split_param_4,
	.param .u64 .ptr .align 1 shared_lift_mul_sub_split_param_5,
	.param .u64 .ptr .align 1 shared_lift_mul_sub_split_param_6,
	.param .u64 .ptr .align 1 shared_lift_mul_sub_split_param_7,
	.param .u32 shared_lift_mul_sub_split_param_8,
	.param .u32 shared_lift_mul_sub_split_param_9
)
{
	.reg .pred 	%p<5>;
	.reg .b32 	%r<13>;
	.reg .b64 	%rd<76>;

	ld.param.u64 	%rd7, [shared_lift_mul_sub_split_param_1];
	ld.param.u64 	%rd9, [shared_lift_mul_sub_split_param_3];
	ld.param.u64 	%rd10, [shared_lift_mul_sub_split_param_4];
	ld.param.u64 	%rd11, [shared_lift_mul_sub_split_param_5];
	ld.param.u64 	%rd12, [shared_lift_mul_sub_split_param_6];
	ld.param.u64 	%rd13, [shared_lift_mul_sub_split_param_7];
	ld.param.u32 	%r2, [shared_lift_mul_sub_split_param_8];
	ld.param.u32 	%r3, [shared_lift_mul_sub_split_param_9];
	mov.u32 	%r4, %ctaid.x;
	mov.u32 	%r5, %ntid.x;
	mov.u32 	%r6, %tid.x;
	mad.lo.s32 	%r1, %r4, %r5, %r6;
	setp.ge.s32 	%p1, %r1, %r2;
	@%p1 bra 	$L__BB12_7;
	ld.param.u64 	%rd75, [shared_lift_mul_sub_split_param_2];
	ld.param.u64 	%rd74, [shared_lift_mul_sub_split_param_0];
	cvta.to.global.u64 	%rd14, %rd9;
	cvta.to.global.u64 	%rd15, %rd7;
	cvta.to.global.u64 	%rd16, %rd11;
	cvta.to.global.u64 	%rd17, %rd10;
	cvta.to.global.u64 	%rd18, %rd75;
	cvta.to.global.u64 	%rd19, %rd12;
	cvta.to.global.u64 	%rd20, %rd13;
	cvta.to.global.u64 	%rd21, %rd74;
	mul.wide.s32 	%rd22, %r1, 8;
	add.s64 	%rd1, %rd15, %rd22;
	mul.wide.s32 	%rd23, %r1, 4;
	add.s64 	%rd24, %rd14, %rd23;
	mul.wide.s32 	%rd25, %r2, 4;
	add.s64 	%rd26, %rd24, %rd25;
	mul.wide.s32 	%rd27, %r1, 2;
	add.s64 	%rd28, %rd16, %rd27;
	ld.global.u32 	%r7, [%rd24];
	and.b32  	%r8, %r7, 1048575;
	st.global.u32 	[%rd24], %r8;
	ld.global.u32 	%rd29, [%rd26];
	and.b64  	%rd30, %rd29, 1048575;
	st.global.u32 	[%rd26], %rd30;
	ld.global.u32 	%rd31, [%rd24];
	ld.global.u64 	%rd32, [%rd1];
	add.s64 	%rd33, %rd31, %rd30;
	mad.lo.s64 	%rd34, %rd33, -65519, %rd32;
	add.s64 	%rd35, %rd34, 137403301888;
	st.global.u64 	[%rd1], %rd35;
	ld.global.u16 	%r9, [%rd28];
	shl.b64 	%rd36, %rd35, 18;
	mul.wide.u32 	%rd37, %r9, 1048576;
	sub.s64 	%rd38, %rd36, %rd37;
	add.s64 	%rd39, %rd38, 68701650944;
	shr.u64 	%rd40, %rd39, 20;
	mul.hi.u64 	%rd41, %rd40, 281548010099507;
	mul.lo.s64 	%rd42, %rd41, 68701650944;
	sub.s64 	%rd43, %rd39, %rd42;
	st.global.u64 	[%rd1], %rd43;
	add.s64 	%rd2, %rd18, %rd22;
	add.s64 	%rd44, %rd17, %rd23;
	add.s64 	%rd45, %rd44, %rd25;
	add.s64 	%rd46, %rd19, %rd27;
	ld.global.u32 	%r10, [%rd44];
	and.b32  	%r11, %r10, 1048575;
	st.global.u32 	[%rd44], %r11;
	ld.global.u32 	%rd47, [%rd45];
	and.b64  	%rd48, %rd47, 1048575;
	st.global.u32 	[%rd45], %rd48;
	ld.global.u32 	%rd49, [%rd44];
	ld.global.u64 	%rd50, [%rd2];
	add.s64 	%rd51, %rd49, %rd48;
	mad.lo.s64 	%rd52, %rd51, -65519, %rd50;
	add.s64 	%rd53, %rd52, 137403301888;
	st.global.u64 	[%rd2], %rd53;
	ld.global.u16 	%r12, [%rd46];
	shl.b64 	%rd54, %rd53, 18;
	mul.wide.u32 	%rd55, %r12, 1048576;
	sub.s64 	%rd56, %rd54, %rd55;
	add.s64 	%rd57, %rd56, 68701650944;
	shr.u64 	%rd58, %rd57, 20;
	mul.hi.u64 	%rd59, %rd58, 281548010099507;
	mul.lo.s64 	%rd60, %rd59, 68701650944;
	sub.s64 	%rd3, %rd57, %rd60;
	st.global.u64 	[%rd2], %rd3;
	add.s64 	%rd4, %rd21, %rd22;
	add.s64 	%rd5, %rd20, %rd22;
	setp.eq.s32 	%p2, %r3, 2;
	@%p2 bra 	$L__BB12_6;
	setp.eq.s32 	%p3, %r3, 1;
	@%p3 bra 	$L__BB12_5;
	setp.ne.s32 	%p4, %r3, 0;
	@%p4 bra 	$L__BB12_7;
	ld.global.u64 	%rd72, [%rd5];
	st.global.u64 	[%rd4], %rd72;
	mov.b64 	%rd73, 0;
	st.global.u64 	[%rd1], %rd73;
	bra.uni 	$L__BB12_7;
$L__BB12_5:
	ld.global.u64 	%rd63, [%rd5];
	ld.global.u64 	%rd64, [%rd1];
	add.s64 	%rd65, %rd3, %rd64;
	shr.u64 	%rd66, %rd65, 20;
	mul.hi.u64 	%rd67, %rd66, 281548010099507;
	mul.lo.s64 	%rd68, %rd67, 68701650944;
	sub.s64 	%rd69, %rd65, %rd68;
	xor.b64  	%rd70, %rd69, %rd63;
	st.global.u64 	[%rd4], %rd70;
	mov.b64 	%rd71, 0;
	st.global.u64 	[%rd1], %rd71;
	st.global.u64 	[%rd2], %rd71;
	bra.uni 	$L__BB12_7;
$L__BB12_6:
	ld.global.u64 	%rd61, [%rd5];
	st.global.u64 	[%rd4], %rd61;
	mov.b64 	%rd62, 0;
	st.global.u64 	[%rd2], %rd62;
$L__BB12_7:
	ret;

}
	// .globl	shared_split1
.visible .entry shared_split1(
	.param .u64 .ptr .align 1 shared_split1_param_0,
	.param .u64 .ptr .align 1 shared_split1_param_1,
	.param .u64 .ptr .align 1 shared_split1_param_2,
	.param .u64 .ptr .align 1 shared_split1_param_3,
	.param .u64 .ptr .align 1 shared_split1_param_4,
	.param .u64 .ptr .align 1 shared_split1_param_5,
	.param .u64 .ptr .align 1 shared_split1_param_6,
	.param .u64 .ptr .align 1 shared_split1_param_7,
	.param .u32 shared_split1_param_8,
	.param .u32 shared_split1_param_9
)
{
	.reg .pred 	%p<8>;
	.reg .b16 	%rs<5>;
	.reg .b32 	%r<24>;
	.reg .b64 	%rd<46>;

	ld.param.u64 	%rd7, [shared_split1_param_0];
	ld.param.u64 	%rd8, [shared_split1_param_1];
	ld.param.u64 	%rd9, [shared_split1_param_2];
	ld.param.u64 	%rd10, [shared_split1_param_3];
	ld.param.u64 	%rd11, [shared_split1_param_4];
	ld.param.u64 	%rd12, [shared_split1_param_5];
	ld.param.u64 	%rd13, [shared_split1_param_6];
	ld.param.u64 	%rd14, [shared_split1_param_7];
	ld.param.u32 	%r2, [shared_split1_param_8];
	ld.param.u32 	%r3, [shared_split1_param_9];
	cvta.to.global.u64 	%rd1, %rd14;
	cvta.to.global.u64 	%rd2, %rd12;
	cvta.to.global.u64 	%rd3, %rd13;
	cvta.to.global.u64 	%rd4, %rd11;
	and.b32  	%r4, %r2, 63;
	setp.eq.s32 	%p1, %r4, 0;
	@%p1 bra 	$L__BB13_2;
	mov.u64 	%rd15, $str$5;
	cvta.global.u64 	%rd16, %rd15;
	mov.u64 	%rd17, $str$1;
	cvta.global.u64 	%rd18, %rd17;
	mov.u64 	%rd19, __unnamed_5;
	cvta.global.u64 	%rd20, %rd19;
	{ // callseq 8, 0
	.param .b64 param0;
	st.param.b64 	[param0], %rd16;
	.param .b64 param1;
	st.param.b64 	[param1], %rd18;
	.param .b32 param2;
	st.param.b32 	[param2], 422;
	.param .b64 param3;
	st.param.b64 	[param3], %rd20;
	.param .b64 param4;
	st.param.b64 	[param4], 1;
	call.uni 
	__assertfail, 
	(
	param0, 
	param1, 
	param2, 
	param3, 
	param4
	);
	} // callseq 8
$L__BB13_2:
	mov.u32 	%r5, %ctaid.x;
	mov.u32 	%r6, %ntid.x;
	mov.u32 	%r7, %tid.x;
	mad.lo.s32 	%r1, %r5, %r6, %r7;
	setp.ge.s32 	%p2, %r1, %r2;
	@%p2 bra 	$L__BB13_9;
	cvta.to.global.u64 	%rd21, %rd7;
	mul.wide.s32 	%rd22, %r1, 2;
	add.s64 	%rd5, %rd21, %rd22;
	ld.global.u16 	%rd23, [%rd5];
	cvta.to.global.u64 	%rd24, %rd9;
	mul.wide.s32 	%rd25, %r1, 8;
	add.s64 	%rd26, %rd24, %rd25;
	st.global.u64 	[%rd26], %rd23;
	cvta.to.global.u64 	%rd27, %rd8;
	add.s64 	%rd6, %rd27, %rd22;
	ld.global.u16 	%rd28, [%rd6];
	cvta.to.global.u64 	%rd29, %rd10;
	add.s64 	%rd30, %rd29, %rd25;
	st.global.u64 	[%rd30], %rd28;
	setp.eq.s32 	%p3, %r3, 2;
	@%p3 bra 	$L__BB13_8;
	setp.eq.s32 	%p4, %r3, 1;
	@%p4 bra 	$L__BB13_7;
	setp.ne.s32 	%p5, %r3, 0;
	@%p5 bra 	$L__BB13_9;
	ld.global.u16 	%rs3, [%rd5];
	cvt.u32.u16 	%r18, %rs3;
	setp.lt.u16 	%p7, %rs3, -17;
	selp.b32 	%r19, -17891311, -65519, %p7;
	add.s32 	%r20, %r19, %r18;
	add.s32 	%r21, %r18, -17956830;
	mul.wide.s32 	%rd41, %r1, 4;
	add.s64 	%rd42, %rd4, %rd41;
	st.global.u32 	[%rd42], %r20;
	add.s64 	%rd43, %rd3, %rd41;
	st.global.u32 	[%rd43], %r21;
	ld.global.u16 	%r22, [%rd6];
	add.s64 	%rd44, %rd2, %rd41;
	st.global.u32 	[%rd44], %r22;
	ld.global.u16 	%r23, [%rd6];
	add.s64 	%rd45, %rd1, %rd41;
	st.global.u32 	[%rd45], %r23;
	bra.uni 	$L__BB13_9;
$L__BB13_7:
	ld.global.u16 	%rs1, [%rd6];
	cvt.u32.u16 	%r12, %rs1;
	setp.lt.u16 	%p6, %rs1, -17;
	selp.b32 	%r13, -17891311, -65519, %p6;
	add.s32 	%r14, %r13, %r12;
	add.s32 	%r15, %r12, -17956830;
	ld.global.u16 	%r16, [%rd5];
	mul.wide.s32 	%rd36, %r1, 4;
	add.s64 	%rd37, %rd4, %rd36;
	st.global.u32 	[%rd37], %r16;
	ld.global.u16 	%r17, [%rd5];
	add.s64 	%rd38, %rd3, %rd36;
	st.global.u32 	[%rd38], %r17;
	add.s64 	%rd39, %rd2, %rd36;
	st.global.u32 	[%rd39], %r14;
	add.s64 	%rd40, %rd1, %rd36;
	st.global.u32 	[%rd40], %r15;
	bra.uni 	$L__BB13_9;
$L__BB13_8:
	ld.global.u16 	%r8, [%rd5];
	mul.wide.s32 	%rd31, %r1, 4;
	add.s64 	%rd32, %rd4, %rd31;
	st.global.u32 	[%rd32], %r8;
	ld.global.u16 	%r9, [%rd5];
	add.s64 	%rd33, %rd3, %rd31;
	st.global.u32 	[%rd33], %r9;
	ld.global.u16 	%r10, [%rd6];
	add.s64 	%rd34, %rd2, %rd31;
	st.global.u32 	[%rd34], %r10;
	ld.global.u16 	%r11, [%rd6];
	add.s64 	%rd35, %rd1, %rd31;
	st.global.u32 	[%rd35], %r11;
$L__BB13_9:
	ret;

}
	// .globl	shared_split2
.visible .entry shared_split2(
	.param .u64 .ptr .align 1 shared_split2_param_0,
	.param .u64 .ptr .align 1 shared_split2_param_1,
	.param .u64 .ptr .align 1 shared_split2_param_2,
	.param .u64 .ptr .align 1 shared_split2_param_3,
	.param .u64 .ptr .align 1 shared_split2_param_4,
	.param .u64 .ptr .align 1 shared_split2_param_5,
	.param .u32 shared_split2_param_6,
	.param .u32 shared_split2_param_7
)
{
	.reg .pred 	%p<5>;
	.reg .b32 	%r<7>;
	.reg .b64 	%rd<36>;

	ld.param.u64 	%rd9, [shared_split2_param_0];
	ld.param.u64 	%rd10, [shared_split2_param_1];
	ld.param.u64 	%rd11, [shared_split2_param_2];
	ld.param.u64 	%rd12, [shared_split2_param_3];
	ld.param.u64 	%rd13, [shared_split2_param_4];
	ld.param.u64 	%rd14, [shared_split2_param_5];
	ld.param.u32 	%r3, [shared_split2_param_6];
	ld.param.u32 	%r2, [shared_split2_param_7];
	cvta.to.global.u64 	%rd1, %rd14;
	cvta.to.global.u64 	%rd2, %rd13;
	cvta.to.global.u64 	%rd3, %rd12;
	cvta.to.global.u64 	%rd4, %rd11;
	mov.u32 	%r4, %ctaid.x;
	mov.u32 	%r5, %ntid.x;
	mov.u32 	%r6, %tid.x;
	mad.lo.s32 	%r1, %r4, %r5, %r6;
	setp.ge.s32 	%p1, %r1, %r3;
	@%p1 bra 	$L__BB14_7;
	cvta.to.global.u64 	%rd15, %rd9;
	cvta.to.global.u64 	%rd16, %rd10;
	mul.wide.s32 	%rd17, %r1, 8;
	add.s64 	%rd5, %rd15, %rd17;
	ld.global.u64 	%rd6, [%rd5];
	add.s64 	%rd7, %rd16, %rd17;
	ld.global.u64 	%rd8, [%rd7];
	setp.eq.s32 	%p2, %r2, 2;
	@%p2 bra 	$L__BB14_6;
	setp.eq.s32 	%p3, %r2, 1;
	@%p3 bra 	$L__BB14_5;
	setp.ne.s32 	%p4, %r2, 0;
	@%p4 bra 	$L__BB14_7;
	mov.b64 	%rd30, 0;
	st.global.u64 	[%rd7], %rd30;
	add.s64 	%rd32, %rd4, %rd17;
	st.global.u64 	[%rd32], %rd30;
	add.s64 	%rd33, %rd3, %rd17;
	st.global.u64 	[%rd33], %rd30;
	add.s64 	%rd34, %rd2, %rd17;
	st.global.u64 	[%rd34], %rd30;
	add.s64 	%rd35, %rd1, %rd17;
	st.global.u64 	[%rd35], %rd8;
	bra.uni 	$L__BB14_7;
$L__BB14_5:
	mov.b64 	%rd24, 0;
	st.global.u64 	[%rd5], %rd24;
	st.global.u64 	[%rd7], %rd8;
	add.s64 	%rd26, %rd4, %rd17;
	st.global.u64 	[%rd26], %rd6;
	add.s64 	%rd27, %rd3, %rd17;
	st.global.u64 	[%rd27], %rd24;
	add.s64 	%rd28, %rd2, %rd17;
	st.global.u64 	[%rd28], %rd24;
	add.s64 	%rd29, %rd1, %rd17;
	st.global.u64 	[%rd29], %rd24;
	bra.uni 	$L__BB14_7;
$L__BB14_6:
	mov.b64 	%rd18, 0;
	st.global.u64 	[%rd5], %rd18;
	st.global.u64 	[%rd7], %rd18;
	add.s64 	%rd20, %rd4, %rd17;
	st.global.u64 	[%rd20], %rd18;
	add.s64 	%rd21, %rd3, %rd17;
	st.global.u64 	[%rd21], %rd8;
	add.s64 	%rd22, %rd2, %rd17;
	st.global.u64 	[%rd22], %rd6;
	add.s64 	%rd23, %rd1, %rd17;
	st.global.u64 	[%rd23], %rd18;
$L__BB14_7:
	ret;

}
	// .globl	packed_ot_sender
.visible .entry packed_ot_sender(
	.param .u64 .ptr .align 1 packed_ot_sender_param_0,
	.param .u64 .ptr .align 1 packed_ot_sender_param_1,
	.param .u64 .ptr .align 1 packed_ot_sender_param_2,
	.param .u64 .ptr .align 1 packed_ot_sender_param_3,
	.param .u64 .ptr .align 1 packed_ot_sender_param_4,
	.param .u64 .ptr .align 1 packed_ot_sender_param_5,
	.param .u64 .ptr .align 1 packed_ot_sender_param_6,
	.param .u64 .ptr .align 1 packed_ot_sender_param_7,
	.param .u64 .ptr .align 1 packed_ot_sender_param_8,
	.param .u64 .ptr .align 1 packed_ot_sender_param_9,
	.param .u32 packed_ot_sender_param_10
)
{
	.reg .pred 	%p<2>;
	.reg .b32 	%r<26>;
	.reg .b64 	%rd<41>;

	ld.param.u64 	%rd2, [packed_ot_sender_param_1];
	ld.param.u64 	%rd4, [packed_ot_sender_param_3];
	ld.param.u64 	%rd5, [packed_ot_sender_param_4];
	ld.param.u64 	%rd8, [packed_ot_sender_param_7];
	ld.param.u64 	%rd9, [packed_ot_sender_param_8];
	ld.param.u64 	%rd10, [packed_ot_sender_param_9];
	ld.param.u32 	%r2, [packed_ot_sender_param_10];
	mov.u32 	%r3, %ctaid.x;
	mov.u32 	%r4, %ntid.x;
	mov.u32 	%r5, %tid.x;
	mad.lo.s32 	%r1, %r3, %r4, %r5;
	shl.b32 	%r6, %r2, 6;
	setp.ge.s32 	%p1, %r1, %r6;
	@%p1 bra 	$L__BB15_2;
	ld.param.u64 	%rd40, [packed_ot_sender_param_6];
	ld.param.u64 	%rd39, [packed_ot_sender_param_5];
	ld.param.u64 	%rd38, [packed_ot_sender_param_2];
	ld.param.u64 	%rd37, [packed_ot_sender_param_0];
	cvta.to.global.u64 	%rd11, %rd38;
	cvta.to.global.u64 	%rd12, %rd4;
	cvta.to.global.u64 	%rd13, %rd40;
	cvta.to.global.u64 	%rd14, %rd37;
	cvta.to.global.u64 	%rd15, %rd8;
	cvta.to.global.u64 	%rd16, %rd2;
	cvta.to.global.u64 	%rd17, %rd9;
	cvta.to.global.u64 	%rd18, %rd5;
	cvta.to.global.u64 	%rd19, %rd10;
	cvta.to.global.u64 	%rd20, %rd39;
	shr.s32 	%r7, %r1, 31;
	shr.u32 	%r8, %r7, 26;
	add.s32 	%r9, %r1, %r8;
	and.b32  	%r10, %r9, -64;
	sub.s32 	%r11, %r1, %r10;
	shr.s32 	%r12, %r9, 6;
	mul.wide.s32 	%rd21, %r12, 8;
	add.s64 	%rd22, %rd11, %rd21;
	ld.global.u64 	%rd23, [%rd22];
	add.s64 	%rd24, %rd12, %rd21;
	ld.global.u64 	%rd25, [%rd24];
	mul.wide.s32 	%rd26, %r1, 4;
	add.s64 	%rd27, %rd13, %rd26;
	ld.global.u32 	%r13, [%rd27];
	add.s64 	%rd28, %rd14, %rd26;
	st.global.u32 	[%rd28], %r13;
	add.s64 	%rd29, %rd15, %rd26;
	ld.global.u32 	%r14, [%rd29];
	add.s64 	%rd30, %rd16, %rd26;
	st.global.u32 	[%rd30], %r14;
	ld.global.u32 	%r15, [%rd27];
	add.s32 	%r16, %r14, %r15;
	xor.b64  	%rd31, %rd25, %rd23;
	shr.u64 	%rd32, %rd31, %r11;
	cvt.u32.u64 	%r17, %rd32;
	and.b32  	%r18, %r17, 1;
	xor.b32  	%r19, %r18, 1;
	sub.s32 	%r20, %r19, %r16;
	add.s64 	%rd33, %rd17, %rd26;
	ld.global.u32 	%r21, [%rd33];
	xor.b32  	%r22, %r20, %r21;
	add.s64 	%rd34, %rd18, %rd26;
	st.global.u32 	[%rd34], %r22;
	sub.s32 	%r23, %r18, %r16;
	add.s64 	%rd35, %rd19, %rd26;
	ld.global.u32 	%r24, [%rd35];
	xor.b32  	%r25, %r24, %r23;
	add.s64 	%rd36, %rd20, %rd26;
	st.global.u32 	[%rd36], %r25;
$L__BB15_2:
	ret;

}
	// .globl	packed_ot_receiver
.visible .entry packed_ot_receiver(
	.param .u64 .ptr .align 1 packed_ot_receiver_param_0,
	.param .u64 .ptr .align 1 packed_ot_receiver_param_1,
	.param .u64 .ptr .align 1 packed_ot_receiver_param_2,
	.param .u64 .ptr .align 1 packed_ot_receiver_param_3,
	.param .u64 .ptr .align 1 packed_ot_receiver_param_4,
	.param .u64 .ptr .align 1 packed_ot_receiver_param_5,
	.param .u64 .ptr .align 1 packed_ot_receiver_param_6,
	.param .u32 packed_ot_receiver_param_7
)
{
	.reg .pred 	%p<4>;
	.reg .b32 	%r<20>;
	.reg .b64 	%rd<31>;

	ld.param.u64 	%rd3, [packed_ot_receiver_param_0];
	ld.param.u64 	%rd8, [packed_ot_receiver_param_1];
	ld.param.u64 	%rd4, [packed_ot_receiver_param_2];
	ld.param.u64 	%rd5, [packed_ot_receiver_param_3];
	ld.param.u64 	%rd6, [packed_ot_receiver_param_4];
	ld.param.u64 	%rd7, [packed_ot_receiver_param_5];
	ld.param.u64 	%rd9, [packed_ot_receiver_param_6];
	ld.param.u32 	%r2, [packed_ot_receiver_param_7];
	cvta.to.global.u64 	%rd1, %rd8;
	cvta.to.global.u64 	%rd2, %rd9;
	mov.u32 	%r3, %ctaid.x;
	mov.u32 	%r4, %ntid.x;
	mov.u32 	%r5, %tid.x;
	mad.lo.s32 	%r1, %r3, %r4, %r5;
	shl.b32 	%r6, %r2, 6;
	setp.ge.s32 	%p1, %r1, %r6;
	@%p1 bra 	$L__BB16_4;
	cvta.to.global.u64 	%rd10, %rd4;
	cvta.to.global.u64 	%rd11, %rd7;
	cvta.to.global.u64 	%rd12, %rd3;
	shr.s32 	%r7, %r1, 31;
	shr.u32 	%r8, %r7, 26;
	add.s32 	%r9, %r1, %r8;
	and.b32  	%r10, %r9, -64;
	sub.s32 	%r11, %r1, %r10;
	shr.s32 	%r12, %r9, 6;
	mul.wide.s32 	%rd13, %r12, 8;
	add.s64 	%rd14, %rd10, %rd13;
	ld.global.u64 	%rd15, [%rd14];
	mul.wide.s32 	%rd16, %r1, 4;
	add.s64 	%rd17, %rd11, %rd16;
	ld.global.u32 	%r13, [%rd17];
	add.s64 	%rd18, %rd12, %rd16;
	st.global.u32 	[%rd18], %r13;
	shr.u64 	%rd19, %rd15, %r11;
	and.b64  	%rd20, %rd19, 1;
	setp.eq.b64 	%p2, %rd20, 1;
	not.pred 	%p3, %p2;
	@%p3 bra 	$L__BB16_3;
	add.s64 	%rd22, %rd2, %rd16;
	ld.global.u32 	%r14, [%rd22];
	cvta.to.global.u64 	%rd23, %rd6;
	add.s64 	%rd24, %rd23, %rd16;
	ld.global.u32 	%r15, [%rd24];
	xor.b32  	%r16, %r15, %r14;
	add.s64 	%rd25, %rd1, %rd16;
	st.global.u32 	[%rd25], %r16;
	bra.uni 	$L__BB16_4;
$L__BB16_3:
	add.s64 	%rd27, %rd2, %rd16;
	ld.global.u32 	%r17, [%rd27];
	cvta.to.global.u64 	%rd28, %rd5;
	add.s64 	%rd29, %rd28, %rd16;
	ld.global.u32 	%r18, [%rd29];
	xor.b32  	%r19, %r18, %r17;
	add.s64 	%rd30, %rd1, %rd16;
	st.global.u32 	[%rd30], %r19;
$L__BB16_4:
	ret;

}
	// .globl	packed_ot_helper
.visible .entry packed_ot_helper(
	.param .u64 .ptr .align 1 packed_ot_helper_param_0,
	.param .u64 .ptr .align 1 packed_ot_helper_param_1,
	.param .u64 .ptr .align 1 packed_ot_helper_param_2,
	.param .u64 .ptr .align 1 packed_ot_helper_param_3,
	.param .u64 .ptr .align 1 packed_ot_helper_param_4,
	.param .u64 .ptr .align 1 packed_ot_helper_param_5,
	.param .u32 packed_ot_helper_param_6
)
{
	.reg .pred 	%p<4>;
	.reg .b32 	%r<16>;
	.reg .b64 	%rd<27>;

	ld.param.u64 	%rd2, [packed_ot_helper_param_0];
	ld.param.u64 	%rd3, [packed_ot_helper_param_1];
	ld.param.u64 	%rd4, [packed_ot_helper_param_2];
	ld.param.u64 	%rd5, [packed_ot_helper_param_3];
	ld.param.u64 	%rd6, [packed_ot_helper_param_4];
	ld.param.u64 	%rd7, [packed_ot_helper_param_5];
	ld.param.u32 	%r2, [packed_ot_helper_param_6];
	cvta.to.global.u64 	%rd1, %rd7;
	mov.u32 	%r3, %ctaid.x;
	mov.u32 	%r4, %ntid.x;
	mov.u32 	%r5, %tid.x;
	mad.lo.s32 	%r1, %r3, %r4, %r5;
	shl.b32 	%r6, %r2, 6;
	setp.ge.s32 	%p1, %r1, %r6;
	@%p1 bra 	$L__BB17_4;
	cvta.to.global.u64 	%rd8, %rd3;
	cvta.to.global.u64 	%rd9, %rd4;
	cvta.to.global.u64 	%rd10, %rd2;
	shr.s32 	%r7, %r1, 31;
	shr.u32 	%r8, %r7, 26;
	add.s32 	%r9, %r1, %r8;
	and.b32  	%r10, %r9, -64;
	sub.s32 	%r11, %r1, %r10;
	shr.s32 	%r12, %r9, 6;
	mul.wide.s32 	%rd11, %r12, 8;
	add.s64 	%rd12, %rd8, %rd11;
	ld.global.u64 	%rd13, [%rd12];
	mul.wide.s32 	%rd14, %r1, 4;
	add.s64 	%rd15, %rd9, %rd14;
	ld.global.u32 	%r13, [%rd15];
	add.s64 	%rd16, %rd10, %rd14;
	st.global.u32 	[%rd16], %r13;
	shr.u64 	%rd17, %rd13, %r11;
	and.b64  	%rd18, %rd17, 1;
	setp.eq.b64 	%p2, %rd18, 1;
	not.pred 	%p3, %p2;
	@%p3 bra 	$L__BB17_3;
	cvta.to.global.u64 	%rd19, %rd6;
	add.s64 	%rd21, %rd19, %rd14;
	ld.global.u32 	%r14, [%rd21];
	add.s64 	%rd22, %rd1, %rd14;
	st.global.u32 	[%rd22], %r14;
	bra.uni 	$L__BB17_4;
$L__BB17_3:
	cvta.to.global.u64 	%rd23, %rd5;
	add.s64 	%rd25, %rd23, %rd14;
	ld.global.u32 	%r15, [%rd25];
	add.s64 	%rd26, %rd1, %rd14;
	st.global.u32 	[%rd26], %r15;
$L__BB17_4:
	ret;

}
	// .globl	collapse_u64_helper
.visible .entry collapse_u64_helper(
	.param .u64 .ptr .align 1 collapse_u64_helper_param_0,
	.param .u64 .ptr .align 1 collapse_u64_helper_param_1,
	.param .u64 .ptr .align 1 collapse_u64_helper_param_2,
	.param .u64 .ptr .align 1 collapse_u64_helper_param_3,
	.param .u64 .ptr .align 1 collapse_u64_helper_param_4,
	.param .u32 collapse_u64_helper_param_5
)
{
	.reg .pred 	%p<2>;
	.reg .b32 	%r<10>;
	.reg .b64 	%rd<28>;

	ld.param.u64 	%rd1, [collapse_u64_helper_param_0];
	ld.param.u64 	%rd2, [collapse_u64_helper_param_1];
	ld.param.u64 	%rd3, [collapse_u64_helper_param_2];
	ld.param.u64 	%rd4, [collapse_u64_helper_param_3];
	ld.param.u64 	%rd5, [collapse_u64_helper_param_4];
	ld.param.u32 	%r1, [collapse_u64_helper_param_5];
	mov.u32 	%r2, %ctaid.x;
	mov.u32 	%r3, %ntid.x;
	mul.lo.s32 	%r4, %r2, %r3;
	mov.u32 	%r5, %tid.x;
	neg.s32 	%r6, %r5;
	setp.ne.s32 	%p1, %r4, %r6;
	@%p1 bra 	$L__BB18_2;
	cvta.to.global.u64 	%rd6, %rd1;
	cvta.to.global.u64 	%rd7, %rd3;
	cvta.to.global.u64 	%rd8, %rd2;
	cvta.to.global.u64 	%rd9, %rd4;
	cvta.to.global.u64 	%rd10, %rd5;
	mov.b32 	%r7, -1;
	shl.b32 	%r8, %r7, %r1;
	not.b32 	%r9, %r8;
	cvt.u64.u32 	%rd11, %r9;
	ld.global.u64 	%rd12, [%rd6];
	shr.u64 	%rd13, %rd12, %r1;
	st.global.u64 	[%rd7], %rd13;
	ld.global.u64 	%rd14, [%rd8];
	shr.u64 	%rd15, %rd14, %r1;
	st.global.u64 	[%rd9], %rd15;
	ld.global.u64 	%rd16, [%rd6];
	ld.global.u64 	%rd17, [%rd7];
	ld.global.u64 	%rd18, [%rd8];
	xor.b64  	%rd19, %rd18, %rd16;
	and.b64  	%rd20, %rd19, %rd17;
	and.b64  	%rd21, %rd16, %rd15;
	ld.global.u64 	%rd22, [%rd10];
	xor.b64  	%rd23, %rd22, %rd21;
	xor.b64  	%rd24, %rd23, %rd20;
	xor.b64  	%rd25, %rd24, %rd16;
	xor.b64  	%rd26, %rd25, %rd17;
	and.b64  	%rd27, %rd26, %rd11;
	st.global.u64 	[%rd6], %rd27;
$L__BB18_2:
	ret;

}


// ===== COMPILED SASS (sm_100) =====

	.target	sm_100

	.elftype	@"ET_EXEC"


//--------------------- .note.nv.tkinfo           --------------------------
	.section	.note.nv.tkinfo,"",@"SHT_NOTE"
	.sectionflags	@"SHF_NOTE_NV_TKINFO"
	.tkinfo
        /*0018*/ 	.word	0x00000002
        /*0030*/ 	.string	""
        /*0030*/ 	.string	"ptxas"
        /*0030*/ 	.string	"Cuda compilation tools, release 13.0, V13.0.88"
        /*0030*/ 	.string	"Build cuda_13.0.r13.0/compiler.36424714_0"
        /*0030*/ 	.string	"-arch sm_100 -m 64 "



//--------------------- .note.nv.cuinfo           --------------------------
	.section	.note.nv.cuinfo,"",@"SHT_NOTE"
	.sectionflags	@"SHF_NOTE_NV_CUINFO"
        /*0018*/ 	.short	0x0002
        /*001a*/ 	.short	0x0064
        /*001c*/ 	.short	0x0082
	.zero		2


//--------------------- .nv.info                  --------------------------
	.section	.nv.info,"",@"SHT_CUDA_INFO"
	.align	4


	//----- nvinfo : EIATTR_REGCOUNT
	.align		4
        /*0000*/ 	.byte	0x04, 0x2f
        /*0002*/ 	.short	(.L_12 - .L_11)
	.align		4
.L_11:
        /*0004*/ 	.word	index@(shared_assign)
        /*0008*/ 	.word	0x0000000e


	//----- nvinfo : EIATTR_FRAME_SIZE
	.align		4
.L_12:
        /*000c*/ 	.byte	0x04, 0x11
        /*000e*/ 	.short	(.L_14 - .L_13)
	.align		4
.L_13:
        /*0010*/ 	.word	index@(shared_assign)
        /*0014*/ 	.word	0x00000000


	//----- nvinfo : EIATTR_REGCOUNT
	.align		4
.L_14:
        /*0018*/ 	.byte	0x04, 0x2f
        /*001a*/ 	.short	(.L_16 - .L_15)
	.align		4
.L_15:
        /*001c*/ 	.word	index@(shared_not_inplace)
        /*0020*/ 	.word	0x0000000c


	//----- nvinfo : EIATTR_FRAME_SIZE
	.align		4
.L_16:
        /*0024*/ 	.byte	0x04, 0x11
        /*0026*/ 	.short	(.L_18 - .L_17)
	.align		4
.L_17:
        /*0028*/ 	.word	index@(shared_not_inplace)
        /*002c*/ 	.word	0x00000000


	//----- nvinfo : EIATTR_REGCOUNT
	.align		4
.L_18:
        /*0030*/ 	.byte	0x04, 0x2f
        /*0032*/ 	.short	(.L_20 - .L_19)
	.align		4
.L_19:
        /*0034*/ 	.word	index@(shared_not)
        /*0038*/ 	.word	0x00000012


	//----- nvinfo : EIATTR_FRAME_SIZE
	.align		4
.L_20:
        /*003c*/ 	.byte	0x04, 0x11
        /*003e*/ 	.short	(.L_22 - .L_21)
	.align		4
.L_21:
        /*0040*/ 	.word	index@(shared_not)
        /*0044*/ 	.word	0x00000000


	//----- nvinfo : EIATTR_REGCOUNT
	.align		4
.L_22:
        /*0048*/ 	.byte	0x04, 0x2f
        /*004a*/ 	.short	(.L_24 - .L_23)
	.align		4
.L_23:
        /*004c*/ 	.word	index@(shared_xor)
        /*0050*/ 	.word	0x00000010


	//----- nvinfo : EIATTR_FRAME_SIZE
	.align		4
.L_24:
        /*0054*/ 	.byte	0x04, 0x11
        /*0056*/ 	.short	(.L_26 - .L_25)
	.align		4
.L_25:
        /*0058*/ 	.word	index@(shared_xor)
        /*005c*/ 	.word	0x00000000


	//----- nvinfo : EIATTR_REGCOUNT
	.align		4
.L_26:
        /*0060*/ 	.byte	0x04, 0x2f
        /*0062*/ 	.short	(.L_28 - .L_27)
	.align		4
.L_27:
        /*0064*/ 	.word	index@(shared_xor_assign)
        /*0068*/ 	.word	0x00000012


	//----- nvinfo : EIATTR_FRAME_SIZE
	.align		4
.L_28:
        /*006c*/ 	.byte	0x04, 0x11
        /*006e*/ 	.short	(.L_30 - .L_29)
	.align		4
.L_29:
        /*0070*/ 	.word	index@(shared_xor_assign)
        /*0074*/ 	.word	0x00000000


	//----- nvinfo : EIATTR_REGCOUNT
	.align		4
.L_30:
        /*0078*/ 	.byte	0x04, 0x2f
        /*007a*/ 	.short	(.L_32 - .L_31)
	.align		4
.L_31:
        /*007c*/ 	.word	index@(shared_and_pre)
        /*0080*/ 	.word	0x00000014


	//----- nvinfo : EIATTR_FRAME_SIZE
	.align		4
.L_32:
        /*0084*/ 	.byte	0x04, 0x11
        /*0086*/ 	.short	(.L_34 - .L_33)
	.align		4
.L_33:
        /*0088*/ 	.word	index@(shared_and_pre)
        /*008c*/ 	.word	0x00000000


	//----- nvinfo : EIATTR_REGCOUNT
	.align		4
.L_34:
        /*0090*/ 	.byte	0x04, 0x2f
        /*0092*/ 	.short	(.L_36 - .L_35)
	.align		4
.L_35:
        /*0094*/ 	.word	index@(shared_or_pre_assign)
        /*0098*/ 	.word	0x00000014


	//----- nvinfo : EIATTR_FRAME_SIZE
	.align		4
.L_36:
        /*009c*/ 	.byte	0x04, 0x11
        /*009e*/ 	.short	(.L_38 - .L_37)
	.align		4
.L_37:
        /*00a0*/ 	.word	index@(shared_or_pre_assign)
        /*00a4*/ 	.word	0x00000000


	//----- nvinfo : EIATTR_REGCOUNT
	.align		4
.L_38:
        /*00a8*/ 	.byte	0x04, 0x2f
        /*00aa*/ 	.short	(.L_40 - .L_39)
	.align		4
.L_39:
        /*00ac*/ 	.word	index@(shared_mul_lift_b)
        /*00b0*/ 	.word	0x00000010


	//----- nvinfo : EIATTR_FRAME_SIZE
	.align		4
.L_40:
        /*00b4*/ 	.byte	0x04, 0x11
        /*00b6*/ 	.short	(.L_42 - .L_41)
	.align		4
.L_41:
        /*00b8*/ 	.word	index@(shared_mul_lift_b)
        /*00bc*/ 	.word	0x00000000


	//----- nvinfo : EIATTR_REGCOUNT
	.align		4
.L_42:
        /*00c0*/ 	.byte	0x04, 0x2f
        /*00c2*/ 	.short	(.L_44 - .L_43)
	.align		4
.L_43:
        /*00c4*/ 	.word	index@(shared_u16_transpose_pack_u64)
        /*00c8*/ 	.word	0x00000030


	//----- nvinfo : EIATTR_FRAME_SIZE
	.align		4
.L_44:
        /*00cc*/ 	.byte	0x04, 0x11
        /*00ce*/ 	.short	(.L_46 - .L_45)
	.align		4
.L_45:
        /*00d0*/ 	.word	index@(shared_u16_transpose_pack_u64)
        /*00d4*/ 	.word	0x00000080


	//----- nvinfo : EIATTR_REGCOUNT
	.align		4
.L_46:
        /*00d8*/ 	.byte	0x04, 0x2f
        /*00da*/ 	.short	(.L_48 - .L_47)
	.align		4
.L_47:
        /*00dc*/ 	.word	index@(shared_u32_transpose_pack_u64)
        /*00e0*/ 	.word	0x00000048


	//----- nvinfo : EIATTR_FRAME_SIZE
	.align		4
.L_48:
        /*00e4*/ 	.byte	0x04, 0x11
        /*00e6*/ 	.short	(.L_50 - .L_49)
	.align		4
.L_49:
        /*00e8*/ 	.word	index@(shared_u32_transpose_pack_u64)
        /*00ec*/ 	.word	0x00000100


	//----- nvinfo : EIATTR_REGCOUNT
	.align		4
.L_50:
        /*00f0*/ 	.byte	0x04, 0x2f
        /*00f2*/ 	.short	(.L_52 - .L_51)
	.align		4
.L_51:
        /*00f4*/ 	.word	index@(shared_u64_transpose_pack_u64_global_mem)
        /*00f8*/ 	.word	0x00000028


	//----- nvinfo : EIATTR_FRAME_SIZE
	.align		4
.L_52:
        /*00fc*/ 	.byte	0x04, 0x11
        /*00fe*/ 	.short	(.L_54 - .L_53)
	.align		4
.L_53:
        /*0100*/ 	.word	index@(shared_u64_transpose_pack_u64_global_mem)
        /*0104*/ 	.word	0x00000000


	//----- nvinfo : EIATTR_REGCOUNT
	.align		4
.L_54:
        /*0108*/ 	.byte	0x04, 0x2f
        /*010a*/ 	.short	(.L_56 - .L_55)
	.align		4
.L_55:
        /*010c*/ 	.word	index@(shared_u64_transpose_pack_u64)
        /*0110*/ 	.word	0x000000a8


	//----- nvinfo : EIATTR_FRAME_SIZE
	.align		4
.L_56:
        /*0114*/ 	.byte	0x04, 0x11
        /*0116*/ 	.short	(.L_58 - .L_57)
	.align		4
.L_57:
        /*0118*/ 	.word	index@(shared_u64_transpose_pack_u64)
        /*011c*/ 	.word	0x00000200


	//----- nvinfo : EIATTR_REGCOUNT
	.align		4
.L_58:
        /*0120*/ 	.byte	0x04, 0x2f
        /*0122*/ 	.short	(.L_60 - .L_59)
	.align		4
.L_59:
        /*0124*/ 	.word	index@(shared_lift_mul_sub_split)
        /*0128*/ 	.word	0x00000016


	//----- nvinfo : EIATTR_FRAME_SIZE
	.align		4
.L_60:
        /*012c*/ 	.byte	0x04, 0x11
        /*012e*/ 	.short	(.L_62 - .L_61)
	.align		4
.L_61:
        /*0130*/ 	.word	index@(shared_lift_mul_sub_split)
        /*0134*/ 	.word	0x00000000


	//----- nvinfo : EIATTR_REGCOUNT
	.align		4
.L_62:
        /*0138*/ 	.byte	0x04, 0x2f
        /*013a*/ 	.short	(.L_64 - .L_63)
	.align		4
.L_63:
        /*013c*/ 	.word	index@(shared_split1)
        /*0140*/ 	.word	0x00000018


	//----- nvinfo : EIATTR_FRAME_SIZE
	.align		4
.L_64:
        /*0144*/ 	.byte	0x04, 0x11
        /*0146*/ 	.short	(.L_66 - .L_65)
	.align		4
.L_65:
        /*0148*/ 	.word	index@(shared_split1)
        /*014c*/ 	.word	0x00000000


	//----- nvinfo : EIATTR_REGCOUNT
	.align		4
.L_66:
        /*0150*/ 	.byte	0x04, 0x2f
        /*0152*/ 	.short	(.L_68 - .L_67)
	.align		4
.L_67:
        /*0154*/ 	.word	index@(shared_split2)
        /*0158*/ 	.word	0x00000014


	//----- nvinfo : EIATTR_FRAME_SIZE
	.align		4
.L_68:
        /*015c*/ 	.byte	0x04, 0x11
        /*015e*/ 	.short	(.L_70 - .L_69)
	.align		4
.L_69:
        /*0160*/ 	.word	index@(shared_split2)
        /*0164*/ 	.word	0x00000000


	//----- nvinfo : EIATTR_REGCOUNT
	.align		4
.L_70:
        /*0168*/ 	.byte	0x04, 0x2f
        /*016a*/ 	.short	(.L_72 - .L_71)
	.align		4
.L_71:
        /*016c*/ 	.word	index@(packed_ot_sender)
        /*0170*/ 	.word	0x0000001a


	//----- nvinfo : EIATTR_FRAME_SIZE
	.align		4
.L_72:
        /*0174*/ 	.byte	0x04, 0x11
        /*0176*/ 	.short	(.L_74 - .L_73)
	.align		4
.L_73:
        /*0178*/ 	.word	index@(packed_ot_sender)
        /*017c*/ 	.word	0x00000000


	//----- nvinfo : EIATTR_REGCOUNT
	.align		4
.L_74:
        /*0180*/ 	.byte	0x04, 0x2f
        /*0182*/ 	.short	(.L_76 - .L_75)
	.align		4
.L_75:
        /*0184*/ 	.word	index@(packed_ot_receiver)
        /*0188*/ 	.word	0x0000000c


	//----- nvinfo : EIATTR_FRAME_SIZE
	.align		4
.L_76:
        /*018c*/ 	.byte	0x04, 0x11
        /*018e*/ 	.short	(.L_78 - .L_77)
	.align		4
.L_77:
        /*0190*/ 	.word	index@(packed_ot_receiver)
        /*0194*/ 	.word	0x00000000


	//----- nvinfo : EIATTR_REGCOUNT
	.align		4
.L_78:
        /*0198*/ 	.byte	0x04, 0x2f
        /*019a*/ 	.short	(.L_80 - .L_79)
	.align		4
.L_79:
        /*019c*/ 	.word	index@(packed_ot_helper)
        /*01a0*/ 	.word	0x0000000c


	//----- nvinfo : EIATTR_FRAME_SIZE
	.align		4
.L_80:
        /*01a4*/ 	.byte	0x04, 0x11
        /*01a6*/ 	.short	(.L_82 - .L_81)
	.align		4
.L_81:
        /*01a8*/ 	.word	index@(packed_ot_helper)
        /*01ac*/ 	.word	0x00000000


	//----- nvinfo : EIATTR_REGCOUNT
	.align		4
.L_82:
        /*01b0*/ 	.byte	0x04, 0x2f
        /*01b2*/ 	.short	(.L_84 - .L_83)
	.align		4
.L_83:
        /*01b4*/ 	.word	index@(collapse_u64_helper)
        /*01b8*/ 	.word	0x00000014


	//----- nvinfo : EIATTR_FRAME_SIZE
	.align		4
.L_84:
        /*01bc*/ 	.byte	0x04, 0x11
        /*01be*/ 	.short	(.L_86 - .L_85)
	.align		4
.L_85:
        /*01c0*/ 	.word	index@(collapse_u64_helper)
        /*01c4*/ 	.word	0x00000000


	//----- nvinfo : EIATTR_MIN_STACK_SIZE
	.align		4
.L_86:
        /*01c8*/ 	.byte	0x04, 0x12
        /*01ca*/ 	.short	(.L_88 - .L_87)
	.align		4
.L_87:
        /*01cc*/ 	.word	index@(collapse_u64_helper)
        /*01d0*/ 	.word	0x00000000


	//----- nvinfo : EIATTR_MIN_STACK_SIZE
	.align		4
.L_88:
        /*01d4*/ 	.byte	0x04, 0x12
        /*01d6*/ 	.short	(.L_90 - .L_89)
	.align		4
.L_89:
        /*01d8*/ 	.word	index@(packed_ot_helper)
        /*01dc*/ 	.word	0x00000000


	//----- nvinfo : EIATTR_MIN_STACK_SIZE
	.align		4
.L_90:
        /*01e0*/ 	.byte	0x04, 0x12
        /*01e2*/ 	.short	(.L_92 - .L_91)
	.align		4
.L_91:
        /*01e4*/ 	.word	index@(packed_ot_receiver)
        /*01e8*/ 	.word	0x00000000


	//----- nvinfo : EIATTR_MIN_STACK_SIZE
	.align		4
.L_92:
        /*01ec*/ 	.byte	0x04, 0x12
        /*01ee*/ 	.short	(.L_94 - .L_93)
	.align		4
.L_93:
        /*01f0*/ 	.word	index@(packed_ot_sender)
        /*01f4*/ 	.word	0x00000000


	//----- nvinfo : EIATTR_MIN_STACK_SIZE
	.align		4
.L_94:
        /*01f8*/ 	.byte	0x04, 0x12
        /*01fa*/ 	.short	(.L_96 - .L_95)
	.align		4
.L_95:
        /*01fc*/ 	.word	index@(shared_split2)
        /*0200*/ 	.word	0x00000000


	//----- nvinfo : EIATTR_MIN_STACK_SIZE
	.align		4
.L_96:
        /*0204*/ 	.byte	0x04, 0x12
        /*0206*/ 	.short	(.L_98 - .L_97)
	.align		4
.L_97:
        /*0208*/ 	.word	index@(shared_split1)
        /*020c*/ 	.word	0x00000000


	//----- nvinfo : EIATTR_MIN_STACK_SIZE
	.align		4
.L_98:
        /*0210*/ 	.byte	0x04, 0x12
        /*0212*/ 	.short	(.L_100 - .L_99)
	.align		4
.L_99:
        /*0214*/ 	.word	index@(shared_lift_mul_sub_split)
        /*0218*/ 	.word	0x00000000


	//----- nvinfo : EIATTR_MIN_STACK_SIZE
	.align		4
.L_100:
        /*021c*/ 	.byte	0x04, 0x12
        /*021e*/ 	.short	(.L_102 - .L_101)
	.align		4
.L_101:
        /*0220*/ 	.word	index@(shared_u64_transpose_pack_u64)
        /*0224*/ 	.word	0x00000200


	//----- nvinfo : EIATTR_MIN_STACK_SIZE
	.align		4
.L_102:
        /*0228*/ 	.byte	0x04, 0x12
        /*022a*/ 	.short	(.L_104 - .L_103)
	.align		4
.L_103:
        /*022c*/ 	.word	index@(shared_u64_transpose_pack_u64_global_mem)
        /*0230*/ 	.word	0x00000000


	//----- nvinfo : EIATTR_MIN_STACK_SIZE
	.align		4
.L_104:
        /*0234*/ 	.byte	0x04, 0x12
        /*0236*/ 	.short	(.L_106 - .L_105)
	.align		4
.L_105:
        /*0238*/ 	.word	index@(shared_u32_transpose_pack_u64)
        /*023c*/ 	.word	0x00000100


	//----- nvinfo : EIATTR_MIN_STACK_SIZE
	.align		4
.L_106:
        /*0240*/ 	.byte	0x04, 0x12
        /*0242*/ 	.short	(.L_108 - .L_107)
	.align		4
.L_107:
        /*0244*/ 	.word	index@(shared_u16_transpose_pack_u64)
        /*0248*/ 	.word	0x00000080


	//----- nvinfo : EIATTR_MIN_STACK_SIZE
	.align		4
.L_108:
        /*024c*/ 	.byte	0x04, 0x12
        /*024e*/ 	.short	(.L_110 - .L_109)
	.align		4
.L_109:
        /*0250*/ 	.word	index@(shared_mul_lift_b)
        /*0254*/ 	.word	0x00000000


	//----- nvinfo : EIATTR_MIN_STACK_SIZE
	.align		4
.L_110:
        /*0258*/ 	.byte	0x04, 0x12
        /*025a*/ 	.short	(.L_112 - .L_111)
	.align		4
.L_111:
        /*025c*/ 	.word	index@(shared_or_pre_assign)
        /*0260*/ 	.word	0x00000000


	//----- nvinfo : EIATTR_MIN_STACK_SIZE
	.align		4
.L_112:
        /*0264*/ 	.byte	0x04, 0x12
        /*0266*/ 	.short	(.L_114 - .L_113)
	.align		4
.L_113:
        /*0268*/ 	.word	index@(shared_and_pre)
        /*026c*/ 	.word	0x00000000


	//----- nvinfo : EIATTR_MIN_STACK_SIZE
	.align		4
.L_114:
        /*0270*/ 	.byte	0x04, 0x12
        /*0272*/ 	.short	(.L_116 - .L_115)
	.align		4
.L_115:
        /*0274*/ 	.word	index@(shared_xor_assign)
        /*0278*/ 	.word	0x00000000


	//----- nvinfo : EIATTR_MIN_STACK_SIZE
	.align		4
.L_116:
        /*027c*/ 	.byte	0x04, 0x12
        /*027e*/ 	.short	(.L_118 - .L_117)
	.align		4
.L_117:
        /*0280*/ 	.word	index@(shared_xor)
        /*0284*/ 	.word	0x00000000


	//----- nvinfo : EIATTR_MIN_STACK_SIZE
	.align		4
.L_118:
        /*0288*/ 	.byte	0x04, 0x12
        /*028a*/ 	.short	(.L_120 - .L_119)
	.align		4
.L_119:
        /*028c*/ 	.word	index@(shared_not)
        /*0290*/ 	.word	0x00000000


	//----- nvinfo : EIATTR_MIN_STACK_SIZE
	.align		4
.L_120:
        /*0294*/ 	.byte	0x04, 0x12
        /*0296*/ 	.short	(.L_122 - .L_121)
	.align		4
.L_121:
        /*0298*/ 	.word	index@(shared_not_inplace)
        /*029c*/ 	.word	0x00000000


	//----- nvinfo : EIATTR_MIN_STACK_SIZE
	.align		4
.L_122:
        /*02a0*/ 	.byte	0x04, 0x12
        /*02a2*/ 	.short	(.L_124 - .L_123)
	.align		4
.L_123:
        /*02a4*/ 	.word	index@(shared_assign)
        /*02a8*/ 	.word	0x00000000
.L_124:


//--------------------- .nv.compat                --------------------------
	.section	.nv.compat,"",@"SHT_CUDA_COMPAT_INFO"
	.align	4
        /*0000*/ 	.byte	0x02, 0x09, 0x00, 0x00, 0x02, 0x02, 0x01, 0x00, 0x02, 0x05, 0x05, 0x00, 0x03, 0x07, 0x01, 0x01
        /*0010*/ 	.byte	0x02, 0x03, 0x00, 0x00, 0x02, 0x06, 0x01, 0x00, 0x04, 0x0b, 0x08, 0x00, 0x09, 0x00, 0x00, 0x00
        /*0020*/ 	.byte	0x00, 0x00, 0x00, 0x00


//--------------------- .nv.info.collapse_u64_helper --------------------------
	.section	.nv.info.collapse_u64_helper,"",@"SHT_CUDA_INFO"
	.sectionflags	@""
	.align	4


	//----- nvinfo : EIATTR_CUDA_API_VERSION
	.align		4
        /*0000*/ 	.byte	0x04, 0x37
        /*0002*/ 	.short	(.L_126 - .L_125)
.L_125:
        /*0004*/ 	.word	0x00000082


	//----- nvinfo : EIATTR_KPARAM_INFO
	.align		4
.L_126:
        /*0008*/ 	.byte	0x04, 0x17
        /*000a*/ 	.short	(.L_128 - .L_127)
.L_127:
        /*000c*/ 	.word	0x00000000
        /*0010*/ 	.short	0x0005
        /*0012*/ 	.short	0x0028
        /*0014*/ 	.byte	0x00, 0xf0, 0x11, 0x00


	//----- nvinfo : EIATTR_KPARAM_INFO
	.align		4
.L_128:
        /*0018*/ 	.byte	0x04, 0x17
        /*001a*/ 	.short	(.L_130 - .L_129)
.L_129:
        /*001c*/ 	.word	0x00000000
        /*0020*/ 	.short	0x0004
        /*0022*/ 	.short	0x0020
        /*0024*/ 	.byte	0x00, 0xf5, 0x21, 0x00


	//----- nvinfo : EIATTR_KPARAM_INFO
	.align		4
.L_130:
        /*0028*/ 	.byte	0x04, 0x17
        /*002a*/ 	.short	(.L_132 - .L_131)
.L_131:
        /*002c*/ 	.word	0x00000000
        /*0030*/ 	.short	0x0003
        /*0032*/ 	.short	0x0018
        /*0034*/ 	.byte	0x00, 0xf5, 0x21, 0x00


	//----- nvinfo : EIATTR_KPARAM_INFO
	.align		4
.L_132:
        /*0038*/ 	.byte	0x04, 0x17
        /*003a*/ 	.short	(.L_134 - .L_133)
.L_133:
        /*003c*/ 	.word	0x00000000
        /*0040*/ 	.short	0x0002
        /*0042*/ 	.short	0x0010
        /*0044*/ 	.byte	0x00, 0xf5, 0x21, 0x00


	//----- nvinfo : EIATTR_KPARAM_INFO
	.align		4
.L_134:
        /*0048*/ 	.byte	0x04, 0x17
        /*004a*/ 	.short	(.L_136 - .L_135)
.L_135:
        /*004c*/ 	.word	0x00000000
        /*0050*/ 	.short	0x0001
        /*0052*/ 	.short	0x0008
        /*0054*/ 	.byte	0x00, 0xf5, 0x21, 0x00


	//----- nvinfo : EIATTR_KPARAM_INFO
	.align		4
.L_136:
        /*0058*/ 	.byte	0x04, 0x17
        /*005a*/ 	.short	(.L_138 - .L_137)
.L_137:
        /*005c*/ 	.word	0x00000000
        /*0060*/ 	.short	0x0000
        /*0062*/ 	.short	0x0000
        /*0064*/ 	.byte	0x00, 0xf5, 0x21, 0x00


	//----- nvinfo : EIATTR_SPARSE_MMA_MASK
	.align		4
.L_138:
        /*0068*/ 	.byte	0x03, 0x50
        /*006a*/ 	.short	0x0000


	//----- nvinfo : EIATTR_MAXREG_COUNT
	.align		4
        /*006c*/ 	.byte	0x03, 0x1b
        /*006e*/ 	.short	0x00ff


	//----- nvinfo : EIATTR_MERCURY_ISA_VERSION
	.align		4
        /*0070*/ 	.byte	0x03, 0x5f
        /*0072*/ 	.short	0x0101


	//----- nvinfo : EIATTR_VRC_CTA_INIT_COUNT
	.align		4
        /*0074*/ 	.byte	0x02, 0x4a
	.zero		1
	.zero		1


	//----- nvinfo : EIATTR_EXIT_INSTR_OFFSETS
	.align		4
        /*0078*/ 	.byte	0x04, 0x1c
        /*007a*/ 	.short	(.L_140 - .L_139)


	//   ....[0]....
.L_139:
        /*007c*/ 	.word	0x00000070


	//   ....[1]....
        /*0080*/ 	.word	0x00000240


	//----- nvinfo : EIATTR_CBANK_PARAM_SIZE
	.align		4
.L_140:
        /*0084*/ 	.byte	0x03, 0x19
        /*0086*/ 	.short	0x002c


	//----- nvinfo : EIATTR_PARAM_CBANK
	.align		4
        /*0088*/ 	.byte	0x04, 0x0a
        /*008a*/ 	.short	(.L_142 - .L_141)
	.align		4
.L_141:
        /*008c*/ 	.word	index@(.nv.constant0.collapse_u64_helper)
        /*0090*/ 	.short	0x0380
        /*0092*/ 	.short	0x002c


	//----- nvinfo : EIATTR_SW_WAR
	.align		4
.L_142:
        /*0094*/ 	.byte	0x04, 0x36
        /*0096*/ 	.short	(.L_144 - .L_143)
.L_143:
        /*0098*/ 	.word	0x00000008
.L_144:


//--------------------- .nv.info.packed_ot_helper --------------------------
	.section	.nv.info.packed_ot_helper,"",@"SHT_CUDA_INFO"
	.sectionflags	@""
	.align	4


	//----- nvinfo : EIATTR_CUDA_API_VERSION
	.align		4
        /*0000*/ 	.byte	0x04, 0x37
        /*0002*/ 	.short	(.L_146 - .L_145)
.L_145:
        /*0004*/ 	.word	0x00000082


	//----- nvinfo : EIATTR_KPARAM_INFO
	.align		4
.L_146:
        /*0008*/ 	.byte	0x04, 0x17
        /*000a*/ 	.short	(.L_148 - .L_147)
.L_147:
        /*000c*/ 	.word	0x00000000
        /*0010*/ 	.short	0x0006
        /*0012*/ 	.short	0x0030
        /*0014*/ 	.byte	0x00, 0xf0, 0x11, 0x00


	//----- nvinfo : EIATTR_KPARAM_INFO
	.align		4
.L_148:
        /*0018*/ 	.byte	0x04, 0x17
        /*001a*/ 	.short	(.L_150 - .L_149)
.L_149:
        /*001c*/ 	.word	0x00000000
        /*0020*/ 	.short	0x0005
        /*0022*/ 	.short	0x0028
        /*0024*/ 	.byte	0x00, 0xf5, 0x21, 0x00


	//----- nvinfo : EIATTR_KPARAM_INFO
	.align		4
.L_150:
        /*0028*/ 	.byte	0x04, 0x17
        /*002a*/ 	.short	(.L_152 - .L_151)
.L_151:
        /*002c*/ 	.word	0x00000000
        /*0030*/ 	.short	0x0004
        /*0032*/ 	.short	0x0020
        /*0034*/ 	.byte	0x00, 0xf5, 0x21, 0x00


	//----- nvinfo : EIATTR_KPARAM_INFO
	.align		4
.L_152:
        /*0038*/ 	.byte	0x04, 0x17
        /*003a*/ 	.short	(.L_154 - .L_153)
.L_153:
        /*003c*/ 	.word	0x00000000
        /*0040*/ 	.short	0x0003
        /*0042*/ 	.short	0x0018
        /*0044*/ 	.byte	0x00, 0xf5, 0x21, 0x00


	//----- nvinfo : EIATTR_KPARAM_INFO
	.align		4
.L_154:
        /*0048*/ 	.byte	0x04, 0x17
        /*004a*/ 	.short	(.L_156 - .L_155)
.L_155:
        /*004c*/ 	.word	0x00000000
        /*0050*/ 	.short	0x0002
        /*0052*/ 	.short	0x0010
        /*0054*/ 	.byte	0x00, 0xf5, 0x21, 0x00


	//----- nvinfo : EIATTR_KPARAM_INFO
	.align		4
.L_156:
        /*0058*/ 	.byte	0x04, 0x17
        /*005a*/ 	.short	(.L_158 - .L_157)
.L_157:
        /*005c*/ 	.word	0x00000000
        /*0060*/ 	.short	0x0001
        /*0062*/ 	.short	0x0008
        /*0064*/ 	.byte	0x00, 0xf5, 0x21, 0x00


	//----- nvinfo : EIATTR_KPARAM_INFO
	.align		4
.L_158:
        /*0068*/ 	.byte	0x04, 0x17
        /*006a*/ 	.short	(.L_160 - .L_159)
.L_159:
        /*006c*/ 	.word	0x00000000
        /*0070*/ 	.short	0x0000
        /*0072*/ 	.short	0x0000
        /*0074*/ 	.byte	0x00, 0xf5, 0x21, 0x00


	//----- nvinfo : EIATTR_SPARSE_MMA_MASK
	.align		4
.L_160:
        /*0078*/ 	.byte	0x03, 0x50
        /*007a*/ 	.short	0x0000


	//----- nvinfo : EIATTR_MAXREG_COUNT
	.align		4
        /*007c*/ 	.byte	0x03, 0x1b
        /*007e*/ 	.short	0x00ff


	//----- nvinfo : EIATTR_MERCURY_ISA_VERSION
	.align		4
        /*0080*/ 	.byte	0x03, 0x5f
        /*0082*/ 	.short	0x0101


	//----- nvinfo : EIATTR_VRC_CTA_INIT_COUNT
	.align		4
        /*0084*/ 	.byte	0x02, 0x4a
	.zero		1
	.zero		1


	//----- nvinfo : EIATTR_EXIT_INSTR_OFFSETS
	.align		4
        /*0088*/ 	.byte	0x04, 0x1c
        /*008a*/ 	.short	(.L_162 - .L_161)


	//   ....[0]....
.L_161:
        /*008c*/ 	.word	0x00000080


	//   ....[1]....
        /*0090*/ 	.word	0x00000230


	//   ....[2]....
        /*0094*/ 	.word	0x000002a0


	//----- nvinfo : EIATTR_CRS_STACK_SIZE
	.align		4
.L_162:
        /*0098*/ 	.byte	0x04, 0x1e
        /*009a*/ 	.short	(.L_164 - .L_163)
.L_163:
        /*009c*/ 	.word	0x00000000


	//----- nvinfo : EIATTR_CBANK_PARAM_SIZE
	.align		4
.L_164:
        /*00a0*/ 	.byte	0x03, 0x19
        /*00a2*/ 	.short	0x0034


	//----- nvinfo : EIATTR_PARAM_CBANK
	.align		4
        /*00a4*/ 	.byte	0x04, 0x0a
        /*00a6*/ 	.short	(.L_166 - .L_165)
	.align		4
.L_165:
        /*00a8*/ 	.word	index@(.nv.constant0.packed_ot_helper)
        /*00ac*/ 	.short	0x0380
        /*00ae*/ 	.short	0x0034


	//----- nvinfo : EIATTR_SW_WAR
	.align		4
.L_166:
        /*00b0*/ 	.byte	0x04, 0x36
        /*00b2*/ 	.short	(.L_168 - .L_167)
.L_167:
        /*00b4*/ 	.word	0x00000008
.L_168:


//--------------------- .nv.info.packed_ot_receiver --------------------------
	.section	.nv.info.packed_ot_receiver,"",@"SHT_CUDA_INFO"
	.sectionflags	@""
	.align	4


	//----- nvinfo : EIATTR_CUDA_API_VERSION
	.align		4
        /*0000*/ 	.byte	0x04, 0x37
        /*0002*/ 	.short	(.L_170 - .L_169)
.L_169:
        /*0004*/ 	.word	0x00000082


	//----- nvinfo : EIATTR_KPARAM_INFO
	.align		4
.L_170:
        /*0008*/ 	.byte	0x04, 0x17
        /*000a*/ 	.short	(.L_172 - .L_171)
.L_171:
        /*000c*/ 	.word	0x00000000
        /*0010*/ 	.short	0x0007
        /*0012*/ 	.short	0x0038
        /*0014*/ 	.byte	0x00, 0xf0, 0x11, 0x00


	//----- nvinfo : EIATTR_KPARAM_INFO
	.align		4
.L_172:
        /*0018*/ 	.byte	0x04, 0x17
        /*001a*/ 	.short	(.L_174 - .L_173)
.L_173:
        /*001c*/ 	.word	0x00000000
        /*0020*/ 	.short	0x0006
        /*0022*/ 	.short	0x0030
        /*0024*/ 	.byte	0x00, 0xf5, 0x21, 0x00


	//----- nvinfo : EIATTR_KPARAM_INFO
	.align		4
.L_174:
        /*0028*/ 	.byte	0x04, 0x17
        /*002a*/ 	.short	(.L_176 - .L_175)
.L_175:
        /*002c*/ 	.word	0x00000000
        /*0030*/ 	.short	0x0005
        /*0032*/ 	.short	0x0028
        /*0034*/ 	.byte	0x00, 0xf5, 0x21, 0x00


	//----- nvinfo : EIATTR_KPARAM_INFO
	.align		4
.L_176:
        /*0038*/ 	.byte	0x04, 0x17
        /*003a*/ 	.short	(.L_178 - .L_177)
.L_177:
        /*003c*/ 	.word	0x00000000
        /*0040*/ 	.short	0x0004
        /*0042*/ 	.short	0x0020
        /*0044*/ 	.byte	0x00, 0xf5, 0x21, 0x00


	//----- nvinfo : EIATTR_KPARAM_INFO
	.align		4
.L_178:
        /*0048*/ 	.byte	0x04, 0x17
        /*004a*/ 	.short	(.L_180 - .L_179)
.L_179:
        /*004c*/ 	.word	0x00000000
        /*0050*/ 	.short	0x0003
        /*0052*/ 	.short	0x0018
        /*0054*/ 	.byte	0x00, 0xf5, 0x21, 0x00


	//----- nvinfo : EIATTR_KPARAM_INFO
	.align		4
.L_180:
        /*0058*/ 	.byte	0x04, 0x17
        /*005a*/ 	.short	(.L_182 - .L_181)
.L_181:
        /*005c*/ 	.word	0x00000000
        /*0060*/ 	.short	0x0002
        /*0062*/ 	.short	0x0010
        /*0064*/ 	.byte	0x00, 0xf5, 0x21, 0x00


	//----- nvinfo : EIATTR_KPARAM_INFO
	.align		4
.L_182:
        /*0068*/ 	.byte	0x04, 0x17
        /*006a*/ 	.short	(.L_184 - .L_183)
.L_183:
        /*006c*/ 	.word	0x00000000
        /*0070*/ 	.short	0x0001
        /*0072*/ 	.short	0x0008
        /*0074*/ 	.byte	0x00, 0xf5, 0x21, 0x00


	//----- nvinfo : EIATTR_KPARAM_INFO
	.align		4
.L_184:
        /*0078*/ 	.byte	0x04, 0x17
        /*007a*/ 	.short	(.L_186 - .L_185)
.L_185:
        /*007c*/ 	.word	0x00000000
        /*0080*/ 	.short	0x0000
        /*0082*/ 	.short	0x0000
        /*0084*/ 	.byte	0x00, 0xf5, 0x21, 0x00


	//----- nvinfo : EIATTR_SPARSE_MMA_MASK
	.align		4
.L_186:
        /*0088*/ 	.byte	0x03, 0x50
        /*008a*/ 	.short	0x0000


	//----- nvinfo : EIATTR_MAXREG_COUNT
	.align		4
        /*008c*/ 	.byte	0x03, 0x1b
        /*008e*/ 	.short	0x00ff


	//----- nvinfo : EIATTR_MERCURY_ISA_VERSION
	.align		4
        /*0090*/ 	.byte	0x03, 0x5f
        /*0092*/ 	.short	0x0101


	//----- nvinfo : EIATTR_VRC_CTA_INIT_COUNT
	.align		4
        /*0094*/ 	.byte	0x02, 0x4a
	.zero		1
	.zero		1


	//----- nvinfo : EIATTR_EXIT_INSTR_OFFSETS
	.align		4
        /*0098*/ 	.byte	0x04, 0x1c
        /*009a*/ 	.short	(.L_188 - .L_187)


	//   ....[0]....
.L_187:
        /*009c*/ 	.word	0x00000080


	//   ....[1]....
        /*00a0*/ 	.word	0x00000270


	//   ....[2]....
        /*00a4*/ 	.word	0x00000320


	//----- nvinfo : EIATTR_CRS_STACK_SIZE
	.align		4
.L_188:
        /*00a8*/ 	.byte	0x04, 0x1e
        /*00aa*/ 	.short	(.L_190 - .L_189)
.L_189:
        /*00ac*/ 	.word	0x00000000


	//----- nvinfo : EIATTR_CBANK_PARAM_SIZE
	.align		4
.L_190:
        /*00b0*/ 	.byte	0x03, 0x19
        /*00b2*/ 	.short	0x003c


	//----- nvinfo : EIATTR_PARAM_CBANK
	.align		4
        /*00b4*/ 	.byte	0x04, 0x0a
        /*00b6*/ 	.short	(.L_192 - .L_191)
	.align		4
.L_191:
        /*00b8*/ 	.word	index@(.nv.constant0.packed_ot_receiver)
        /*00bc*/ 	.short	0x0380
        /*00be*/ 	.short	0x003c


	//----- nvinfo : EIATTR_SW_WAR
	.align		4
.L_192:
        /*00c0*/ 	.byte	0x04, 0x36
        /*00c2*/ 	.short	(.L_194 - .L_193)
.L_193:
        /*00c4*/ 	.word	0x00000008
.L_194:


//--------------------- .nv.info.packed_ot_sender --------------------------
	.section	.nv.info.packed_ot_sender,"",@"SHT_CUDA_INFO"
	.sectionflags	@""
	.align	4


	//----- nvinfo : EIATTR_CUDA_API_VERSION
	.align		4
        /*0000*/ 	.byte	0x04, 0x37
        /*0002*/ 	.short	(.L_196 - .L_195)
.L_195:
        /*0004*/ 	.word	0x00000082


	//----- nvinfo : EIATTR_KPARAM_INFO
	.align		4
.L_196:
        /*0008*/ 	.byte	0x04, 0x17
        /*000a*/ 	.short	(.L_198 - .L_197)
.L_197:
        /*000c*/ 	.word	0x00000000
        /*0010*/ 	.short	0x000a
        /*0012*/ 	.short	0x0050
        /*0014*/ 	.byte	0x00, 0xf0, 0x11, 0x00


	//----- nvinfo : EIATTR_KPARAM_INFO
	.align		4
.L_198:
        /*0018*/ 	.byte	0x04, 0x17
        /*001a*/ 	.short	(.L_200 - .L_199)
.L_199:
        /*001c*/ 	.word	0x00000000
        /*0020*/ 	.short	0x0009
        /*0022*/ 	.short	0x0048
        /*0024*/ 	.byte	0x00, 0xf5, 0x21, 0x00


	//----- nvinfo : EIATTR_KPARAM_INFO
	.align		4
.L_200:
        /*0028*/ 	.byte	0x04, 0x17
        /*002a*/ 	.short	(.L_202 - .L_201)
.L_201:
        /*002c*/ 	.word	0x00000000
        /*0030*/ 	.short	0x0008
        /*0032*/ 	.short	0x0040
        /*0034*/ 	.byte	0x00, 0xf5, 0x21, 0x00


	//----- nvinfo : EIATTR_KPARAM_INFO
	.align		4
.L_202:
        /*0038*/ 	.byte	0x04, 0x17
        /*003a*/ 	.short	(.L_204 - .L_203)
.L_203:
        /*003c*/ 	.word	0x00000000
        /*0040*/ 	.short	0x0007
        /*0042*/ 	.short	0x0038
        /*0044*/ 	.byte	0x00, 0xf5, 0x21, 0x00


	//----- nvinfo : EIATTR_KPARAM_INFO
	.align		4
.L_204:
        /*0048*/ 	.byte	0x04, 0x17
        /*004a*/ 	.short	(.L_206 - .L_205)
.L_205:
        /*004c*/ 	.word	0x00000000
        /*0050*/ 	.short	0x0006
        /*0052*/ 	.short	0x0030
        /*0054*/ 	.byte	0x00, 0xf5, 0x21, 0x00


	//----- nvinfo : EIATTR_KPARAM_INFO
	.align		4
.L_206:
        /*0058*/ 	.byte	0x04, 0x17
        /*005a*/ 	.short	(.L_208 - .L_207)
.L_207:
        /*005c*/ 	.word	0x00000000
        /*0060*/ 	.short	0x0005
        /*0062*/ 	.short	0x0028
        /*0064*/ 	.byte	0x00, 0xf5, 0x21, 0x00


	//----- nvinfo : EIATTR_KPARAM_INFO
	.align		4
.L_208:
        /*0068*/ 	.byte	0x04, 0x17
        /*006a*/ 	.short	(.L_210 - .L_209)
.L_209:
        /*006c*/ 	.word	0x00000000
        /*0070*/ 	.short	0x0004
        /*0072*/ 	.short	0x0020
        /*0074*/ 	.byte	0x00, 0xf5, 0x21, 0x00


	//----- nvinfo : EIATTR_KPARAM_INFO
	.align		4
.L_210:
        /*0078*/ 	.byte	0x04, 0x17
        /*007a*/ 	.short	(.L_212 - .L_211)
.L_211:
        /*007c*/ 	.word	0x00000000
        /*0080*/ 	.short	0x0003
        /*0082*/ 	.short	0x0018
        /*0084*/ 	.byte	0x00, 0xf5, 0x21, 0x00


	//----- nvinfo : EIATTR_KPARAM_INFO
	.align		4
.L_212:
        /*0088*/ 	.byte	0x04, 0x17
        /*008a*/ 	.short	(.L_214 - .L_213)
.L_213:
        /*008c*/ 	.word	0x00000000
        /*0090*/ 	.short	0x0002
        /*0092*/ 	.short	0x0010
        /*0094*/ 	.byte	0x00, 0xf5, 0x21, 0x00


	//----- nvinfo : EIATTR_KPARAM_INFO
	.align		4
.L_214:
        /*0098*/ 	.byte	0x04, 0x17
        /*009a*/ 	.short	(.L_216 - .L_215)
.L_215:
        /*009c*/ 	.word	0x00000000
        /*00a0*/ 	.short	0x0001
        /*00a2*/ 	.short	0x0008
        /*00a4*/ 	.byte	0x00, 0xf5, 0x21, 0x00


	//----- nvinfo : EIATTR_KPARAM_INFO
	.align		4
.L_216:
        /*00a8*/ 	.byte	0x04, 0x17
        /*00aa*/ 	.short	(.L_218 - .L_217)
.L_217:
        /*00ac*/ 	.word	0x00000000
        /*00b0*/ 	.short	0x0000
        /*00b2*/ 	.short	0x0000
        /*00b4*/ 	.byte	0x00, 0xf5, 0x21, 0x00


	//----- nvinfo : EIATTR_SPARSE_MMA_MASK
	.align		4
.L_218:
        /*00b8*/ 	.byte	0x03, 0x50
        /*00ba*/ 	.short	0x0000


	//----- nvinfo : EIATTR_MAXREG_COUNT
	.align		4
        /*00bc*/ 	.byte	0x03, 0x1b
        /*00be*/ 	.short	0x00ff


	//----- nvinfo : EIATTR_MERCURY_ISA_VERSION
	.align		4
        /*00c0*/ 	.byte	0x03, 0x5f
        /*00c2*/ 	.short	0x0101


	//----- nvinfo : EIATTR_VRC_CTA_INIT_COUNT
	.align		4
        /*00c4*/ 	.byte	0x02, 0x4a
	.zero		1
	.zero		1


	//----- nvinfo : EIATTR_EXIT_INSTR_OFFSETS
	.align		4
        /*00c8*/ 	.byte	0x04, 0x1c
        /*00ca*/ 	.short	(.L_220 - .L_219)


	//   ....[0]....
.L_219:
        /*00cc*/ 	.word	0x00000080


	//   ....[1]....
        /*00d0*/ 	.word	0x00000380


	//----- nvinfo : EIATTR_CBANK_PARAM_SIZE
	.align		4
.L_220:
        /*00d4*/ 	.byte	0x03, 0x19
        /*00d6*/ 	.short	0x0054


	//----- nvinfo : EIATTR_PARAM_CBANK
	.align		4
        /*00d8*/ 	.byte	0x04, 0x0a
        /*00da*/ 	.short	(.L_222 - .L_221)
	.align		4
.L_221:
        /*00dc*/ 	.word	index@(.nv.constant0.packed_ot_sender)
        /*00e0*/ 	.short	0x0380
        /*00e2*/ 	.short	0x0054


	//----- nvinfo : EIATTR_SW_WAR
	.align		4
.L_222:
        /*00e4*/ 	.byte	0x04, 0x36
        /*00e6*/ 	.short	(.L_224 - .L_223)
.L_223:
        /*00e8*/ 	.word	0x00000008
.L_224:


//--------------------- .nv.info.shared_split2    --------------------------
	.section	.nv.info.shared_split2,"",@"SHT_CUDA_INFO"
	.sectionflags	@""
	.align	4


	//----- nvinfo : EIATTR_CUDA_API_VERSION
	.align		4
        /*0000*/ 	.byte	0x04, 0x37
        /*0002*/ 	.short	(.L_226 - .L_225)
.L_225:
        /*0004*/ 	.word	0x00000082


	//----- nvinfo : EIATTR_KPARAM_INFO
	.align		4
.L_226:
        /*0008*/ 	.byte	0x04, 0x17
        /*000a*/ 	.short	(.L_228 - .L_227)
.L_227:
        /*000c*/ 	.word	0x00000000
        /*0010*/ 	.short	0x0007
        /*0012*/ 	.short	0x0034
        /*0014*/ 	.byte	0x00, 0xf0, 0x11, 0x00


	//----- nvinfo : EIATTR_KPARAM_INFO
	.align		4
.L_228:
        /*0018*/ 	.byte	0x04, 0x17
        /*001a*/ 	.short	(.L_230 - .L_229)
.L_229:
        /*001c*/ 	.word	0x00000000
        /*0020*/ 	.short	0x0006
        /*0022*/ 	.short	0x0030
        /*0024*/ 	.byte	0x00, 0xf0, 0x11, 0x00


	//----- nvinfo : EIATTR_KPARAM_INFO
	.align		4
.L_230:
        /*0028*/ 	.byte	0x04, 0x17
        /*002a*/ 	.short	(.L_232 - .L_231)
.L_231:
        /*002c*/ 	.word	0x00000000
        /*0030*/ 	.short	0x0005
        /*0032*/ 	.short	0x0028
        /*0034*/ 	.byte	0x00, 0xf5, 0x21, 0x00


	//----- nvinfo : EIATTR_KPARAM_INFO
	.align		4
.L_232:
        /*0038*/ 	.byte	0x04, 0x17
        /*003a*/ 	.short	(.L_234 - .L_233)
.L_233:
        /*003c*/ 	.word	0x00000000
        /*0040*/ 	.short	0x0004
        /*0042*/ 	.short	0x0020
        /*0044*/ 	.byte	0x00, 0xf5, 0x21, 0x00


	//----- nvinfo : EIATTR_KPARAM_INFO
	.align		4
.L_234:
        /*0048*/ 	.byte	0x04, 0x17
        /*004a*/ 	.short	(.L_236 - .L_235)
.L_235:
        /*004c*/ 	.word	0x00000000
        /*0050*/ 	.short	0x0003
        /*0052*/ 	.short	0x0018
        /*0054*/ 	.byte	0x00, 0xf5, 0x21, 0x00


	//----- nvinfo : EIATTR_KPARAM_INFO
	.align		4
.L_236:
        /*0058*/ 	.byte	0x04, 0x17
        /*005a*/ 	.short	(.L_238 - .L_237)
.L_237:
        /*005c*/ 	.word	0x00000000
        /*0060*/ 	.short	0x0002
        /*0062*/ 	.short	0x0010
        /*0064*/ 	.byte	0x00, 0xf5, 0x21, 0x00


	//----- nvinfo : EIATTR_KPARAM_INFO
	.align		4
.L_238:
        /*0068*/ 	.byte	0x04, 0x17
        /*006a*/ 	.short	(.L_240 - .L_239)
.L_239:
        /*006c*/ 	.word	0x00000000
        /*0070*/ 	.short	0x0001
        /*0072*/ 	.short	0x0008
        /*0074*/ 	.byte	0x00, 0xf5, 0x21, 0x00


	//----- nvinfo : EIATTR_KPARAM_INFO
	.align		4
.L_240:
        /*0078*/ 	.byte	0x04, 0x17
        /*007a*/ 	.short	(.L_242 - .L_241)
.L_241:
        /*007c*/ 	.word	0x00000000
        /*0080*/ 	.short	0x0000
        /*0082*/ 	.short	0x0000
        /*0084*/ 	.byte	0x00, 0xf5, 0x21, 0x00


	//----- nvinfo : EIATTR_SPARSE_MMA_MASK
	.align		4
.L_242:
        /*0088*/ 	.byte	0x03, 0x50
        /*008a*/ 	.short	0x0000


	//----- nvinfo : EIATTR_MAXREG_COUNT
	.align		4
        /*008c*/ 	.byte	0x03, 0x1b
        /*008e*/ 	.short	0x00ff


	//----- nvinfo : EIATTR_MERCURY_ISA_VERSION
	.align		4
        /*0090*/ 	.byte	0x03, 0x5f
        /*0092*/ 	.short	0x0101


	//----- nvinfo : EIATTR_VRC_CTA_INIT_COUNT
	.align		4
        /*0094*/ 	.byte	0x02, 0x4a
	.zero		1
	.zero		1


	//----- nvinfo : EIATTR_EXIT_INSTR_OFFSETS
	.align		4
        /*0098*/ 	.byte	0x04, 0x1c
        /*009a*/ 	.short	(.L_244 - .L_243)


	//   ....[0]....
.L_243:
        /*009c*/ 	.word	0x00000070


	//   ....[1]....
        /*00a0*/ 	.word	0x00000150


	//   ....[2]....
        /*00a4*/ 	.word	0x00000230


	//   ....[3]....
        /*00a8*/ 	.word	0x00000320


	//   ....[4]....
        /*00ac*/ 	.word	0x00000410


	//----- nvinfo : EIATTR_CBANK_PARAM_SIZE
	.align		4
.L_244:
        /*00b0*/ 	.byte	0x03, 0x19
        /*00b2*/ 	.short	0x0038


	//----- nvinfo : EIATTR_PARAM_CBANK
	.align		4
        /*00b4*/ 	.byte	0x04, 0x0a
        /*00b6*/ 	.short	(.L_246 - .L_245)
	.align		4
.L_245:
        /*00b8*/ 	.word	index@(.nv.constant0.shared_split2)
        /*00bc*/ 	.short	0x0380
        /*00be*/ 	.short	0x0038


	//----- nvinfo : EIATTR_SW_WAR
	.align		4
.L_246:
        /*00c0*/ 	.byte	0x04, 0x36
        /*00c2*/ 	.short	(.L_248 - .L_247)
.L_247:
        /*00c4*/ 	.word	0x00000008
.L_248:


//--------------------- .nv.info.shared_split1    --------------------------
	.section	.nv.info.shared_split1,"",@"SHT_CUDA_INFO"
	.sectionflags	@""
	.align	4


	//----- nvinfo : EIATTR_CUDA_API_VERSION
	.align		4
        /*0000*/ 	.byte	0x04, 0x37
        /*0002*/ 	.short	(.L_250 - .L_249)
.L_249:
        /*0004*/ 	.word	0x00000082


	//----- nvinfo : EIATTR_KPARAM_INFO
	.align		4
.L_250:
        /*0008*/ 	.byte	0x04, 0x17
        /*000a*/ 	.short	(.L_252 - .L_251)
.L_251:
        /*000c*/ 	.word	0x00000000
        /*0010*/ 	.short	0x0009
        /*0012*/ 	.short	0x0044
        /*0014*/ 	.byte	0x00, 0xf0, 0x11, 0x00


	//----- nvinfo : EIATTR_KPARAM_INFO
	.align		4
.L_252:
        /*0018*/ 	.byte	0x04, 0x17
        /*001a*/ 	.short	(.L_254 - .L_253)
.L_253:
        /*001c*/ 	.word	0x00000000
        /*0020*/ 	.short	0x0008
        /*0022*/ 	.short	0x0040
        /*0024*/ 	.byte	0x00, 0xf0, 0x11, 0x00


	//----- nvinfo : EIATTR_KPARAM_INFO
	.align		4
.L_254:
        /*0028*/ 	.byte	0x04, 0x17
        /*002a*/ 	.short	(.L_256 - .L_255)
.L_255:
        /*002c*/ 	.word	0x00000000
        /*0030*/ 	.short	0x0007
        /*0032*/ 	.short	0x0038
        /*0034*/ 	.byte	0x00, 0xf5, 0x21, 0x00


	//----- nvinfo : EIATTR_KPARAM_INFO
	.align		4
.L_256:
        /*0038*/ 	.byte	0x04, 0x17
        /*003a*/ 	.short	(.L_258 - .L_257)
.L_257:
        /*003c*/ 	.word	0x00000000
        /*0040*/ 	.short	0x0006
        /*0042*/ 	.short	0x0030
        /*0044*/ 	.byte	0x00, 0xf5, 0x21, 0x00


	//----- nvinfo : EIATTR_KPARAM_INFO
	.align		4
.L_258:
        /*0048*/ 	.byte	0x04, 0x17
        /*004a*/ 	.short	(.L_260 - .L_259)
.L_259:
        /*004c*/ 	.word	0x00000000
        /*0050*/ 	.short	0x0005
        /*0052*/ 	.short	0x0028
        /*0054*/ 	.byte	0x00, 0xf5, 0x21, 0x00


	//----- nvinfo : EIATTR_KPARAM_INFO
	.align		4
.L_260:
        /*0058*/ 	.byte	0x04, 0x17
        /*005a*/ 	.short	(.L_262 - .L_261)
.L_261:
        /*005c*/ 	.word	0x00000000
        /*0060*/ 	.short	0x0004
        /*0062*/ 	.short	0x0020
        /*0064*/ 	.byte	0x00, 0xf5, 0x21, 0x00


	//----- nvinfo : EIATTR_KPARAM_INFO
	.align		4
.L_262:
        /*0068*/ 	.byte	0x04, 0x17
        /*006a*/ 	.short	(.L_264 - .L_263)
.L_263:
        /*006c*/ 	.word	0x00000000
        /*0070*/ 	.short	0x0003
        /*0072*/ 	.short	0x0018
        /*0074*/ 	.byte	0x00, 0xf5, 0x21, 0x00


	//----- nvinfo : EIATTR_KPARAM_INFO
	.align		4
.L_264:
        /*0078*/ 	.byte	0x04, 0x17
        /*007a*/ 	.short	(.L_266 - .L_265)
.L_265:
        /*007c*/ 	.word	0x00000000
        /*0080*/ 	.short	0x0002
        /*0082*/ 	.short	0x0010
        /*0084*/ 	.byte	0x00, 0xf5, 0x21, 0x00


	//----- nvinfo : EIATTR_KPARAM_INFO
	.align		4
.L_266:
        /*0088*/ 	.byte	0x04, 0x17
        /*008a*/ 	.short	(.L_268 - .L_267)
.L_267:
        /*008c*/ 	.word	0x00000000
        /*0090*/ 	.short	0x0001
        /*0092*/ 	.short	0x0008
        /*0094*/ 	.byte	0x00, 0xf5, 0x21, 0x00


	//----- nvinfo : EIATTR_KPARAM_INFO
	.align		4
.L_268:
        /*0098*/ 	.byte	0x04, 0x17
        /*009a*/ 	.short	(.L_270 - .L_269)
.L_269:
        /*009c*/ 	.word	0x00000000
        /*00a0*/ 	.short	0x0000
        /*00a2*/ 	.short	0x0000
        /*00a4*/ 	.byte	0x00, 0xf5, 0x21, 0x00


	//----- nvinfo : EIATTR_SPARSE_MMA_MASK
	.align		4
.L_270:
        /*00a8*/ 	.byte	0x03, 0x50
        /*00aa*/ 	.short	0x0000


	//----- nvinfo : EIATTR_MAXREG_COUNT
	.align		4
        /*00ac*/ 	.byte	0x03, 0x1b
        /*00ae*/ 	.short	0x00ff


	//----- nvinfo : EIATTR_EXTERNS
	.align		4
        /*00b0*/ 	.byte	0x04, 0x0f
        /*00b2*/ 	.short	(.L_272 - .L_271)


	//   ....[0]....
	.align		4
.L_271:
        /*00b4*/ 	.word	index@(__assertfail)


	//----- nvinfo : EIATTR_MERCURY_ISA_VERSION
	.align		4
.L_272:
        /*00b8*/ 	.byte	0x03, 0x5f
        /*00ba*/ 	.short	0x0101


	//----- nvinfo : EIATTR_VRC_CTA_INIT_COUNT
	.align		4
        /*00bc*/ 	.byte	0x02, 0x4a
	.zero		1
	.zero		1


	//----- nvinfo : EIATTR_SYSCALL_OFFSETS
	.align		4
        /*00c0*/ 	.byte	0x04, 0x46
        /*00c2*/ 	.short	(.L_274 - .L_273)


	//   ....[0]....
.L_273:
        /*00c4*/ 	.word	0x00000130


	//----- nvinfo : EIATTR_EXIT_INSTR_OFFSETS
	.align		4
.L_274:
        /*00c8*/ 	.byte	0x04, 0x1c
        /*00ca*/ 	.short	(.L_276 - .L_275)


	//   ....[0]....
.L_275:
        /*00cc*/ 	.word	0x000001a0


	//   ....[1]....
        /*00d0*/ 	.word	0x00000300


	//   ....[2]....
        /*00d4*/ 	.word	0x00000440


	//   ....[3]....
        /*00d8*/ 	.word	0x00000580


	//   ....[4]....
        /*00dc*/ 	.word	0x00000690


	//----- nvinfo : EIATTR_CRS_STACK_SIZE
	.align		4
.L_276:
        /*00e0*/ 	.byte	0x04, 0x1e
        /*00e2*/ 	.short	(.L_278 - .L_277)
.L_277:
        /*00e4*/ 	.word	0x00000000


	//----- nvinfo : EIATTR_CBANK_PARAM_SIZE
	.align		4
.L_278:
        /*00e8*/ 	.byte	0x03, 0x19
        /*00ea*/ 	.short	0x0048


	//----- nvinfo : EIATTR_PARAM_CBANK
	.align		4
        /*00ec*/ 	.byte	0x04, 0x0a
        /*00ee*/ 	.short	(.L_280 - .L_279)
	.align		4
.L_279:
        /*00f0*/ 	.word	index@(.nv.constant0.shared_split1)
        /*00f4*/ 	.short	0x0380
        /*00f6*/ 	.short	0x0048


	//----- nvinfo : EIATTR_SW_WAR
	.align		4
.L_280:
        /*00f8*/ 	.byte	0x04, 0x36
        /*00fa*/ 	.short	(.L_282 - .L_281)
.L_281:
        /*00fc*/ 	.word	0x00000008
.L_282:


//--------------------- .nv.info.shared_lift_mul_sub_split --------------------------
	.section	.nv.info.shared_lift_mul_sub_split,"",@"SHT_CUDA_INFO"
	.sectionflags	@""
	.align	4


	//----- nvinfo : EIATTR_CUDA_API_VERSION
	.align		4
        /*0000*/ 	.byte	0x04, 0x37
        /*0002*/ 	.short	(.L_284 - .L_283)
.L_283:
        /*0004*/ 	.word	0x00000082


	//----- nvinfo : EIATTR_KPARAM_INFO
	.align		4
.L_284:
        /*0008*/ 	.byte	0x04, 0x17
        /*000a*/ 	.short	(.L_286 - .L_285)
.L_285:
        /*000c*/ 	.word	0x00000000
        /*0010*/ 	.short	0x0009
        /*0012*/ 	.short	0x0044
        /*0014*/ 	.byte	0x00, 0xf0, 0x11, 0x00


	//----- nvinfo : EIATTR_KPARAM_INFO
	.align		4
.L_286:
        /*0018*/ 	.byte	0x04, 0x17
        /*001a*/ 	.short	(.L_288 - .L_287)
.L_287:
        /*001c*/ 	.word	0x00000000
        /*0020*/ 	.short	0x0008
        /*0022*/ 	.short	0x0040
        /*0024*/ 	.byte	0x00, 0xf0, 0x11, 0x00


	//----- nvinfo : EIATTR_KPARAM_INFO
	.align		4
.L_288:
        /*0028*/ 	.byte	0x04, 0x17
        /*002a*/ 	.short	(.L_290 - .L_289)
.L_289:
        /*002c*/ 	.word	0x00000000
        /*0030*/ 	.short	0x0007
        /*0032*/ 	.short	0x0038
        /*0034*/ 	.byte	0x00, 0xf5, 0x21, 0x00


	//----- nvinfo : EIATTR_KPARAM_INFO
	.align		4
.L_290:
        /*0038*/ 	.byte	0x04, 0x17
        /*003a*/ 	.short	(.L_292 - .L_291)
.L_291:
        /*003c*/ 	.word	0x00000000
        /*0040*/ 	.short	0x0006
        /*0042*/ 	.short	0x0030
        /*0044*/ 	.byte	0x00, 0xf5, 0x21, 0x00


	//----- nvinfo : EIATTR_KPARAM_INFO
	.align		4
.L_292:
        /*0048*/ 	.byte	0x04, 0x17
        /*004a*/ 	.short	(.L_294 - .L_293)
.L_293:
        /*004c*/ 	.word	0x00000000
        /*0050*/ 	.short	0x0005
        /*0052*/ 	.short	0x0028
        /*0054*/ 	.byte	0x00, 0xf5, 0x21, 0x00


	//----- nvinfo : EIATTR_KPARAM_INFO
	.align		4
.L_294:
        /*0058*/ 	.byte	0x04, 0x17
        /*005a*/ 	.short	(.L_296 - .L_295)
.L_295:
        /*005c*/ 	.word	0x00000000
        /*0060*/ 	.short	0x0004
        /*0062*/ 	.short	0x0020
        /*0064*/ 	.byte	0x00, 0xf5, 0x21, 0x00


	//----- nvinfo : EIATTR_KPARAM_INFO
	.align		4
.L_296:
        /*0068*/ 	.byte	0x04, 0x17
        /*006a*/ 	.short	(.L_298 - .L_297)
.L_297:
        /*006c*/ 	.word	0x00000000
        /*0070*/ 	.short	0x0003
        /*0072*/ 	.short	0x0018
        /*0074*/ 	.byte	0x00, 0xf5, 0x21, 0x00


	//----- nvinfo : EIATTR_KPARAM_INFO
	.align		4
.L_298:
        /*0078*/ 	.byte	0x04, 0x17
        /*007a*/ 	.short	(.L_300 - .L_299)
.L_299:
        /*007c*/ 	.word	0x00000000
        /*0080*/ 	.short	0x0002
        /*0082*/ 	.short	0x0010
        /*0084*/ 	.byte	0x00, 0xf5, 0x21, 0x00


	//----- nvinfo : EIATTR_KPARAM_INFO
	.align		4
.L_300:
        /*0088*/ 	.byte	0x04, 0x17
        /*008a*/ 	.short	(.L_302 - .L_301)
.L_301:
        /*008c*/ 	.word	0x00000000
        /*0090*/ 	.short	0x0001
        /*0092*/ 	.short	0x0008
        /*0094*/ 	.byte	0x00, 0xf5, 0x21, 0x00


	//----- nvinfo : EIATTR_KPARAM_INFO
	.align		4
.L_302:
        /*0098*/ 	.byte	0x04, 0x17
        /*009a*/ 	.short	(.L_304 - .L_303)
.L_303:
        /*009c*/ 	.word	0x00000000
        /*00a0*/ 	.short	0x0000
        /*00a2*/ 	.short	0x0000
        /*00a4*/ 	.byte	0x00, 0xf5, 0x21, 0x00


	//----- nvinfo : EIATTR_SPARSE_MMA_MASK
	.align		4
.L_304:
        /*00a8*/ 	.byte	0x03, 0x50
        /*00aa*/ 	.short	0x0000


	//----- nvinfo : EIATTR_MAXREG_COUNT
	.align		4
        /*00ac*/ 	.byte	0x03, 0x1b
        /*00ae*/ 	.short	0x00ff


	//----- nvinfo : EIATTR_MERCURY_ISA_VERSION
	.align		4
        /*00b0*/ 	.byte	0x03, 0x5f
        /*00b2*/ 	.short	0x0101


	//----- nvinfo : EIATTR_VRC_CTA_INIT_COUNT
	.align		4
        /*00b4*/ 	.byte	0x02, 0x4a
	.zero		1
	.zero		1


	//----- nvinfo : EIATTR_EXIT_INSTR_OFFSETS
	.align		4
        /*00b8*/ 	.byte	0x04, 0x1c
        /*00ba*/ 	.short	(.L_306 - .L_305)


	//   ....[0]....
.L_305:
        /*00bc*/ 	.word	0x00000070


	//   ....[1]....
        /*00c0*/ 	.word	0x000006b0


	//   ....[2]....
        /*00c4*/ 	.word	0x000006f0


	//   ....[3]....
        /*00c8*/ 	.word	0x00000860


	//   ....[4]....
        /*00cc*/ 	.word	0x000008a0


	//----- nvinfo : EIATTR_CBANK_PARAM_SIZE
	.align		4
.L_306:
        /*00d0*/ 	.byte	0x03, 0x19
        /*00d2*/ 	.short	0x0048


	//----- nvinfo : EIATTR_PARAM_CBANK
	.align		4
        /*00d4*/ 	.byte	0x04, 0x0a
        /*00d6*/ 	.short	(.L_308 - .L_307)
	.align		4
.L_307:
        /*00d8*/ 	.word	index@(.nv.constant0.shared_lift_mul_sub_split)
        /*00dc*/ 	.short	0x0380
        /*00de*/ 	.short	0x0048


	//----- nvinfo : EIATTR_SW_WAR
	.align		4
.L_308:
        /*00e0*/ 	.byte	0x04, 0x36
        /*00e2*/ 	.short	(.L_310 - .L_309)
.L_309:
        /*00e4*/ 	.word	0x00000008
.L_310:


//--------------------- .nv.info.shared_u64_transpose_pack_u64 --------------------------
	.section	.nv.info.shared_u64_transpose_pack_u64,"",@"SHT_CUDA_INFO"
	.sectionflags	@""
	.align	4


	//----- nvinfo : EIATTR_CUDA_API_VERSION
	.align		4
        /*0000*/ 	.byte	0x04, 0x37
        /*0002*/ 	.short	(.L_312 - .L_311)
.L_311:
        /*0004*/ 	.word	0x00000082


	//----- nvinfo : EIATTR_KPARAM_INFO
	.align		4
.L_312:
        /*0008*/ 	.byte	0x04, 0x17
        /*000a*/ 	.short	(.L_314 - .L_313)
.L_313:
        /*000c*/ 	.word	0x00000000
        /*0010*/ 	.short	0x0005
        /*0012*/ 	.short	0x0024
        /*0014*/ 	.byte	0x00, 0xf0, 0x11, 0x00


	//----- nvinfo : EIATTR_KPARAM_INFO
	.align		4
.L_314:
        /*0018*/ 	.byte	0x04, 0x17
        /*001a*/ 	.short	(.L_316 - .L_315)
.L_315:
        /*001c*/ 	.word	0x00000000
        /*0020*/ 	.short	0x0004
        /*0022*/ 	.short	0x0020
        /*0024*/ 	.byte	0x00, 0xf0, 0x11, 0x00


	//----- nvinfo : EIATTR_KPARAM_INFO
	.align		4
.L_316:
        /*0028*/ 	.byte	0x04, 0x17
        /*002a*/ 	.short	(.L_318 - .L_317)
.L_317:
        /*002c*/ 	.word	0x00000000
        /*0030*/ 	.short	0x0003
        /*0032*/ 	.short	0x0018
        /*0034*/ 	.byte	0x00, 0xf5, 0x21, 0x00


	//----- nvinfo : EIATTR_KPARAM_INFO
	.align		4
.L_318:
        /*0038*/ 	.byte	0x04, 0x17
        /*003a*/ 	.short	(.L_320 - .L_319)
.L_319:
        /*003c*/ 	.word	0x00000000
        /*0040*/ 	.short	0x0002
        /*0042*/ 	.short	0x0010
        /*0044*/ 	.byte	0x00, 0xf5, 0x21, 0x00


	//----- nvinfo : EIATTR_KPARAM_INFO
	.align		4
.L_320:
        /*0048*/ 	.byte	0x04, 0x17
        /*004a*/ 	.short	(.L_322 - .L_321)
.L_321:
        /*004c*/ 	.word	0x00000000
        /*0050*/ 	.short	0x0001
        /*0052*/ 	.short	0x0008
        /*0054*/ 	.byte	0x00, 0xf5, 0x21, 0x00


	//----- nvinfo : EIATTR_KPARAM_INFO
	.align		4
.L_322:
        /*0058*/ 	.byte	0x04, 0x17
        /*005a*/ 	.short	(.L_324 - .L_323)
.L_323:
        /*005c*/ 	.word	0x00000000
        /*0060*/ 	.short	0x0000
        /*0062*/ 	.short	0x0000
        /*0064*/ 	.byte	0x00, 0xf5, 0x21, 0x00


	//----- nvinfo : EIATTR_SPARSE_MMA_MASK
	.align		4
.L_324:
        /*0068*/ 	.byte	0x03, 0x50
        /*006a*/ 	.short	0x0000


	//----- nvinfo : EIATTR_MAXREG_COUNT
	.align		4
        /*006c*/ 	.byte	0x03, 0x1b
        /*006e*/ 	.short	0x00ff


	//----- nvinfo : EIATTR_EXTERNS
	.align		4
        /*0070*/ 	.byte	0x04, 0x0f
        /*0072*/ 	.short	(.L_326 - .L_325)


	//   ....[0]....
	.align		4
.L_325:
        /*0074*/ 	.word	index@(__assertfail)


	//----- nvinfo : EIATTR_MERCURY_ISA_VERSION
	.align		4
.L_326:
        /*0078*/ 	.byte	0x03, 0x5f
        /*007a*/ 	.short	0x0101


	//----- nvinfo : EIATTR_VRC_CTA_INIT_COUNT
	.align		4
        /*007c*/ 	.byte	0x02, 0x4a
	.zero		1
	.zero		1


	//----- nvinfo : EIATTR_SYSCALL_OFFSETS
	.align		4
        /*0080*/ 	.byte	0x04, 0x46
        /*0082*/ 	.short	(.L_328 - .L_327)


	//   ....[0]....
.L_327:
        /*0084*/ 	.word	0x00000180


	//   ....[1]....
        /*0088*/ 	.word	0x000002b0


	//----- nvinfo : EIATTR_EXIT_INSTR_OFFSETS
	.align		4
.L_328:
        /*008c*/ 	.byte	0x04, 0x1c
        /*008e*/ 	.short	(.L_330 - .L_329)


	//   ....[0]....
.L_329:
        /*0090*/ 	.word	0x00008170


	//   ....[1]....
        /*0094*/ 	.word	0x000087d0


	//   ....[2]....
        /*0098*/ 	.word	0x00008ae0


	//   ....[3]....
        /*009c*/ 	.word	0x00008cc0


	//   ....[4]....
        /*00a0*/ 	.word	0x00008d90


	//   ....[5]....
        /*00a4*/ 	.word	0x00008df0


	//   ....[6]....
        /*00a8*/ 	.word	0x00010c50


	//   ....[7]....
        /*00ac*/ 	.word	0x000112c0


	//   ....[8]....
        /*00b0*/ 	.word	0x00011610


	//   ....[9]....
        /*00b4*/ 	.word	0x000117f0


	//   ....[10]....
        /*00b8*/ 	.word	0x00011900


	//----- nvinfo : EIATTR_CRS_STACK_SIZE
	.align		4
.L_330:
        /*00bc*/ 	.byte	0x04, 0x1e
        /*00be*/ 	.short	(.L_332 - .L_331)
.L_331:
        /*00c0*/ 	.word	0x00000000


	//----- nvinfo : EIATTR_CBANK_PARAM_SIZE
	.align		4
.L_332:
        /*00c4*/ 	.byte	0x03, 0x19
        /*00c6*/ 	.short	0x0028


	//----- nvinfo : EIATTR_PARAM_CBANK
	.align		4
        /*00c8*/ 	.byte	0x04, 0x0a
        /*00ca*/ 	.short	(.L_334 - .L_333)
	.align		4
.L_333:
        /*00cc*/ 	.word	index@(.nv.constant0.shared_u64_transpose_pack_u64)
        /*00d0*/ 	.short	0x0380
        /*00d2*/ 	.short	0x0028


	//----- nvinfo : EIATTR_SW_WAR
	.align		4
.L_334:
        /*00d4*/ 	.byte	0x04, 0x36
        /*00d6*/ 	.short	(.L_336 - .L_335)
.L_335:
        /*00d8*/ 	.word	0x00000008
.L_336:


//--------------------- .nv.info.shared_u64_transpose_pack_u64_global_mem --------------------------
	.section	.nv.info.shared_u64_transpose_pack_u64_global_mem,"",@"SHT_CUDA_INFO"
	.sectionflags	@""
	.align	4


	//----- nvinfo : EIATTR_CUDA_API_VERSION
	.align		4
        /*0000*/ 	.byte	0x04, 0x37
        /*0002*/ 	.short	(.L_338 - .L_337)
.L_337:
        /*0004*/ 	.word	0x00000082


	//----- nvinfo : EIATTR_KPARAM_INFO
	.align		4
.L_338:
        /*0008*/ 	.byte	0x04, 0x17
        /*000a*/ 	.short	(.L_340 - .L_339)
.L_339:
        /*000c*/ 	.word	0x00000000
        /*0010*/ 	.short	0x0005
        /*0012*/ 	.short	0x0024
        /*0014*/ 	.byte	0x00, 0xf0, 0x11, 0x00


	//----- nvinfo : EIATTR_KPARAM_INFO
	.align		4
.L_340:
        /*0018*/ 	.byte	0x04, 0x17
        /*001a*/ 	.short	(.L_342 - .L_341)
.L_341:
        /*001c*/ 	.word	0x00000000
        /*0020*/ 	.short	0x0004
        /*0022*/ 	.short	0x0020
        /*0024*/ 	.byte	0x00, 0xf0, 0x11, 0x00


	//----- nvinfo : EIATTR_KPARAM_INFO
	.align		4
.L_342:
        /*0028*/ 	.byte	0x04, 0x17
        /*002a*/ 	.short	(.L_344 - .L_343)
.L_343:
        /*002c*/ 	.word	0x00000000
        /*0030*/ 	.short	0x0003
        /*0032*/ 	.short	0x0018
        /*0034*/ 	.byte	0x00, 0xf5, 0x21, 0x00


	//----- nvinfo : EIATTR_KPARAM_INFO
	.align		4
.L_344:
        /*0038*/ 	.byte	0x04, 0x17
        /*003a*/ 	.short	(.L_346 - .L_345)
.L_345:
        /*003c*/ 	.word	0x00000000
        /*0040*/ 	.short	0x0002
        /*0042*/ 	.short	0x0010
        /*0044*/ 	.byte	0x00, 0xf5, 0x21, 0x00


	//----- nvinfo : EIATTR_KPARAM_INFO
	.align		4
.L_346:
        /*0048*/ 	.byte	0x04, 0x17
        /*004a*/ 	.short	(.L_348 - .L_347)
.L_347:
        /*004c*/ 	.word	0x00000000
        /*0050*/ 	.short	0x0001
        /*0052*/ 	.short	0x0008
        /*0054*/ 	.byte	0x00, 0xf5, 0x21, 0x00


	//----- nvinfo : EIATTR_KPARAM_INFO
	.align		4
.L_348:
        /*0058*/ 	.byte	0x04, 0x17
        /*005a*/ 	.short	(.L_350 - .L_349)
.L_349:
        /*005c*/ 	.word	0x00000000
        /*0060*/ 	.short	0x0000
        /*0062*/ 	.short	0x0000
        /*0064*/ 	.byte	0x00, 0xf5, 0x21, 0x00


	//----- nvinfo : EIATTR_SPARSE_MMA_MASK
	.align		4
.L_350:
        /*0068*/ 	.byte	0x03, 0x50
        /*006a*/ 	.short	0x0000


	//----- nvinfo : EIATTR_MAXREG_COUNT
	.align		4
        /*006c*/ 	.byte	0x03, 0x1b
        /*006e*/ 	.short	0x00ff


	//----- nvinfo : EIATTR_EXTERNS
	.align		4
        /*0070*/ 	.byte	0x04, 0x0f
        /*0072*/ 	.short	(.L_352 - .L_351)


	//   ....[0]....
	.align		4
.L_351:
        /*0074*/ 	.word	index@(__assertfail)


	//----- nvinfo : EIATTR_MERCURY_ISA_VERSION
	.align		4
.L_352:
        /*0078*/ 	.byte	0x03, 0x5f
        /*007a*/ 	.short	0x0101


	//----- nvinfo : EIATTR_VRC_CTA_INIT_COUNT
	.align		4
        /*007c*/ 	.byte	0x02, 0x4a
	.zero		1
	.zero		1


	//----- nvinfo : EIATTR_SYSCALL_OFFSETS
	.align		4
        /*0080*/ 	.byte	0x04, 0x46
        /*0082*/ 	.short	(.L_354 - .L_353)


	//   ....[0]....
.L_353:
        /*0084*/ 	.word	0x00000180


	//   ....[1]....
        /*0088*/ 	.word	0x000002b0


	//----- nvinfo : EIATTR_EXIT_INSTR_OFFSETS
	.align		4
.L_354:
        /*008c*/ 	.byte	0x04, 0x1c
        /*008e*/ 	.short	(.L_356 - .L_355)


	//   ....[0]....
.L_355:
        /*0090*/ 	.word	0x00000d30


	//   ....[1]....
        /*0094*/ 	.word	0x00001400


	//   ....[2]....
        /*0098*/ 	.word	0x000016f0


	//   ....[3]....
        /*009c*/ 	.word	0x000018b0


	//   ....[4]....
        /*00a0*/ 	.word	0x000019d0


	//   ....[5]....
        /*00a4*/ 	.word	0x00001a20


	//   ....[6]....
        /*00a8*/ 	.word	0x00002440


	//   ....[7]....
        /*00ac*/ 	.word	0x00002ae0


	//   ....[8]....
        /*00b0*/ 	.word	0x00002de0


	//   ....[9]....
        /*00b4*/ 	.word	0x00002fa0


	//   ....[10]....
        /*00b8*/ 	.word	0x00003100


	//----- nvinfo : EIATTR_CRS_STACK_SIZE
	.align		4
.L_356:
        /*00bc*/ 	.byte	0x04, 0x1e
        /*00be*/ 	.short	(.L_358 - .L_357)
.L_357:
        /*00c0*/ 	.word	0x00000000


	//----- nvinfo : EIATTR_CBANK_PARAM_SIZE
	.align		4
.L_358:
        /*00c4*/ 	.byte	0x03, 0x19
        /*00c6*/ 	.short	0x0028


	//----- nvinfo : EIATTR_PARAM_CBANK
	.align		4
        /*00c8*/ 	.byte	0x04, 0x0a
        /*00ca*/ 	.short	(.L_360 - .L_359)
	.align		4
.L_359:
        /*00cc*/ 	.word	index@(.nv.constant0.shared_u64_transpose_pack_u64_global_mem)
        /*00d0*/ 	.short	0x0380
        /*00d2*/ 	.short	0x0028


	//----- nvinfo : EIATTR_SW_WAR
	.align		4
.L_360:
        /*00d4*/ 	.byte	0x04, 0x36
        /*00d6*/ 	.short	(.L_362 - .L_361)
.L_361:
        /*00d8*/ 	.word	0x00000008
.L_362:


//--------------------- .nv.info.shared_u32_transpose_pack_u64 --------------------------
	.section	.nv.info.shared_u32_transpose_pack_u64,"",@"SHT_CUDA_INFO"
	.sectionflags	@""
	.align	4


	//----- nvinfo : EIATTR_CUDA_API_VERSION
	.align		4
        /*0000*/ 	.byte	0x04, 0x37
        /*0002*/ 	.short	(.L_364 - .L_363)
.L_363:
        /*0004*/ 	.word	0x00000082


	//----- nvinfo : EIATTR_KPARAM_INFO
	.align		4
.L_364:
        /*0008*/ 	.byte	0x04, 0x17
        /*000a*/ 	.short	(.L_366 - .L_365)
.L_365:
        /*000c*/ 	.word	0x00000000
        /*0010*/ 	.short	0x0005
        /*0012*/ 	.short	0x0024
        /*0014*/ 	.byte	0x00, 0xf0, 0x11, 0x00


	//----- nvinfo : EIATTR_KPARAM_INFO
	.align		4
.L_366:
        /*0018*/ 	.byte	0x04, 0x17
        /*001a*/ 	.short	(.L_368 - .L_367)
.L_367:
        /*001c*/ 	.word	0x00000000
        /*0020*/ 	.short	0x0004
        /*0022*/ 	.short	0x0020
        /*0024*/ 	.byte	0x00, 0xf0, 0x11, 0x00


	//----- nvinfo : EIATTR_KPARAM_INFO
	.align		4
.L_368:
        /*0028*/ 	.byte	0x04, 0x17
        /*002a*/ 	.short	(.L_370 - .L_369)
.L_369:
        /*002c*/ 	.word	0x00000000
        /*0030*/ 	.short	0x0003
        /*0032*/ 	.short	0x0018
        /*0034*/ 	.byte	0x00, 0xf5, 0x21, 0x00


	//----- nvinfo : EIATTR_KPARAM_INFO
	.align		4
.L_370:
        /*0038*/ 	.byte	0x04, 0x17
        /*003a*/ 	.short	(.L_372 - .L_371)
.L_371:
        /*003c*/ 	.word	0x00000000
        /*0040*/ 	.short	0x0002
        /*0042*/ 	.short	0x0010
        /*0044*/ 	.byte	0x00, 0xf5, 0x21, 0x00


	//----- nvinfo : EIATTR_KPARAM_INFO
	.align		4
.L_372:
        /*0048*/ 	.byte	0x04, 0x17
        /*004a*/ 	.short	(.L_374 - .L_373)
.L_373:
        /*004c*/ 	.word	0x00000000
        /*0050*/ 	.short	0x0001
        /*0052*/ 	.short	0x0008
        /*0054*/ 	.byte	0x00, 0xf5, 0x21, 0x00


	//----- nvinfo : EIATTR_KPARAM_INFO
	.align		4
.L_374:
        /*0058*/ 	.byte	0x04, 0x17
        /*005a*/ 	.short	(.L_376 - .L_375)
.L_375:
        /*005c*/ 	.word	0x00000000
        /*0060*/ 	.short	0x0000
        /*0062*/ 	.short	0x0000
        /*0064*/ 	.byte	0x00, 0xf5, 0x21, 0x00


	//----- nvinfo : EIATTR_SPARSE_MMA_MASK
	.align		4
.L_376:
        /*0068*/ 	.byte	0x03, 0x50
        /*006a*/ 	.short	0x0000


	//----- nvinfo : EIATTR_MAXREG_COUNT
	.align		4
        /*006c*/ 	.byte	0x03, 0x1b
        /*006e*/ 	.short	0x00ff


	//----- nvinfo : EIATTR_EXTERNS
	.align		4
        /*0070*/ 	.byte	0x04, 0x0f
        /*0072*/ 	.short	(.L_378 - .L_377)


	//   ....[0]....
	.align		4
.L_377:
        /*0074*/ 	.word	index@(__assertfail)


	//----- nvinfo : EIATTR_MERCURY_ISA_VERSION
	.align		4
.L_378:
        /*0078*/ 	.byte	0x03, 0x5f
        /*007a*/ 	.short	0x0101


	//----- nvinfo : EIATTR_VRC_CTA_INIT_COUNT
	.align		4
        /*007c*/ 	.byte	0x02, 0x4a
	.zero		1
	.zero		1


	//----- nvinfo : EIATTR_SYSCALL_OFFSETS
	.align		4
        /*0080*/ 	.byte	0x04, 0x46
        /*0082*/ 	.short	(.L_380 - .L_379)


	//   ....[0]....
.L_379:
        /*0084*/ 	.word	0x00000180


	//   ....[1]....
        /*0088*/ 	.word	0x000002b0


	//----- nvinfo : EIATTR_EXIT_INSTR_OFFSETS
	.align		4
.L_380:
        /*008c*/ 	.byte	0x04, 0x1c
        /*008e*/ 	.short	(.L_382 - .L_381)


	//   ....[0]....
.L_381:
        /*0090*/ 	.word	0x00003fe0


	//   ....[1]....
        /*0094*/ 	.word	0x000046a0


	//   ....[2]....
        /*0098*/ 	.word	0x000049b0


	//   ....[3]....
        /*009c*/ 	.word	0x00004b90


	//   ....[4]....
        /*00a0*/ 	.word	0x00004c60


	//   ....[5]....
        /*00a4*/ 	.word	0x00004d00


	//   ....[6]....
        /*00a8*/ 	.word	0x00008860


	//   ....[7]....
        /*00ac*/ 	.word	0x00008f30


	//   ....[8]....
        /*00b0*/ 	.word	0x00009280


	//   ....[9]....
        /*00b4*/ 	.word	0x00009460


	//   ....[10]....
        /*00b8*/ 	.word	0x00009570


	//----- nvinfo : EIATTR_CRS_STACK_SIZE
	.align		4
.L_382:
        /*00bc*/ 	.byte	0x04, 0x1e
        /*00be*/ 	.short	(.L_384 - .L_383)
.L_383:
        /*00c0*/ 	.word	0x00000000


	//----- nvinfo : EIATTR_CBANK_PARAM_SIZE
	.align		4
.L_384:
        /*00c4*/ 	.byte	0x03, 0x19
        /*00c6*/ 	.short	0x0028


	//----- nvinfo : EIATTR_PARAM_CBANK
	.align		4
        /*00c8*/ 	.byte	0x04, 0x0a
        /*00ca*/ 	.short	(.L_386 - .L_385)
	.align		4
.L_385:
        /*00cc*/ 	.word	index@(.nv.constant0.shared_u32_transpose_pack_u64)
        /*00d0*/ 	.short	0x0380
        /*00d2*/ 	.short	0x0028


	//----- nvinfo : EIATTR_SW_WAR
	.align		4
.L_386:
        /*00d4*/ 	.byte	0x04, 0x36
        /*00d6*/ 	.short	(.L_388 - .L_387)
.L_387:
        /*00d8*/ 	.word	0x00000008
.L_388:


//--------------------- .nv.info.shared_u16_transpose_pack_u64 --------------------------
	.section	.nv.info.shared_u16_transpose_pack_u64,"",@"SHT_CUDA_INFO"
	.sectionflags	@""
	.align	4


	//----- nvinfo : EIATTR_CUDA_API_VERSION
	.align		4
        /*0000*/ 	.byte	0x04, 0x37
        /*0002*/ 	.short	(.L_390 - .L_389)
.L_389:
        /*0004*/ 	.word	0x00000082


	//----- nvinfo : EIATTR_KPARAM_INFO
	.align		4
.L_390:
        /*0008*/ 	.byte	0x04, 0x17
        /*000a*/ 	.short	(.L_392 - .L_391)
.L_391:
        /*000c*/ 	.word	0x00000000
        /*0010*/ 	.short	0x0005
        /*0012*/ 	.short	0x0024
        /*0014*/ 	.byte	0x00, 0xf0, 0x11, 0x00


	//----- nvinfo : EIATTR_KPARAM_INFO
	.align		4
.L_392:
        /*0018*/ 	.byte	0x04, 0x17
        /*001a*/ 	.short	(.L_394 - .L_393)
.L_393:
        /*001c*/ 	.word	0x00000000
        /*0020*/ 	.short	0x0004
        /*0022*/ 	.short	0x0020
        /*0024*/ 	.byte	0x00, 0xf0, 0x11, 0x00


	//----- nvinfo : EIATTR_KPARAM_INFO
	.align		4
.L_394:
        /*0028*/ 	.byte	0x04, 0x17
        /*002a*/ 	.short	(.L_396 - .L_395)
.L_395:
        /*002c*/ 	.word	0x00000000
        /*0030*/ 	.short	0x0003
        /*0032*/ 	.short	0x0018
        /*0034*/ 	.byte	0x00, 0xf5, 0x21, 0x00


	//----- nvinfo : EIATTR_KPARAM_INFO
	.align		4
.L_396:
        /*0038*/ 	.byte	0x04, 0x17
        /*003a*/ 	.short	(.L_398 - .L_397)
.L_397:
        /*003c*/ 	.word	0x00000000
        /*0040*/ 	.short	0x0002
        /*0042*/ 	.short	0x0010
        /*0044*/ 	.byte	0x00, 0xf5, 0x21, 0x00


	//----- nvinfo : EIATTR_KPARAM_INFO
	.align		4
.L_398:
        /*0048*/ 	.byte	0x04, 0x17
        /*004a*/ 	.short	(.L_400 - .L_399)
.L_399:
        /*004c*/ 	.word	0x00000000
        /*0050*/ 	.short	0x0001
        /*0052*/ 	.short	0x0008
        /*0054*/ 	.byte	0x00, 0xf5, 0x21, 0x00


	//----- nvinfo : EIATTR_KPARAM_INFO
	.align		4
.L_400:
        /*0058*/ 	.byte	0x04, 0x17
        /*005a*/ 	.short	(.L_402 - .L_401)
.L_401:
        /*005c*/ 	.word	0x00000000
        /*0060*/ 	.short	0x0000
        /*0062*/ 	.short	0x0000
        /*0064*/ 	.byte	0x00, 0xf5, 0x21, 0x00


	//----- nvinfo : EIATTR_SPARSE_MMA_MASK
	.align		4
.L_402:
        /*0068*/ 	.byte	0x03, 0x50
        /*006a*/ 	.short	0x0000


	//----- nvinfo : EIATTR_MAXREG_COUNT
	.align		4
        /*006c*/ 	.byte	0x03, 0x1b
        /*006e*/ 	.short	0x00ff


	//----- nvinfo : EIATTR_EXTERNS
	.align		4
        /*0070*/ 	.byte	0x04, 0x0f
        /*0072*/ 	.short	(.L_404 - .L_403)


	//   ....[0]....
	.align		4
.L_403:
        /*0074*/ 	.word	index@(__assertfail)


	//----- nvinfo : EIATTR_MERCURY_ISA_VERSION
	.align		4
.L_404:
        /*0078*/ 	.byte	0x03, 0x5f
        /*007a*/ 	.short	0x0101


	//----- nvinfo : EIATTR_VRC_CTA_INIT_COUNT
	.align		4
        /*007c*/ 	.byte	0x02, 0x4a
	.zero		1
	.zero		1


	//----- nvinfo : EIATTR_SYSCALL_OFFSETS
	.align		4
        /*0080*/ 	.byte	0x04, 0x46
        /*0082*/ 	.short	(.L_406 - .L_405)


	//   ....[0]....
.L_405:
        /*0084*/ 	.word	0x00000190


	//   ....[1]....
        /*0088*/ 	.word	0x000002c0


	//----- nvinfo : EIATTR_EXIT_INSTR_OFFSETS
	.align		4
.L_406:
        /*008c*/ 	.byte	0x04, 0x1c
        /*008e*/ 	.short	(.L_408 - .L_407)


	//   ....[0]....
.L_407:
        /*0090*/ 	.word	0x00002480


	//   ....[1]....
        /*0094*/ 	.word	0x00002ae0


	//   ....[2]....
        /*0098*/ 	.word	0x00002df0


	//   ....[3]....
        /*009c*/ 	.word	0x00002fd0


	//   ....[4]....
        /*00a0*/ 	.word	0x000030a0


	//   ....[5]....
        /*00a4*/ 	.word	0x00003140


	//   ....[6]....
        /*00a8*/ 	.word	0x00005030


	//   ....[7]....
        /*00ac*/ 	.word	0x000056b0


	//   ....[8]....
        /*00b0*/ 	.word	0x00005a00


	//   ....[9]....
        /*00b4*/ 	.word	0x00005be0


	//   ....[10]....
        /*00b8*/ 	.word	0x00005cf0


	//----- nvinfo : EIATTR_CRS_STACK_SIZE
	.align		4
.L_408:
        /*00bc*/ 	.byte	0x04, 0x1e
        /*00be*/ 	.short	(.L_410 - .L_409)
.L_409:
        /*00c0*/ 	.word	0x00000000


	//----- nvinfo : EIATTR_CBANK_PARAM_SIZE
	.align		4
.L_410:
        /*00c4*/ 	.byte	0x03, 0x19
        /*00c6*/ 	.short	0x0028


	//----- nvinfo : EIATTR_PARAM_CBANK
	.align		4
        /*00c8*/ 	.byte	0x04, 0x0a
        /*00ca*/ 	.short	(.L_412 - .L_411)
	.align		4
.L_411:
        /*00cc*/ 	.word	index@(.nv.constant0.shared_u16_transpose_pack_u64)
        /*00d0*/ 	.short	0x0380
        /*00d2*/ 	.short	0x0028


	//----- nvinfo : EIATTR_SW_WAR
	.align		4
.L_412:
        /*00d4*/ 	.byte	0x04, 0x36
        /*00d6*/ 	.short	(.L_414 - .L_413)
.L_413:
        /*00d8*/ 	.word	0x00000008
.L_414:


//--------------------- .nv.info.shared_mul_lift_b --------------------------
	.section	.nv.info.shared_mul_lift_b,"",@"SHT_CUDA_INFO"
	.sectionflags	@""
	.align	4


	//----- nvinfo : EIATTR_CUDA_API_VERSION
	.align		4
        /*0000*/ 	.byte	0x04, 0x37
        /*0002*/ 	.short	(.L_416 - .L_415)
.L_415:
        /*0004*/ 	.word	0x00000082


	//----- nvinfo : EIATTR_KPARAM_INFO
	.align		4
.L_416:
        /*0008*/ 	.byte	0x04, 0x17
        /*000a*/ 	.short	(.L_418 - .L_417)
.L_417:
        /*000c*/ 	.word	0x00000000
        /*0010*/ 	.short	0x0004
        /*0012*/ 	.short	0x0020
        /*0014*/ 	.byte	0x00, 0xf0, 0x11, 0x00


	//----- nvinfo : EIATTR_KPARAM_INFO
	.align		4
.L_418:
        /*0018*/ 	.byte	0x04, 0x17
        /*001a*/ 	.short	(.L_420 - .L_419)
.L_419:
        /*001c*/ 	.word	0x00000000
        /*0020*/ 	.short	0x0003
        /*0022*/ 	.short	0x0018
        /*0024*/ 	.byte	0x00, 0xf5, 0x21, 0x00


	//----- nvinfo : EIATTR_KPARAM_INFO
	.align		4
.L_420:
        /*0028*/ 	.byte	0x04, 0x17
        /*002a*/ 	.short	(.L_422 - .L_421)
.L_421:
        /*002c*/ 	.word	0x00000000
        /*0030*/ 	.short	0x0002
        /*0032*/ 	.short	0x0010
        /*0034*/ 	.byte	0x00, 0xf5, 0x21, 0x00


	//----- nvinfo : EIATTR_KPARAM_INFO
	.align		4
.L_422:
        /*0038*/ 	.byte	0x04, 0x17
        /*003a*/ 	.short	(.L_424 - .L_423)
.L_423:
        /*003c*/ 	.word	0x00000000
        /*0040*/ 	.short	0x0001
        /*0042*/ 	.short	0x0008
        /*0044*/ 	.byte	0x00, 0xf5, 0x21, 0x00


	//----- nvinfo : EIATTR_KPARAM_INFO
	.align		4
.L_424:
        /*0048*/ 	.byte	0x04, 0x17
        /*004a*/ 	.short	(.L_426 - .L_425)
.L_425:
        /*004c*/ 	.word	0x00000000
        /*0050*/ 	.short	0x0000
        /*0052*/ 	.short	0x0000
        /*0054*/ 	.byte	0x00, 0xf5, 0x21, 0x00


	//----- nvinfo : EIATTR_SPARSE_MMA_MASK
	.align		4
.L_426:
        /*0058*/ 	.byte	0x03, 0x50
        /*005a*/ 	.short	0x0000


	//----- nvinfo : EIATTR_MAXREG_COUNT
	.align		4
        /*005c*/ 	.byte	0x03, 0x1b
        /*005e*/ 	.short	0x00ff


	//----- nvinfo : EIATTR_MERCURY_ISA_VERSION
	.align		4
        /*0060*/ 	.byte	0x03, 0x5f
        /*0062*/ 	.short	0x0101


	//----- nvinfo : EIATTR_VRC_CTA_INIT_COUNT
	.align		4
        /*0064*/ 	.byte	0x02, 0x4a
	.zero		1
	.zero		1


	//----- nvinfo : EIATTR_EXIT_INSTR_OFFSETS
	.align		4
        /*0068*/ 	.byte	0x04, 0x1c
        /*006a*/ 	.short	(.L_428 - .L_427)


	//   ....[0]....
.L_427:
        /*006c*/ 	.word	0x00000070


	//   ....[1]....
        /*0070*/ 	.word	0x00000170


	//----- nvinfo : EIATTR_CBANK_PARAM_SIZE
	.align		4
.L_428:
        /*0074*/ 	.byte	0x03, 0x19
        /*0076*/ 	.short	0x0024


	//----- nvinfo : EIATTR_PARAM_CBANK
	.align		4
        /*0078*/ 	.byte	0x04, 0x0a
        /*007a*/ 	.short	(.L_430 - .L_429)
	.align		4
.L_429:
        /*007c*/ 	.word	index@(.nv.constant0.shared_mul_lift_b)
        /*0080*/ 	.short	0x0380
        /*0082*/ 	.short	0x0024


	//----- nvinfo : EIATTR_SW_WAR
	.align		4
.L_430:
        /*0084*/ 	.byte	0x04, 0x36
        /*0086*/ 	.short	(.L_432 - .L_431)
.L_431:
        /*0088*/ 	.word	0x00000008
.L_432:


//--------------------- .nv.info.shared_or_pre_assign --------------------------
	.section	.nv.info.shared_or_pre_assign,"",@"SHT_CUDA_INFO"
	.sectionflags	@""
	.align	4


	//----- nvinfo : EIATTR_CUDA_API_VERSION
	.align		4
        /*0000*/ 	.byte	0x04, 0x37
        /*0002*/ 	.short	(.L_434 - .L_433)
.L_433:
        /*0004*/ 	.word	0x00000082


	//----- nvinfo : EIATTR_KPARAM_INFO
	.align		4
.L_434:
        /*0008*/ 	.byte	0x04, 0x17
        /*000a*/ 	.short	(.L_436 - .L_435)
.L_435:
        /*000c*/ 	.word	0x00000000
        /*0010*/ 	.short	0x0005
        /*0012*/ 	.short	0x0028
        /*0014*/ 	.byte	0x00, 0xf0, 0x11, 0x00


	//----- nvinfo : EIATTR_KPARAM_INFO
	.align		4
.L_436:
        /*0018*/ 	.byte	0x04, 0x17
        /*001a*/ 	.short	(.L_438 - .L_437)
.L_437:
        /*001c*/ 	.word	0x00000000
        /*0020*/ 	.short	0x0004
        /*0022*/ 	.short	0x0020
        /*0024*/ 	.byte	0x00, 0xf5, 0x21, 0x00


	//----- nvinfo : EIATTR_KPARAM_INFO
	.align		4
.L_438:
        /*0028*/ 	.byte	0x04, 0x17
        /*002a*/ 	.short	(.L_440 - .L_439)
.L_439:
        /*002c*/ 	.word	0x00000000
        /*0030*/ 	.short	0x0003
        /*0032*/ 	.short	0x0018
        /*0034*/ 	.byte	0x00, 0xf5, 0x21, 0x00


	//----- nvinfo : EIATTR_KPARAM_INFO
	.align		4
.L_440:
        /*0038*/ 	.byte	0x04, 0x17
        /*003a*/ 	.short	(.L_442 - .L_441)
.L_441:
        /*003c*/ 	.word	0x00000000
        /*0040*/ 	.short	0x0002
        /*0042*/ 	.short	0x0010
        /*0044*/ 	.byte	0x00, 0xf5, 0x21, 0x00


	//----- nvinfo : EIATTR_KPARAM_INFO
	.align		4
.L_442:
        /*0048*/ 	.byte	0x04, 0x17
        /*004a*/ 	.short	(.L_444 - .L_443)
.L_443:
        /*004c*/ 	.word	0x00000000
        /*0050*/ 	.short	0x0001
        /*0052*/ 	.short	0x0008
        /*0054*/ 	.byte	0x00, 0xf5, 0x21, 0x00


	//----- nvinfo : EIATTR_KPARAM_INFO
	.align		4
.L_444:
        /*0058*/ 	.byte	0x04, 0x17
        /*005a*/ 	.short	(.L_446 - .L_445)
.L_445:
        /*005c*/ 	.word	0x00000000
        /*0060*/ 	.short	0x0000
        /*0062*/ 	.short	0x0000
        /*0064*/ 	.byte	0x00, 0xf5, 0x21, 0x00


	//----- nvinfo : EIATTR_SPARSE_MMA_MASK
	.align		4
.L_446:
        /*0068*/ 	.byte	0x03, 0x50
        /*006a*/ 	.short	0x0000


	//----- nvinfo : EIATTR_MAXREG_COUNT
	.align		4
        /*006c*/ 	.byte	0x03, 0x1b
        /*006e*/ 	.short	0x00ff


	//----- nvinfo : EIATTR_MERCURY_ISA_VERSION
	.align		4
        /*0070*/ 	.byte	0x03, 0x5f
        /*0072*/ 	.short	0x0101


	//----- nvinfo : EIATTR_VRC_CTA_INIT_COUNT
	.align		4
        /*0074*/ 	.byte	0x02, 0x4a
	.zero		1
	.zero		1


	//----- nvinfo : EIATTR_EXIT_INSTR_OFFSETS
	.align		4
        /*0078*/ 	.byte	0x04, 0x1c
        /*007a*/ 	.short	(.L_448 - .L_447)


	//   ....[0]....
.L_447:
        /*007c*/ 	.word	0x00000070


	//   ....[1]....
        /*0080*/ 	.word	0x00000210


	//----- nvinfo : EIATTR_CBANK_PARAM_SIZE
	.align		4
.L_448:
        /*0084*/ 	.byte	0x03, 0x19
        /*0086*/ 	.short	0x002c


	//----- nvinfo : EIATTR_PARAM_CBANK
	.align		4
        /*0088*/ 	.byte	0x04, 0x0a
        /*008a*/ 	.short	(.L_450 - .L_449)
	.align		4
.L_449:
        /*008c*/ 	.word	index@(.nv.constant0.shared_or_pre_assign)
        /*0090*/ 	.short	0x0380
        /*0092*/ 	.short	0x002c


	//----- nvinfo : EIATTR_SW_WAR
	.align		4
.L_450:
        /*0094*/ 	.byte	0x04, 0x36
        /*0096*/ 	.short	(.L_452 - .L_451)
.L_451:
        /*0098*/ 	.word	0x00000008
.L_452:


//--------------------- .nv.info.shared_and_pre   --------------------------
	.section	.nv.info.shared_and_pre,"",@"SHT_CUDA_INFO"
	.sectionflags	@""
	.align	4


	//----- nvinfo : EIATTR_CUDA_API_VERSION
	.align		4
        /*0000*/ 	.byte	0x04, 0x37
        /*0002*/ 	.short	(.L_454 - .L_453)
.L_453:
        /*0004*/ 	.word	0x00000082


	//----- nvinfo : EIATTR_KPARAM_INFO
	.align		4
.L_454:
        /*0008*/ 	.byte	0x04, 0x17
        /*000a*/ 	.short	(.L_456 - .L_455)
.L_455:
        /*000c*/ 	.word	0x00000000
        /*0010*/ 	.short	0x0006
        /*0012*/ 	.short	0x0030
        /*0014*/ 	.byte	0x00, 0xf0, 0x11, 0x00


	//----- nvinfo : EIATTR_KPARAM_INFO
	.align		4
.L_456:
        /*0018*/ 	.byte	0x04, 0x17
        /*001a*/ 	.short	(.L_458 - .L_457)
.L_457:
        /*001c*/ 	.word	0x00000000
        /*0020*/ 	.short	0x0005
        /*0022*/ 	.short	0x0028
        /*0024*/ 	.byte	0x00, 0xf5, 0x21, 0x00


	//----- nvinfo : EIATTR_KPARAM_INFO
	.align		4
.L_458:
        /*0028*/ 	.byte	0x04, 0x17
        /*002a*/ 	.short	(.L_460 - .L_459)
.L_459:
        /*002c*/ 	.word	0x00000000
        /*0030*/ 	.short	0x0004
        /*0032*/ 	.short	0x0020
        /*0034*/ 	.byte	0x00, 0xf5, 0x21, 0x00


	//----- nvinfo : EIATTR_KPARAM_INFO
	.align		4
.L_460:
        /*0038*/ 	.byte	0x04, 0x17
        /*003a*/ 	.short	(.L_462 - .L_461)
.L_461:
        /*003c*/ 	.word	0x00000000
        /*0040*/ 	.short	0x0003
        /*0042*/ 	.short	0x0018
        /*0044*/ 	.byte	0x00, 0xf5, 0x21, 0x00


	//----- nvinfo : EIATTR_KPARAM_INFO
	.align		4
.L_462:
        /*0048*/ 	.byte	0x04, 0x17
        /*004a*/ 	.short	(.L_464 - .L_463)
.L_463:
        /*004c*/ 	.word	0x00000000
        /*0050*/ 	.short	0x0002
        /*0052*/ 	.short	0x0010
        /*0054*/ 	.byte	0x00, 0xf5, 0x21, 0x00


	//----- nvinfo : EIATTR_KPARAM_INFO
	.align		4
.L_464:
        /*0058*/ 	.byte	0x04, 0x17
        /*005a*/ 	.short	(.L_466 - .L_465)
.L_465:
        /*005c*/ 	.word	0x00000000
        /*0060*/ 	.short	0x0001
        /*0062*/ 	.short	0x0008
        /*0064*/ 	.byte	0x00, 0xf5, 0x21, 0x00


	//----- nvinfo : EIATTR_KPARAM_INFO
	.align		4
.L_466:
        /*0068*/ 	.byte	0x04, 0x17
        /*006a*/ 	.short	(.L_468 - .L_467)
.L_467:
        /*006c*/ 	.word	0x00000000
        /*0070*/ 	.short	0x0000
        /*0072*/ 	.short	0x0000
        /*0074*/ 	.byte	0x00, 0xf5, 0x21, 0x00


	//----- nvinfo : EIATTR_SPARSE_MMA_MASK
	.align		4
.L_468:
        /*0078*/ 	.byte	0x03, 0x50
        /*007a*/ 	.short	0x0000


	//----- nvinfo : EIATTR_MAXREG_COUNT
	.align		4
        /*007c*/ 	.byte	0x03, 0x1b
        /*007e*/ 	.short	0x00ff


	//----- nvinfo : EIATTR_MERCURY_ISA_VERSION
	.align		4
        /*0080*/ 	.byte	0x03, 0x5f
        /*0082*/ 	.short	0x0101


	//----- nvinfo : EIATTR_VRC_CTA_INIT_COUNT
	.align		4
        /*0084*/ 	.byte	0x02, 0x4a
	.zero		1
	.zero		1


	//----- nvinfo : EIATTR_EXIT_INSTR_OFFSETS
	.align		4
        /*0088*/ 	.byte	0x04, 0x1c
        /*008a*/ 	.short	(.L_470 - .L_469)


	//   ....[0]....
.L_469:
        /*008c*/ 	.word	0x00000070


	//   ....[1]....
        /*0090*/ 	.word	0x00000210


	//----- nvinfo : EIATTR_CBANK_PARAM_SIZE
	.align		4
.L_470:
        /*0094*/ 	.byte	0x03, 0x19
        /*0096*/ 	.short	0x0034


	//----- nvinfo : EIATTR_PARAM_CBANK
	.align		4
        /*0098*/ 	.byte	0x04, 0x0a
        /*009a*/ 	.short	(.L_472 - .L_471)
	.align		4
.L_471:
        /*009c*/ 	.word	index@(.nv.constant0.shared_and_pre)
        /*00a0*/ 	.short	0x0380
        /*00a2*/ 	.short	0x0034


	//----- nvinfo : EIATTR_SW_WAR
	.align		4
.L_472:
        /*00a4*/ 	.byte	0x04, 0x36
        /*00a6*/ 	.short	(.L_474 - .L_473)
.L_473:
        /*00a8*/ 	.word	0x00000008
.L_474:


//--------------------- .nv.info.shared_xor_assign --------------------------
	.section	.nv.info.shared_xor_assign,"",@"SHT_CUDA_INFO"
	.sectionflags	@""
	.align	4


	//----- nvinfo : EIATTR_CUDA_API_VERSION
	.align		4
        /*0000*/ 	.byte	0x04, 0x37
        /*0002*/ 	.short	(.L_476 - .L_475)
.L_475:
        /*0004*/ 	.word	0x00000082


	//----- nvinfo : EIATTR_KPARAM_INFO
	.align		4
.L_476:
        /*0008*/ 	.byte	0x04, 0x17
        /*000a*/ 	.short	(.L_478 - .L_477)
.L_477:
        /*000c*/ 	.word	0x00000000
        /*0010*/ 	.short	0x0004
        /*0012*/ 	.short	0x0020
        /*0014*/ 	.byte	0x00, 0xf0, 0x11, 0x00


	//----- nvinfo : EIATTR_KPARAM_INFO
	.align		4
.L_478:
        /*0018*/ 	.byte	0x04, 0x17
        /*001a*/ 	.short	(.L_480 - .L_479)
.L_479:
        /*001c*/ 	.word	0x00000000
        /*0020*/ 	.short	0x0003
        /*0022*/ 	.short	0x0018
        /*0024*/ 	.byte	0x00, 0xf5, 0x21, 0x00


	//----- nvinfo : EIATTR_KPARAM_INFO
	.align		4
.L_480:
        /*0028*/ 	.byte	0x04, 0x17
        /*002a*/ 	.short	(.L_482 - .L_481)
.L_481:
        /*002c*/ 	.word	0x00000000
        /*0030*/ 	.short	0x0002
        /*0032*/ 	.short	0x0010
        /*0034*/ 	.byte	0x00, 0xf5, 0x21, 0x00


	//----- nvinfo : EIATTR_KPARAM_INFO
	.align		4
.L_482:
        /*0038*/ 	.byte	0x04, 0x17
        /*003a*/ 	.short	(.L_484 - .L_483)
.L_483:
        /*003c*/ 	.word	0x00000000
        /*0040*/ 	.short	0x0001
        /*0042*/ 	.short	0x0008
        /*0044*/ 	.byte	0x00, 0xf5, 0x21, 0x00


	//----- nvinfo : EIATTR_KPARAM_INFO
	.align		4
.L_484:
        /*0048*/ 	.byte	0x04, 0x17
        /*004a*/ 	.short	(.L_486 - .L_485)
.L_485:
        /*004c*/ 	.word	0x00000000
        /*0050*/ 	.short	0x0000
        /*0052*/ 	.short	0x0000
        /*0054*/ 	.byte	0x00, 0xf5, 0x21, 0x00


	//----- nvinfo : EIATTR_SPARSE_MMA_MASK
	.align		4
.L_486:
        /*0058*/ 	.byte	0x03, 0x50
        /*005a*/ 	.short	0x0000


	//----- nvinfo : EIATTR_MAXREG_COUNT
	.align		4
        /*005c*/ 	.byte	0x03, 0x1b
        /*005e*/ 	.short	0x00ff


	//----- nvinfo : EIATTR_MERCURY_ISA_VERSION
	.align		4
        /*0060*/ 	.byte	0x03, 0x5f
        /*0062*/ 	.short	0x0101


	//----- nvinfo : EIATTR_VRC_CTA_INIT_COUNT
	.align		4
        /*0064*/ 	.byte	0x02, 0x4a
	.zero		1
	.zero		1


	//----- nvinfo : EIATTR_EXIT_INSTR_OFFSETS
	.align		4
        /*0068*/ 	.byte	0x04, 0x1c
        /*006a*/ 	.short	(.L_488 - .L_487)


	//   ....[0]....
.L_487:
        /*006c*/ 	.word	0x00000070


	//   ....[1]....
        /*0070*/ 	.word	0x000001b0


	//----- nvinfo : EIATTR_CBANK_PARAM_SIZE
	.align		4
.L_488:
        /*0074*/ 	.byte	0x03, 0x19
        /*0076*/ 	.short	0x0024


	//----- nvinfo : EIATTR_PARAM_CBANK
	.align		4
        /*0078*/ 	.byte	0x04, 0x0a
        /*007a*/ 	.short	(.L_490 - .L_489)
	.align		4
.L_489:
        /*007c*/ 	.word	index@(.nv.constant0.shared_xor_assign)
        /*0080*/ 	.short	0x0380
        /*0082*/ 	.short	0x0024


	//----- nvinfo : EIATTR_SW_WAR
	.align		4
.L_490:
        /*0084*/ 	.byte	0x04, 0x36
        /*0086*/ 	.short	(.L_492 - .L_491)
.L_491:
        /*0088*/ 	.word	0x00000008
.L_492:


//--------------------- .nv.info.shared_xor       --------------------------
	.section	.nv.info.shared_xor,"",@"SHT_CUDA_INFO"
	.sectionflags	@""
	.align	4


	//----- nvinfo : EIATTR_CUDA_API_VERSION
	.align		4
        /*0000*/ 	.byte	0x04, 0x37
        /*0002*/ 	.short	(.L_494 - .L_493)
.L_493:
        /*0004*/ 	.word	0x00000082


	//----- nvinfo : EIATTR_KPARAM_INFO
	.align		4
.L_494:
        /*0008*/ 	.byte	0x04, 0x17
        /*000a*/ 	.short	(.L_496 - .L_495)
.L_495:
        /*000c*/ 	.word	0x00000000
        /*0010*/ 	.short	0x0006
        /*0012*/ 	.short	0x0030
        /*0014*/ 	.byte	0x00, 0xf0, 0x11, 0x00


	//----- nvinfo : EIATTR_KPARAM_INFO
	.align		4
.L_496:
        /*0018*/ 	.byte	0x04, 0x17
        /*001a*/ 	.short	(.L_498 - .L_497)
.L_497:
        /*001c*/ 	.word	0x00000000
        /*0020*/ 	.short	0x0005
        /*0022*/ 	.short	0x0028
        /*0024*/ 	.byte	0x00, 0xf5, 0x21, 0x00


	//----- nvinfo : EIATTR_KPARAM_INFO
	.align		4
.L_498:
        /*0028*/ 	.byte	0x04, 0x17
        /*002a*/ 	.short	(.L_500 - .L_499)
.L_499:
        /*002c*/ 	.word	0x00000000
        /*0030*/ 	.short	0x0004
        /*0032*/ 	.short	0x0020
        /*0034*/ 	.byte	0x00, 0xf5, 0x21, 0x00


	//----- nvinfo : EIATTR_KPARAM_INFO
	.align		4
.L_500:
        /*0038*/ 	.byte	0x04, 0x17
        /*003a*/ 	.short	(.L_502 - .L_501)
.L_501:
        /*003c*/ 	.word	0x00000000
        /*0040*/ 	.short	0x0003
        /*0042*/ 	.short	0x0018
        /*0044*/ 	.byte	0x00, 0xf5, 0x21, 0x00


	//----- nvinfo : EIATTR_KPARAM_INFO
	.align		4
.L_502:
        /*0048*/ 	.byte	0x04, 0x17
        /*004a*/ 	.short	(.L_504 - .L_503)
.L_503:
        /*004c*/ 	.word	0x00000000
        /*0050*/ 	.short	0x0002
        /*0052*/ 	.short	0x0010
        /*0054*/ 	.byte	0x00, 0xf5, 0x21, 0x00


	//----- nvinfo : EIATTR_KPARAM_INFO
	.align		4
.L_504:
        /*0058*/ 	.byte	0x04, 0x17
        /*005a*/ 	.short	(.L_506 - .L_505)
.L_505:
        /*005c*/ 	.word	0x00000000
        /*0060*/ 	.short	0x0001
        /*0062*/ 	.short	0x0008
        /*0064*/ 	.byte	0x00, 0xf5, 0x21, 0x00


	//----- nvinfo : EIATTR_KPARAM_INFO
	.align		4
.L_506:
        /*0068*/ 	.byte	0x04, 0x17
        /*006a*/ 	.short	(.L_508 - .L_507)
.L_507:
        /*006c*/ 	.word	0x00000000
        /*0070*/ 	.short	0x0000
        /*0072*/ 	.short	0x0000
        /*0074*/ 	.byte	0x00, 0xf5, 0x21, 0x00


	//----- nvinfo : EIATTR_SPARSE_MMA_MASK
	.align		4
.L_508:
        /*0078*/ 	.byte	0x03, 0x50
        /*007a*/ 	.short	0x0000


	//----- nvinfo : EIATTR_MAXREG_COUNT
	.align		4
        /*007c*/ 	.byte	0x03, 0x1b
        /*007e*/ 	.short	0x00ff


	//----- nvinfo : EIATTR_MERCURY_ISA_VERSION
	.align		4
        /*0080*/ 	.byte	0x03, 0x5f
        /*0082*/ 	.short	0x0101


	//----- nvinfo : EIATTR_VRC_CTA_INIT_COUNT
	.align		4
        /*0084*/ 	.byte	0x02, 0x4a
	.zero		1
	.zero		1


	//----- nvinfo : EIATTR_EXIT_INSTR_OFFSETS
	.align		4
        /*0088*/ 	.byte	0x04, 0x1c
        /*008a*/ 	.short	(.L_510 - .L_509)


	//   ....[0]....
.L_509:
        /*008c*/ 	.word	0x00000070


	//   ....[1]....
        /*0090*/ 	.word	0x000001f0


	//----- nvinfo : EIATTR_CBANK_PARAM_SIZE
	.align		4
.L_510:
        /*0094*/ 	.byte	0x03, 0x19
        /*0096*/ 	.short	0x0034


	//----- nvinfo : EIATTR_PARAM_CBANK
	.align		4
        /*0098*/ 	.byte	0x04, 0x0a
        /*009a*/ 	.short	(.L_512 - .L_511)
	.align		4
.L_511:
        /*009c*/ 	.word	index@(.nv.constant0.shared_xor)
        /*00a0*/ 	.short	0x0380
        /*00a2*/ 	.short	0x0034


	//----- nvinfo : EIATTR_SW_WAR
	.align		4
.L_512:
        /*00a4*/ 	.byte	0x04, 0x36
        /*00a6*/ 	.short	(.L_514 - .L_513)
.L_513:
        /*00a8*/ 	.word	0x00000008
.L_514:


//--------------------- .nv.info.shared_not       --------------------------
	.section	.nv.info.shared_not,"",@"SHT_CUDA_INFO"
	.sectionflags	@""
	.align	4


	//----- nvinfo : EIATTR_CUDA_API_VERSION
	.align		4
        /*0000*/ 	.byte	0x04, 0x37
        /*0002*/ 	.short	(.L_516 - .L_515)
.L_515:
        /*0004*/ 	.word	0x00000082


	//----- nvinfo : EIATTR_KPARAM_INFO
	.align		4
.L_516:
        /*0008*/ 	.byte	0x04, 0x17
        /*000a*/ 	.short	(.L_518 - .L_517)
.L_517:
        /*000c*/ 	.word	0x00000000
        /*0010*/ 	.short	0x0004
        /*0012*/ 	.short	0x0020
        /*0014*/ 	.byte	0x00, 0xf0, 0x11, 0x00


	//----- nvinfo : EIATTR_KPARAM_INFO
	.align		4
.L_518:
        /*0018*/ 	.byte	0x04, 0x17
        /*001a*/ 	.short	(.L_520 - .L_519)
.L_519:
        /*001c*/ 	.word	0x00000000
        /*0020*/ 	.short	0x0003
        /*0022*/ 	.short	0x0018
        /*0024*/ 	.byte	0x00, 0xf5, 0x21, 0x00


	//----- nvinfo : EIATTR_KPARAM_INFO
	.align		4
.L_520:
        /*0028*/ 	.byte	0x04, 0x17
        /*002a*/ 	.short	(.L_522 - .L_521)
.L_521:
        /*002c*/ 	.word	0x00000000
        /*0030*/ 	.short	0x0002
        /*0032*/ 	.short	0x0010
        /*0034*/ 	.byte	0x00, 0xf5, 0x21, 0x00


	//----- nvinfo : EIATTR_KPARAM_INFO
	.align		4
.L_522:
        /*0038*/ 	.byte	0x04, 0x17
        /*003a*/ 	.short	(.L_524 - .L_523)
.L_523:
        /*003c*/ 	.word	0x00000000
        /*0040*/ 	.short	0x0001
        /*0042*/ 	.short	0x0008
        /*0044*/ 	.byte	0x00, 0xf5, 0x21, 0x00


	//----- nvinfo : EIATTR_KPARAM_INFO
	.align		4
.L_524:
        /*0048*/ 	.byte	0x04, 0x17
        /*004a*/ 	.short	(.L_526 - .L_525)
.L_525:
        /*004c*/ 	.word	0x00000000
        /*0050*/ 	.short	0x0000
        /*0052*/ 	.short	0x0000
        /*0054*/ 	.byte	0x00, 0xf5, 0x21, 0x00


	//----- nvinfo : EIATTR_SPARSE_MMA_MASK
	.align		4
.L_526:
        /*0058*/ 	.byte	0x03, 0x50
        /*005a*/ 	.short	0x0000


	//----- nvinfo : EIATTR_MAXREG_COUNT
	.align		4
        /*005c*/ 	.byte	0x03, 0x1b
        /*005e*/ 	.short	0x00ff


	//----- nvinfo : EIATTR_MERCURY_ISA_VERSION
	.align		4
        /*0060*/ 	.byte	0x03, 0x5f
        /*0062*/ 	.short	0x0101


	//----- nvinfo : EIATTR_VRC_CTA_INIT_COUNT
	.align		4
        /*0064*/ 	.byte	0x02, 0x4a
	.zero		1
	.zero		1


	//----- nvinfo : EIATTR_EXIT_INSTR_OFFSETS
	.align		4
        /*0068*/ 	.byte	0x04, 0x1c
        /*006a*/ 	.short	(.L_528 - .L_527)


	//   ....[0]....
.L_527:
        /*006c*/ 	.word	0x00000070


	//   ....[1]....
        /*0070*/ 	.word	0x00000190


	//----- nvinfo : EIATTR_CBANK_PARAM_SIZE
	.align		4
.L_528:
        /*0074*/ 	.byte	0x03, 0x19
        /*0076*/ 	.short	0x0024


	//----- nvinfo : EIATTR_PARAM_CBANK
	.align		4
        /*0078*/ 	.byte	0x04, 0x0a
        /*007a*/ 	.short	(.L_530 - .L_529)
	.align		4
.L_529:
        /*007c*/ 	.word	index@(.nv.constant0.shared_not)
        /*0080*/ 	.short	0x0380
        /*0082*/ 	.short	0x0024


	//----- nvinfo : EIATTR_SW_WAR
	.align		4
.L_530:
        /*0084*/ 	.byte	0x04, 0x36
        /*0086*/ 	.short	(.L_532 - .L_531)
.L_531:
        /*0088*/ 	.word	0x00000008
.L_532:


//--------------------- .nv.info.shared_not_inplace --------------------------
	.section	.nv.info.shared_not_inplace,"",@"SHT_CUDA_INFO"
	.sectionflags	@""
	.align	4


	//----- nvinfo : EIATTR_CUDA_API_VERSION
	.align		4
        /*0000*/ 	.byte	0x04, 0x37
        /*0002*/ 	.short	(.L_534 - .L_533)
.L_533:
        /*0004*/ 	.word	0x00000082


	//----- nvinfo : EIATTR_KPARAM_INFO
	.align		4
.L_534:
        /*0008*/ 	.byte	0x04, 0x17
        /*000a*/ 	.short	(.L_536 - .L_535)
.L_535:
        /*000c*/ 	.word	0x00000000
        /*0010*/ 	.short	0x0002
        /*0012*/ 	.short	0x0010
        /*0014*/ 	.byte	0x00, 0xf0, 0x11, 0x00


	//----- nvinfo : EIATTR_KPARAM_INFO
	.align		4
.L_536:
        /*0018*/ 	.byte	0x04, 0x17
        /*001a*/ 	.short	(.L_538 - .L_537)
.L_537:
        /*001c*/ 	.word	0x00000000
        /*0020*/ 	.short	0x0001
        /*0022*/ 	.short	0x0008
        /*0024*/ 	.byte	0x00, 0xf5, 0x21, 0x00


	//----- nvinfo : EIATTR_KPARAM_INFO
	.align		4
.L_538:
        /*0028*/ 	.byte	0x04, 0x17
        /*002a*/ 	.short	(.L_540 - .L_539)
.L_539:
        /*002c*/ 	.word	0x00000000
        /*0030*/ 	.short	0x0000
        /*0032*/ 	.short	0x0000
        /*0034*/ 	.byte	0x00, 0xf5, 0x21, 0x00


	//----- nvinfo : EIATTR_SPARSE_MMA_MASK
	.align		4
.L_540:
        /*0038*/ 	.byte	0x03, 0x50
        /*003a*/ 	.short	0x0000


	//----- nvinfo : EIATTR_MAXREG_COUNT
	.align		4
        /*003c*/ 	.byte	0x03, 0x1b
        /*003e*/ 	.short	0x00ff


	//----- nvinfo : EIATTR_MERCURY_ISA_VERSION
	.align		4
        /*0040*/ 	.byte	0x03, 0x5f
        /*0042*/ 	.short	0x0101


	//----- nvinfo : EIATTR_VRC_CTA_INIT_COUNT
	.align		4
        /*0044*/ 	.byte	0x02, 0x4a
	.zero		1
	.zero		1


	//----- nvinfo : EIATTR_EXIT_INSTR_OFFSETS
	.align		4
        /*0048*/ 	.byte	0x04, 0x1c
        /*004a*/ 	.short	(.L_542 - .L_541)


	//   ....[0]....
.L_541:
        /*004c*/ 	.word	0x00000070


	//   ....[1]....
        /*0050*/ 	.word	0x00000150


	//----- nvinfo : EIATTR_CBANK_PARAM_SIZE
	.align		4
.L_542:
        /*0054*/ 	.byte	0x03, 0x19
        /*0056*/ 	.short	0x0014


	//----- nvinfo : EIATTR_PARAM_CBANK
	.align		4
        /*0058*/ 	.byte	0x04, 0x0a
        /*005a*/ 	.short	(.L_544 - .L_543)
	.align		4
.L_543:
        /*005c*/ 	.word	index@(.nv.constant0.shared_not_inplace)
        /*0060*/ 	.short	0x0380
        /*0062*/ 	.short	0x0014


	//----- nvinfo : EIATTR_SW_WAR
	.align		4
.L_544:
        /*0064*/ 	.byte	0x04, 0x36
        /*0066*/ 	.short	(.L_546 - .L_545)
.L_545:
        /*0068*/ 	.word	0x00000008
.L_546:


//--------------------- .nv.info.shared_assign    --------------------------
	.section	.nv.info.shared_assign,"",@"SHT_CUDA_INFO"
	.sectionflags	@""
	.align	4


	//----- nvinfo : EIATTR_CUDA_API_VERSION
	.align		4
        /*0000*/ 	.byte	0x04, 0x37
        /*0002*/ 	.short	(.L_548 - .L_547)
.L_547:
        /*0004*/ 	.word	0x00000082


	//----- nvinfo : EIATTR_KPARAM_INFO
	.align		4
.L_548:
        /*0008*/ 	.byte	0x04, 0x17
        /*000a*/ 	.short	(.L_550 - .L_549)
.L_549:
        /*000c*/ 	.word	0x00000000
        /*0010*/ 	.short	0x0004
        /*0012*/ 	.short	0x0020
        /*0014*/ 	.byte	0x00, 0xf0, 0x11, 0x00


	//----- nvinfo : EIATTR_KPARAM_INFO
	.align		4
.L_550:
        /*0018*/ 	.byte	0x04, 0x17
        /*001a*/ 	.short	(.L_552 - .L_551)
.L_551:
        /*001c*/ 	.word	0x00000000
        /*0020*/ 	.short	0x0003
        /*0022*/ 	.short	0x0018
        /*0024*/ 	.byte	0x00, 0xf5, 0x21, 0x00


	//----- nvinfo : EIATTR_KPARAM_INFO
	.align		4
.L_552:
        /*0028*/ 	.byte	0x04, 0x17
        /*002a*/ 	.short	(.L_554 - .L_553)
.L_553:
        /*002c*/ 	.word	0x00000000
        /*0030*/ 	.short	0x0002
        /*0032*/ 	.short	0x0010
        /*0034*/ 	.byte	0x00, 0xf5, 0x21, 0x00


	//----- nvinfo : EIATTR_KPARAM_INFO
	.align		4
.L_554:
        /*0038*/ 	.byte	0x04, 0x17
        /*003a*/ 	.short	(.L_556 - .L_555)
.L_555:
        /*003c*/ 	.word	0x00000000
        /*0040*/ 	.short	0x0001
        /*0042*/ 	.short	0x0008
        /*0044*/ 	.byte	0x00, 0xf5, 0x21, 0x00


	//----- nvinfo : EIATTR_KPARAM_INFO
	.align		4
.L_556:
        /*0048*/ 	.byte	0x04, 0x17
        /*004a*/ 	.short	(.L_558 - .L_557)
.L_557:
        /*004c*/ 	.word	0x00000000
        /*0050*/ 	.short	0x0000
        /*0052*/ 	.short	0x0000
        /*0054*/ 	.byte	0x00, 0xf5, 0x21, 0x00


	//----- nvinfo : EIATTR_SPARSE_MMA_MASK
	.align		4
.L_558:
        /*0058*/ 	.byte	0x03, 0x50
        /*005a*/ 	.short	0x0000


	//----- nvinfo : EIATTR_MAXREG_COUNT
	.align		4
        /*005c*/ 	.byte	0x03, 0x1b
        /*005e*/ 	.short	0x00ff


	//----- nvinfo : EIATTR_MERCURY_ISA_VERSION
	.align		4
        /*0060*/ 	.byte	0x03, 0x5f
        /*0062*/ 	.short	0x0101


	//----- nvinfo : EIATTR_VRC_CTA_INIT_COUNT
	.align		4
        /*0064*/ 	.byte	0x02, 0x4a
	.zero		1
	.zero		1


	//----- nvinfo : EIATTR_EXIT_INSTR_OFFSETS
	.align		4
        /*0068*/ 	.byte	0x04, 0x1c
        /*006a*/ 	.short	(.L_560 - .L_559)


	//   ....[0]....
.L_559:
        /*006c*/ 	.word	0x00000070


	//   ....[1]....
        /*0070*/ 	.word	0x00000150


	//----- nvinfo : EIATTR_CBANK_PARAM_SIZE
	.align		4
.L_560:
        /*0074*/ 	.byte	0x03, 0x19
        /*0076*/ 	.short	0x0024


	//----- nvinfo : EIATTR_PARAM_CBANK
	.align		4
        /*0078*/ 	.byte	0x04, 0x0a
        /*007a*/ 	.short	(.L_562 - .L_561)
	.align		4
.L_561:
        /*007c*/ 	.word	index@(.nv.constant0.shared_assign)
        /*0080*/ 	.short	0x0380
        /*0082*/ 	.short	0x0024


	//----- nvinfo : EIATTR_SW_WAR
	.align		4
.L_562:
        /*0084*/ 	.byte	0x04, 0x36
        /*0086*/ 	.short	(.L_564 - .L_563)
.L_563:
        /*0088*/ 	.word	0x00000008
.L_564:


//--------------------- .nv.callgraph             --------------------------
	.section	.nv.callgraph,"",@"SHT_CUDA_CALLGRAPH"
	.align	4
	.sectionentsize	8
	.align		4
        /*0000*/ 	.word	0x00000000
	.align		4
        /*0004*/ 	.word	0xffffffff
	.align		4
        /*0008*/ 	.word	index@(shared_split1)
	.align		4
        /*000c*/ 	.word	index@(__assertfail)
	.align		4
        /*0010*/ 	.word	index@(shared_u64_transpose_pack_u64)
	.align		4
        /*0014*/ 	.word	index@(__assertfail)
	.align		4
        /*0018*/ 	.word	index@(shared_u64_transpose_pack_u64_global_mem)
	.align		4
        /*001c*/ 	.word	index@(__assertfail)
	.align		4
        /*0020*/ 	.word	index@(shared_u32_transpose_pack_u64)
	.align		4
        /*0024*/ 	.word	index@(__assertfail)
	.align		4
        /*0028*/ 	.word	index@(shared_u16_transpose_pack_u64)
	.align		4
        /*002c*/ 	.word	index@(__assertfail)
	.align		4
        /*0030*/ 	.word	0x00000000
	.align		4
        /*0034*/ 	.word	0xfffffffe
	.align		4
        /*0038*/ 	.word	0x00000000
	.align		4
        /*003c*/ 	.word	0xfffffffd
	.align		4
        /*0040*/ 	.word	0x00000000
	.align		4
        /*0044*/ 	.word	0xfffffffc


//--------------------- .nv.constant4             --------------------------
	.section	.nv.constant4,"a",@progbits
	.align	8
	.align		8
.nv.constant4:
        /*0000*/ 	.dword	__unnamed_1
	.align		8
        /*0008*/ 	.dword	__unnamed_2
	.align		8
        /*0010*/ 	.dword	__unnamed_3
	.align		8
        /*0018*/ 	.dword	__unnamed_4
	.align		8
        /*0020*/ 	.dword	__unnamed_5
	.align		8
        /*0028*/ 	.dword	$str
	.align		8
        /*0030*/ 	.dword	$str$1
	.align		8
        /*0038*/ 	.dword	$str$2
	.align		8
        /*0040*/ 	.dword	$str$3
	.align		8
        /*0048*/ 	.dword	$str$4
	.align		8
        /*0050*/ 	.dword	$str$5
	.align		8
        /*0058*/ 	.dword	__assertfail


//--------------------- .text.collapse_u64_helper --------------------------
	.section	.text.collapse_u64_helper,"ax",@progbits
	.align	128
        .global         collapse_u64_helper
        .type           collapse_u64_helper,@function
        .size           collapse_u64_helper,(.L_x_106 - collapse_u64_helper)
        .other          collapse_u64_helper,@"STO_CUDA_ENTRY STV_DEFAULT"
collapse_u64_helper:
.text.collapse_u64_helper:
[----:B------:R-:W-:Y:S01]  /*0000*/  LDC R1, c[0x0][0x37c] ;  /* 0x0000df00ff017b82 */ /* 0x000fe20000000800 */
[----:B------:R-:W0:Y:S07]  /*0010*/  S2R R0, SR_TID.X ;  /* 0x0000000000007919 */ /* 0x000e2e0000002100 */
[----:B------:R-:W1:Y:S01]  /*0020*/  S2UR UR4, SR_CTAID.X ;  /* 0x00000000000479c3 */ /* 0x000e620000002500 */
[----:B------:R-:W1:Y:S02]  /*0030*/  LDCU UR5, c[0x0][0x360] ;  /* 0x00006c00ff0577ac */ /* 0x000e640008000800 */
[----:B-1----:R-:W-:Y:S01]  /*0040*/  UIMAD UR4, UR4, UR5, URZ ;  /* 0x00000005040472a4 */ /* 0x002fe2000f8e02ff */
[----:B0-----:R-:W-:-:S05]  /*0050*/  IMAD.MOV R0, RZ, RZ, -R0 ;  /* 0x000000ffff007224 */ /* 0x001fca00078e0a00 */
[----:B------:R-:W-:-:S13]  /*0060*/  ISETP.NE.AND P0, PT, R0, UR4, PT ;  /* 0x0000000400007c0c */ /* 0x000fda000bf05270 */
[----:B------:R-:W-:Y:S05]  /*0070*/  @P0 EXIT ;  /* 0x000000000000094d */ /* 0x000fea0003800000 */
[----:B------:R-:W0:Y:S01]  /*0080*/  LDC.64 R2, c[0x0][0x380] ;  /* 0x0000e000ff027b82 */ /* 0x000e220000000a00 */
[----:B------:R-:W0:Y:S01]  /*0090*/  LDCU.64 UR6, c[0x0][0x358] ;  /* 0x00006b00ff0677ac */ /* 0x000e220008000a00 */
[----:B------:R-:W1:Y:S01]  /*00a0*/  LDCU UR4, c[0x0][0x3a8] ;  /* 0x00007500ff0477ac */ /* 0x000e620008000800 */
[----:B0-----:R-:W1:Y:S05]  /*00b0*/  LDG.E.64 R8, desc[UR6][R2.64] ;  /* 0x0000000602087981 */ /* 0x001e6a000c1e1b00 */
[----:B------:R-:W0:Y:S08]  /*00c0*/  LDC.64 R4, c[0x0][0x390] ;  /* 0x0000e400ff047b82 */ /* 0x000e300000000a00 */
[----:B------:R-:W2:Y:S01]  /*00d0*/  LDC.64 R6, c[0x0][0x388] ;  /* 0x0000e200ff067b82 */ /* 0x000ea20000000a00 */
[----:B-1----:R-:W-:-:S02]  /*00e0*/  SHF.R.U64 R14, R8, UR4, R9 ;  /* 0x00000004080e7c19 */ /* 0x002fc40008001209 */
[----:B------:R-:W-:-:S05]  /*00f0*/  SHF.R.U32.HI R15, RZ, UR4, R9 ;  /* 0x00000004ff0f7c19 */ /* 0x000fca0008011609 */
[----:B0-----:R-:W-:Y:S04]  /*0100*/  STG.E.64 desc[UR6][R4.64], R14 ;  /* 0x0000000e04007986 */ /* 0x001fe8000c101b06 */
[----:B--2---:R-:W2:Y:S01]  /*0110*/  LDG.E.64 R8, desc[UR6][R6.64] ;  /* 0x0000000606087981 */ /* 0x004ea2000c1e1b00 */
[----:B------:R-:W0:Y:S08]  /*0120*/  LDC.64 R10, c[0x0][0x398] ;  /* 0x0000e600ff0a7b82 */ /* 0x000e300000000a00 */
[----:B------:R-:W1:Y:S01]  /*0130*/  LDC.64 R12, c[0x0][0x3a0] ;  /* 0x0000e800ff0c7b82 */ /* 0x000e620000000a00 */
[----:B--2---:R-:W-:-:S02]  /*0140*/  SHF.R.U64 R8, R8, UR4, R9 ;  /* 0x0000000408087c19 */ /* 0x004fc40008001209 */
[----:B------:R-:W-:-:S05]  /*0150*/  SHF.R.U32.HI R9, RZ, UR4, R9 ;  /* 0x00000004ff097c19 */ /* 0x000fca0008011609 */
[----:B0-----:R0:W-:Y:S04]  /*0160*/  STG.E.64 desc[UR6][R10.64], R8 ;  /* 0x000000080a007986 */ /* 0x0011e8000c101b06 */
[----:B------:R-:W2:Y:S04]  /*0170*/  LDG.E R0, desc[UR6][R4.64] ;  /* 0x0000000604007981 */ /* 0x000ea8000c1e1900 */
[----:B-1----:R-:W3:Y:S04]  /*0180*/  LDG.E R12, desc[UR6][R12.64] ;  /* 0x000000060c0c7981 */ /* 0x002ee8000c1e1900 */
[----:B------:R-:W3:Y:S04]  /*0190*/  LDG.E R17, desc[UR6][R2.64] ;  /* 0x0000000602117981 */ /* 0x000ee8000c1e1900 */
[----:B------:R-:W2:Y:S01]  /*01a0*/  LDG.E R16, desc[UR6][R6.64] ;  /* 0x0000000606107981 */ /* 0x000ea2000c1e1900 */
[----:B------:R-:W-:Y:S01]  /*01b0*/  UMOV UR5, 0xffffffff ;  /* 0xffffffff00057882 */ /* 0x000fe20000000000 */
[----:B0-----:R-:W-:Y:S01]  /*01c0*/  IMAD.MOV.U32 R9, RZ, RZ, RZ ;  /* 0x000000ffff097224 */ /* 0x001fe200078e00ff */
[----:B------:R-:W-:-:S04]  /*01d0*/  USHF.L.U32 UR4, UR5, UR4, URZ ;  /* 0x0000000405047299 */ /* 0x000fc800080006ff */
[----:B------:R-:W-:Y:S01]  /*01e0*/  ULOP3.LUT UR4, URZ, UR4, URZ, 0x33, !UPT ;  /* 0x00000004ff047292 */ /* 0x000fe2000f8e33ff */
[----:B---3--:R-:W-:Y:S02]  /*01f0*/  LOP3.LUT R14, R12, R17, R8, 0x78, !PT ;  /* 0x000000110c0e7212 */ /* 0x008fe400078e7808 */
[----:B--2---:R-:W-:-:S04]  /*0200*/  LOP3.LUT R16, R0, R16, R17, 0x60, !PT ;  /* 0x0000001000107212 */ /* 0x004fc800078e6011 */
[----:B------:R-:W-:-:S04]  /*0210*/  LOP3.LUT R17, R17, R14, R16, 0x96, !PT ;  /* 0x0000000e11117212 */ /* 0x000fc800078e9610 */
[----:B------:R-:W-:-:S05]  /*0220*/  LOP3.LUT R8, R17, UR4, R0, 0x48, !PT ;  /* 0x0000000411087c12 */ /* 0x000fca000f8e4800 */
[----:B------:R-:W-:Y:S01]  /*0230*/  STG.E.64 desc[UR6][R2.64], R8 ;  /* 0x0000000802007986 */ /* 0x000fe2000c101b06 */
[----:B------:R-:W-:Y:S05]  /*0240*/  EXIT ;  /* 0x000000000000794d */ /* 0x000fea0003800000 */
.L_x_0:
[----:B------:R-:W-:-:S00]  /*0250*/  BRA `(.L_x_0) ;  /* 0xfffffffc00fc7947 */ /* 0x000fc0000383ffff */
[----:B------:R-:W-:-:S00]  /*0260*/  NOP ;  /* 0x0000000000007918 */ /* 0x000fc00000000000 */
        /* <DEDUP_REMOVED lines=9> */
.L_x_106:


//--------------------- .text.packed_ot_helper    --------------------------
	.section	.text.packed_ot_helper,"ax",@progbits
	.align	128
        .global         packed_ot_helper
        .type           packed_ot_helper,@function
        .size           packed_ot_helper,(.L_x_107 - packed_ot_helper)
        .other          packed_ot_helper,@"STO_CUDA_ENTRY STV_DEFAULT"
packed_ot_helper:
.text.packed_ot_helper:
[----:B------:R-:W-:Y:S01]  /*0000*/  LDC R1, c[0x0][0x37c] ;  /* 0x0000df00ff017b82 */ /* 0x000fe20000000800 */
[----:B------:R-:W0:Y:S07]  /*0010*/  S2R R3, SR_TID.X ;  /* 0x0000000000037919 */ /* 0x000e2e0000002100 */
[----:B------:R-:W0:Y:S01]  /*0020*/  S2UR UR5, SR_CTAID.X ;  /* 0x00000000000579c3 */ /* 0x000e220000002500 */
[----:B------:R-:W1:Y:S07]  /*0030*/  LDCU UR4, c[0x0][0x3b0] ;  /* 0x00007600ff0477ac */ /* 0x000e6e0008000800 */
[----:B------:R-:W0:Y:S01]  /*0040*/  LDC R0, c[0x0][0x360] ;  /* 0x0000d800ff007b82 */ /* 0x000e220000000800 */
[----:B-1----:R-:W-:Y:S01]  /*0050*/  USHF.L.U32 UR4, UR4, 0x6, URZ ;  /* 0x0000000604047899 */ /* 0x002fe200080006ff */
[----:B0-----:R-:W-:-:S05]  /*0060*/  IMAD R0, R0, UR5, R3 ;  /* 0x0000000500007c24 */ /* 0x001fca000f8e0203 */
[----:B------:R-:W-:-:S13]  /*0070*/  ISETP.GE.AND P0, PT, R0, UR4, PT ;  /* 0x0000000400007c0c */ /* 0x000fda000bf06270 */
[----:B------:R-:W-:Y:S05]  /*0080*/  @P0 EXIT ;  /* 0x000000000000094d */ /* 0x000fea0003800000 */
[----:B------:R-:W0:Y:S01]  /*0090*/  LDC.64 R2, c[0x0][0x388] ;  /* 0x0000e200ff027b82 */ /* 0x000e220000000a00 */
[----:B------:R-:W-:Y:S01]  /*00a0*/  SHF.R.S32.HI R5, RZ, 0x1f, R0 ;  /* 0x0000001fff057819 */ /* 0x000fe20000011400 */
[----:B------:R-:W1:Y:S03]  /*00b0*/  LDCU.64 UR4, c[0x0][0x358] ;  /* 0x00006b00ff0477ac */ /* 0x000e660008000a00 */
[----:B------:R-:W-:-:S03]  /*00c0*/  LEA.HI R8, R5, R0, RZ, 0x6 ;  /* 0x0000000005087211 */ /* 0x000fc600078f30ff */
[----:B------:R-:W2:Y:S01]  /*00d0*/  LDC.64 R4, c[0x0][0x390] ;  /* 0x0000e400ff047b82 */ /* 0x000ea20000000a00 */
[----:B------:R-:W-:-:S05]  /*00e0*/  SHF.R.S32.HI R7, RZ, 0x6, R8 ;  /* 0x00000006ff077819 */ /* 0x000fca0000011408 */
[----:B0-----:R-:W-:Y:S02]  /*00f0*/  IMAD.WIDE R2, R7, 0x8, R2 ;  /* 0x0000000807027825 */ /* 0x001fe400078e0202 */
[----:B------:R-:W0:Y:S04]  /*0100*/  LDC.64 R6, c[0x0][0x380] ;  /* 0x0000e000ff067b82 */ /* 0x000e280000000a00 */
[----:B-1----:R-:W3:Y:S01]  /*0110*/  LDG.E.64 R2, desc[UR4][R2.64] ;  /* 0x0000000402027981 */ /* 0x002ee2000c1e1b00 */
[----:B--2---:R-:W-:-:S06]  /*0120*/  IMAD.WIDE R4, R0, 0x4, R4 ;  /* 0x0000000400047825 */ /* 0x004fcc00078e0204 */
[----:B------:R-:W2:Y:S01]  /*0130*/  LDG.E R5, desc[UR4][R4.64] ;  /* 0x0000000404057981 */ /* 0x000ea2000c1e1900 */
[----:B------:R-:W-:-:S04]  /*0140*/  LOP3.LUT R9, R8, 0xffffffc0, RZ, 0xc0, !PT ;  /* 0xffffffc008097812 */ /* 0x000fc800078ec0ff */
[C---:B------:R-:W-:Y:S01]  /*0150*/  IADD3 R9, PT, PT, R0.reuse, -R9, RZ ;  /* 0x8000000900097210 */ /* 0x040fe20007ffe0ff */
[----:B0-----:R-:W-:-:S03]  /*0160*/  IMAD.WIDE R6, R0, 0x4, R6 ;  /* 0x0000000400067825 */ /* 0x001fc600078e0206 */
[----:B---3--:R-:W-:-:S04]  /*0170*/  SHF.R.U64 R8, R2, R9, R3 ;  /* 0x0000000902087219 */ /* 0x008fc80000001203 */
[----:B------:R-:W-:Y:S01]  /*0180*/  LOP3.LUT R8, R8, 0x1, RZ, 0xc0, !PT ;  /* 0x0000000108087812 */ /* 0x000fe200078ec0ff */
[----:B--2---:R0:W-:Y:S03]  /*0190*/  STG.E desc[UR4][R6.64], R5 ;  /* 0x0000000506007986 */ /* 0x0041e6000c101904 */
[----:B------:R-:W-:-:S04]  /*01a0*/  ISETP.NE.U32.AND P0, PT, R8, 0x1, PT ;  /* 0x000000010800780c */ /* 0x000fc80003f05070 */
[----:B------:R-:W-:-:S13]  /*01b0*/  ISETP.NE.U32.AND.EX P0, PT, RZ, RZ, PT, P0 ;  /* 0x000000ffff00720c */ /* 0x000fda0003f05100 */
[----:B0-----:R-:W-:Y:S05]  /*01c0*/  @P0 BRA `(.L_x_1) ;  /* 0x00000000001c0947 */ /* 0x001fea0003800000 */
[----:B------:R-:W0:Y:S08]  /*01d0*/  LDC.64 R2, c[0x0][0x3a0] ;  /* 0x0000e800ff027b82 */ /* 0x000e300000000a00 */
[----:B------:R-:W1:Y:S01]  /*01e0*/  LDC.64 R4, c[0x0][0x3a8] ;  /* 0x0000ea00ff047b82 */ /* 0x000e620000000a00 */
[----:B0-----:R-:W-:-:S06]  /*01f0*/  IMAD.WIDE R2, R0, 0x4, R2 ;  /* 0x0000000400027825 */ /* 0x001fcc00078e0202 */
[----:B------:R-:W2:Y:S01]  /*0200*/  LDG.E R3, desc[UR4][R2.64] ;  /* 0x0000000402037981 */ /* 0x000ea2000c1e1900 */
[----:B-1----:R-:W-:-:S05]  /*0210*/  IMAD.WIDE R4, R0, 0x4, R4 ;  /* 0x0000000400047825 */ /* 0x002fca00078e0204 */
[----:B--2---:R-:W-:Y:S01]  /*0220*/  STG.E desc[UR4][R4.64], R3 ;  /* 0x0000000304007986 */ /* 0x004fe2000c101904 */
[----:B------:R-:W-:Y:S05]  /*0230*/  EXIT ;  /* 0x000000000000794d */ /* 0x000fea0003800000 */
.L_x_1:
[----:B------:R-:W0:Y:S08]  /*0240*/  LDC.64 R2, c[0x0][0x398] ;  /* 0x0000e600ff027b82 */ /* 0x000e300000000a00 */
[----:B------:R-:W1:Y:S01]  /*0250*/  LDC.64 R4, c[0x0][0x3a8] ;  /* 0x0000ea00ff047b82 */ /* 0x000e620000000a00 */
[----:B0-----:R-:W-:-:S06]  /*0260*/  IMAD.WIDE R2, R0, 0x4, R2 ;  /* 0x0000000400027825 */ /* 0x001fcc00078e0202 */
[----:B------:R-:W2:Y:S01]  /*0270*/  LDG.E R3, desc[UR4][R2.64] ;  /* 0x0000000402037981 */ /* 0x000ea2000c1e1900 */
[----:B-1----:R-:W-:-:S05]  /*0280*/  IMAD.WIDE R4, R0, 0x4, R4 ;  /* 0x0000000400047825 */ /* 0x002fca00078e0204 */
[----:B--2---:R-:W-:Y:S01]  /*0290*/  STG.E desc[UR4][R4.64], R3 ;  /* 0x0000000304007986 */ /* 0x004fe2000c101904 */
[----:B------:R-:W-:Y:S05]  /*02a0*/  EXIT ;  /* 0x000000000000794d */ /* 0x000fea0003800000 */
.L_x_2:
        /* <DEDUP_REMOVED lines=13> */
.L_x_107:


//--------------------- .text.packed_ot_receiver  --------------------------
	.section	.text.packed_ot_receiver,"ax",@progbits
	.align	128
        .global         packed_ot_receiver
        .type           packed_ot_receiver,@function
        .size           packed_ot_receiver,(.L_x_108 - packed_ot_receiver)
        .other          packed_ot_receiver,@"STO_CUDA_ENTRY STV_DEFAULT"
packed_ot_receiver:
.text.packed_ot_receiver:
        /* <DEDUP_REMOVED lines=30> */
[----:B------:R-:W1:Y:S08]  /*01e0*/  LDC.64 R4, c[0x0][0x3a0] ;  /* 0x0000e800ff047b82 */ /* 0x000e700000000a00 */
[----:B------:R-:W2:Y:S01]  /*01f0*/  LDC.64 R6, c[0x0][0x388] ;  /* 0x0000e200ff067b82 */ /* 0x000ea20000000a00 */
[----:B0-----:R-:W-:-:S06]  /*0200*/  IMAD.WIDE R2, R0, 0x4, R2 ;  /* 0x0000000400027825 */ /* 0x001fcc00078e0202 */
[----:B------:R-:W3:Y:S01]  /*0210*/  LDG.E R2, desc[UR4][R2.64] ;  /* 0x0000000402027981 */ /* 0x000ee2000c1e1900 */
[----:B-1----:R-:W-:-:S06]  /*0220*/  IMAD.WIDE R4, R0, 0x4, R4 ;  /* 0x0000000400047825 */ /* 0x002fcc00078e0204 */
[----:B------:R-:W3:Y:S01]  /*0230*/  LDG.E R5, desc[UR4][R4.64] ;  /* 0x0000000404057981 */ /* 0x000ee2000c1e1900 */
[----:B--2---:R-:W-:Y:S01]  /*0240*/  IMAD.WIDE R6, R0, 0x4, R6 ;  /* 0x0000000400067825 */ /* 0x004fe200078e0206 */
[----:B---3--:R-:W-:-:S05]  /*0250*/  LOP3.LUT R9, R5, R2, RZ, 0x3c, !PT ;  /* 0x0000000205097212 */ /* 0x008fca00078e3cff */
[----:B------:R-:W-:Y:S01]  /*0260*/  STG.E desc[UR4][R6.64], R9 ;  /* 0x0000000906007986 */ /* 0x000fe2000c101904 */
[----:B------:R-:W-:Y:S05]  /*0270*/  EXIT ;  /* 0x000000000000794d */ /* 0x000fea0003800000 */
.L_x_3:
        /* <DEDUP_REMOVED lines=11> */
.L_x_4:
        /* <DEDUP_REMOVED lines=13> */
.L_x_108:


//--------------------- .text.packed_ot_sender    --------------------------
	.section	.text.packed_ot_sender,"ax",@progbits
	.align	128
        .global         packed_ot_sender
        .type           packed_ot_sender,@function
        .size           packed_ot_sender,(.L_x_109 - packed_ot_sender)
        .other          packed_ot_sender,@"STO_CUDA_ENTRY STV_DEFAULT"
packed_ot_sender:
.text.packed_ot_sender:
        /* <DEDUP_REMOVED lines=10> */
[----:B------:R-:W1:Y:S07]  /*00a0*/  LDCU.64 UR4, c[0x0][0x358] ;  /* 0x00006b00ff0477ac */ /* 0x000e6e0008000a00 */
[----:B------:R-:W2:Y:S08]  /*00b0*/  LDC.64 R6, c[0x0][0x390] ;  /* 0x0000e400ff067b82 */ /* 0x000eb00000000a00 */
[----:B------:R-:W3:Y:S01]  /*00c0*/  LDC.64 R8, c[0x0][0x398] ;  /* 0x0000e600ff087b82 */ /* 0x000ee20000000a00 */
[----:B0-----:R-:W-:-:S07]  /*00d0*/  IMAD.WIDE R4, R0, 0x4, R4 ;  /* 0x0000000400047825 */ /* 0x001fce00078e0204 */
[----:B------:R-:W0:Y:S01]  /*00e0*/  LDC.64 R12, c[0x0][0x380] ;  /* 0x0000e000ff0c7b82 */ /* 0x000e220000000a00 */
[----:B-1----:R-:W4:Y:S01]  /*00f0*/  LDG.E R23, desc[UR4][R4.64] ;  /* 0x0000000404177981 */ /* 0x002f22000c1e1900 */
[----:B------:R-:W-:-:S06]  /*0100*/  SHF.R.S32.HI R3, RZ, 0x1f, R0 ;  /* 0x0000001fff037819 */ /* 0x000fcc0000011400 */
[----:B------:R-:W1:Y:S01]  /*0110*/  LDC.64 R14, c[0x0][0x3b8] ;  /* 0x0000ee00ff0e7b82 */ /* 0x000e620000000a00 */
[----:B------:R-:W-:-:S04]  /*0120*/  LEA.HI R2, R3, R0, RZ, 0x6 ;  /* 0x0000000003027211 */ /* 0x000fc800078f30ff */
[----:B------:R-:W-:-:S03]  /*0130*/  SHF.R.S32.HI R3, RZ, 0x6, R2 ;  /* 0x00000006ff037819 */ /* 0x000fc60000011402 */
[----:B------:R-:W5:Y:S02]  /*0140*/  LDC.64 R16, c[0x0][0x388] ;  /* 0x0000e200ff107b82 */ /* 0x000f640000000a00 */
[----:B--2---:R-:W-:-:S04]  /*0150*/  IMAD.WIDE R6, R3, 0x8, R6 ;  /* 0x0000000803067825 */ /* 0x004fc800078e0206 */
[----:B---3--:R-:W-:Y:S02]  /*0160*/  IMAD.WIDE R8, R3, 0x8, R8 ;  /* 0x0000000803087825 */ /* 0x008fe400078e0208 */
[----:B------:R-:W2:Y:S01]  /*0170*/  LDG.E.64 R6, desc[UR4][R6.64] ;  /* 0x0000000406067981 */ /* 0x000ea2000c1e1b00 */
[----:B------:R-:W3:Y:S01]  /*0180*/  LDC.64 R18, c[0x0][0x3c0] ;  /* 0x0000f000ff127b82 */ /* 0x000ee20000000a00 */
[C---:B0-----:R-:W-:Y:S02]  /*0190*/  IMAD.WIDE R12, R0.reuse, 0x4, R12 ;  /* 0x00000004000c7825 */ /* 0x041fe400078e020c */
[----:B------:R-:W2:Y:S02]  /*01a0*/  LDG.E.64 R8, desc[UR4][R8.64] ;  /* 0x0000000408087981 */ /* 0x000ea4000c1e1b00 */
[----:B-1----:R-:W-:-:S03]  /*01b0*/  IMAD.WIDE R14, R0, 0x4, R14 ;  /* 0x00000004000e7825 */ /* 0x002fc600078e020e */
[----:B------:R-:W0:Y:S01]  /*01c0*/  LDC.64 R10, c[0x0][0x3a0] ;  /* 0x0000e800ff0a7b82 */ /* 0x000e220000000a00 */
[----:B----4-:R-:W-:Y:S04]  /*01d0*/  STG.E desc[UR4][R12.64], R23 ;  /* 0x000000170c007986 */ /* 0x010fe8000c101904 */
[----:B------:R-:W4:Y:S01]  /*01e0*/  LDG.E R15, desc[UR4][R14.64] ;  /* 0x000000040e0f7981 */ /* 0x000f22000c1e1900 */
[----:B-----5:R-:W-:-:S04]  /*01f0*/  IMAD.WIDE R16, R0, 0x4, R16 ;  /* 0x0000000400107825 */ /* 0x020fc800078e0210 */
[----:B---3--:R-:W-:Y:S01]  /*0200*/  IMAD.WIDE R18, R0, 0x4, R18 ;  /* 0x0000000400127825 */ /* 0x008fe200078e0212 */
[----:B------:R-:W-:Y:S02]  /*0210*/  LOP3.LUT R21, R2, 0xffffffc0, RZ, 0xc0, !PT ;  /* 0xffffffc002157812 */ /* 0x000fe400078ec0ff */
[----:B------:R-:W1:Y:S03]  /*0220*/  LDC.64 R2, c[0x0][0x3c8] ;  /* 0x0000f200ff027b82 */ /* 0x000e660000000a00 */
[----:B------:R-:W-:Y:S01]  /*0230*/  IMAD.IADD R21, R0, 0x1, -R21 ;  /* 0x0000000100157824 */ /* 0x000fe200078e0a15 */
[----:B----4-:R3:W-:Y:S04]  /*0240*/  STG.E desc[UR4][R16.64], R15 ;  /* 0x0000000f10007986 */ /* 0x0107e8000c101904 */
[----:B------:R-:W3:Y:S04]  /*0250*/  LDG.E R4, desc[UR4][R4.64] ;  /* 0x0000000404047981 */ /* 0x000ee8000c1e1900 */
[----:B------:R-:W4:Y:S01]  /*0260*/  LDG.E R19, desc[UR4][R18.64] ;  /* 0x0000000412137981 */ /* 0x000f22000c1e1900 */
[----:B--2---:R-:W-:-:S02]  /*0270*/  LOP3.LUT R6, R8, R6, RZ, 0x3c, !PT ;  /* 0x0000000608067212 */ /* 0x004fc400078e3cff */
[----:B------:R-:W-:-:S04]  /*0280*/  LOP3.LUT R7, R9, R7, RZ, 0x3c, !PT ;  /* 0x0000000709077212 */ /* 0x000fc800078e3cff */
[----:B------:R-:W-:-:S04]  /*0290*/  SHF.R.U64 R6, R6, R21, R7 ;  /* 0x0000001506067219 */ /* 0x000fc80000001207 */
[----:B------:R-:W-:Y:S01]  /*02a0*/  LOP3.LUT R6, R6, 0x1, RZ, 0xc0, !PT ;  /* 0x0000000106067812 */ /* 0x000fe200078ec0ff */
[----:B0-----:R-:W-:-:S04]  /*02b0*/  IMAD.WIDE R10, R0, 0x4, R10 ;  /* 0x00000004000a7825 */ /* 0x001fc800078e020a */
[----:B-1----:R-:W-:-:S04]  /*02c0*/  IMAD.WIDE R2, R0, 0x4, R2 ;  /* 0x0000000400027825 */ /* 0x002fc800078e0202 */
[----:B---3--:R-:W-:Y:S01]  /*02d0*/  IMAD.IADD R15, R15, 0x1, R4 ;  /* 0x000000010f0f7824 */ /* 0x008fe200078e0204 */
[----:B------:R-:W-:-:S04]  /*02e0*/  LOP3.LUT R4, R6, 0x1, RZ, 0x3c, !PT ;  /* 0x0000000106047812 */ /* 0x000fc800078e3cff */
[----:B------:R-:W-:-:S04]  /*02f0*/  IADD3 R4, PT, PT, -R15, R4, RZ ;  /* 0x000000040f047210 */ /* 0x000fc80007ffe1ff */
[----:B----4-:R-:W-:Y:S02]  /*0300*/  LOP3.LUT R19, R4, R19, RZ, 0x3c, !PT ;  /* 0x0000001304137212 */ /* 0x010fe400078e3cff */
[----:B------:R-:W0:Y:S03]  /*0310*/  LDC.64 R4, c[0x0][0x3a8] ;  /* 0x0000ea00ff047b82 */ /* 0x000e260000000a00 */
[----:B------:R-:W-:Y:S04]  /*0320*/  STG.E desc[UR4][R10.64], R19 ;  /* 0x000000130a007986 */ /* 0x000fe8000c101904 */
[----:B------:R-:W2:Y:S01]  /*0330*/  LDG.E R3, desc[UR4][R2.64] ;  /* 0x0000000402037981 */ /* 0x000ea2000c1e1900 */
[----:B------:R-:W-:Y:S01]  /*0340*/  IADD3 R6, PT, PT, -R15, R6, RZ ;  /* 0x000000060f067210 */ /* 0x000fe20007ffe1ff */
[----:B0-----:R-:W-:-:S03]  /*0350*/  IMAD.WIDE R4, R0, 0x4, R4 ;  /* 0x0000000400047825 */ /* 0x001fc600078e0204 */
[----:B--2---:R-:W-:-:S05]  /*0360*/  LOP3.LUT R7, R3, R6, RZ, 0x3c, !PT ;  /* 0x0000000603077212 */ /* 0x004fca00078e3cff */
[----:B------:R-:W-:Y:S01]  /*0370*/  STG.E desc[UR4][R4.64], R7 ;  /* 0x0000000704007986 */ /* 0x000fe2000c101904 */
[----:B------:R-:W-:Y:S05]  /*0380*/  EXIT ;  /* 0x000000000000794d */ /* 0x000fea0003800000 */
.L_x_5:
        /* <DEDUP_REMOVED lines=15> */
.L_x_109:


//--------------------- .text.shared_split2       --------------------------
	.section	.text.shared_split2,"ax",@progbits
	.align	128
        .global         shared_split2
        .type           shared_split2,@function
        .size           shared_split2,(.L_x_110 - shared_split2)
        .other          shared_split2,@"STO_CUDA_ENTRY STV_DEFAULT"
shared_split2:
.text.shared_split2:
[----:B------:R-:W-:Y:S01]  /*0000*/  LDC R1, c[0x0][0x37c] ;  /* 0x0000df00ff017b82 */ /* 0x000fe20000000800 */
[----:B------:R-:W0:Y:S07]  /*0010*/  S2R R3, SR_TID.X ;  /* 0x0000000000037919 */ /* 0x000e2e0000002100 */
[----:B------:R-:W0:Y:S01]  /*0020*/  S2UR UR4, SR_CTAID.X ;  /* 0x00000000000479c3 */ /* 0x000e220000002500 */
[----:B------:R-:W1:Y:S07]  /*0030*/  LDCU UR5, c[0x0][0x3b0] ;  /* 0x00007600ff0577ac */ /* 0x000e6e0008000800 */
[----:B------:R-:W0:Y:S02]  /*0040*/  LDC R0, c[0x0][0x360] ;  /* 0x0000d800ff007b82 */ /* 0x000e240000000800 */
[----:B0-----:R-:W-:-:S05]  /*0050*/  IMAD R0, R0, UR4, R3 ;  /* 0x0000000400007c24 */ /* 0x001fca000f8e0203 */
[----:B-1----:R-:W-:-:S13]  /*0060*/  ISETP.GE.AND P0, PT, R0, UR5, PT ;  /* 0x0000000500007c0c */ /* 0x002fda000bf06270 */
[----:B------:R-:W-:Y:S05]  /*0070*/  @P0 EXIT ;  /* 0x000000000000094d */ /* 0x000fea0003800000 */
[----:B------:R-:W0:Y:S01]  /*0080*/  LDC.64 R8, c[0x0][0x380] ;  /* 0x0000e000ff087b82 */ /* 0x000e220000000a00 */
[----:B------:R-:W1:Y:S01]  /*0090*/  LDCU.64 UR4, c[0x0][0x358] ;  /* 0x00006b00ff0477ac */ /* 0x000e620008000a00 */
[----:B------:R-:W2:Y:S06]  /*00a0*/  LDCU UR6, c[0x0][0x3b4] ;  /* 0x00007680ff0677ac */ /* 0x000eac0008000800 */
[----:B------:R-:W3:Y:S01]  /*00b0*/  LDC.64 R2, c[0x0][0x388] ;  /* 0x0000e200ff027b82 */ /* 0x000ee20000000a00 */
[----:B0-----:R-:W-:-:S05]  /*00c0*/  IMAD.WIDE R8, R0, 0x8, R8 ;  /* 0x0000000800087825 */ /* 0x001fca00078e0208 */
[----:B-1----:R0:W5:Y:S01]  /*00d0*/  LDG.E.64 R6, desc[UR4][R8.64] ;  /* 0x0000000408067981 */ /* 0x002162000c1e1b00 */
[----:B---3--:R-:W-:-:S05]  /*00e0*/  IMAD.WIDE R2, R0, 0x8, R2 ;  /* 0x0000000800027825 */ /* 0x008fca00078e0202 */
[----:B------:R0:W5:Y:S01]  /*00f0*/  LDG.E.64 R4, desc[UR4][R2.64] ;  /* 0x0000000402047981 */ /* 0x000162000c1e1b00 */
[----:B--2---:R-:W-:-:S09]  /*0100*/  UISETP.NE.AND UP0, UPT, UR6, 0x2, UPT ;  /* 0x000000020600788c */ /* 0x004fd2000bf05270 */
[----:B0-----:R-:W-:Y:S05]  /*0110*/  BRA.U !UP0, `(.L_x_6) ;  /* 0x0000000108847547 */ /* 0x001fea000b800000 */
[----:B------:R-:W-:-:S09]  /*0120*/  UISETP.NE.AND UP0, UPT, UR6, 0x1, UPT ;  /* 0x000000010600788c */ /* 0x000fd2000bf05270 */
[----:B------:R-:W-:Y:S05]  /*0130*/  BRA.U !UP0, `(.L_x_7) ;  /* 0x0000000108407547 */ /* 0x000fea000b800000 */
[----:B------:R-:W-:-:S13]  /*0140*/  ISETP.NE.AND P0, PT, RZ, UR6, PT ;  /* 0x00000006ff007c0c */ /* 0x000fda000bf05270 */
[----:B------:R-:W-:Y:S05]  /*0150*/  @P0 EXIT ;  /* 0x000000000000094d */ /* 0x000fea0003800000 */
[----:B-----5:R-:W0:Y:S01]  /*0160*/  LDC.64 R6, c[0x0][0x390] ;  /* 0x0000e400ff067b82 */ /* 0x020e220000000a00 */
[----:B------:R-:W-:Y:S07]  /*0170*/  STG.E.64 desc[UR4][R2.64], RZ ;  /* 0x000000ff02007986 */ /* 0x000fee000c101b04 */
[----:B------:R-:W1:Y:S08]  /*0180*/  LDC.64 R8, c[0x0][0x398] ;  /* 0x0000e600ff087b82 */ /* 0x000e700000000a00 */
[----:B------:R-:W2:Y:S08]  /*0190*/  LDC.64 R10, c[0x0][0x3a0] ;  /* 0x0000e800ff0a7b82 */ /* 0x000eb00000000a00 */
[----:B------:R-:W3:Y:S01]  /*01a0*/  LDC.64 R12, c[0x0][0x3a8] ;  /* 0x0000ea00ff0c7b82 */ /* 0x000ee20000000a00 */
[----:B0-----:R-:W-:-:S05]  /*01b0*/  IMAD.WIDE R6, R0, 0x8, R6 ;  /* 0x0000000800067825 */ /* 0x001fca00078e0206 */
[----:B------:R-:W-:Y:S01]  /*01c0*/  STG.E.64 desc[UR4][R6.64], RZ ;  /* 0x000000ff06007986 */ /* 0x000fe2000c101b04 */
[----:B-1----:R-:W-:-:S05]  /*01d0*/  IMAD.WIDE R8, R0, 0x8, R8 ;  /* 0x0000000800087825 */ /* 0x002fca00078e0208 */
[----:B------:R-:W-:Y:S01]  /*01e0*/  STG.E.64 desc[UR4][R8.64], RZ ;  /* 0x000000ff08007986 */ /* 0x000fe2000c101b04 */
[----:B--2---:R-:W-:-:S05]  /*01f0*/  IMAD.WIDE R10, R0, 0x8, R10 ;  /* 0x00000008000a7825 */ /* 0x004fca00078e020a */
[----:B------:R-:W-:Y:S01]  /*0200*/  STG.E.64 desc[UR4][R10.64], RZ ;  /* 0x000000ff0a007986 */ /* 0x000fe2000c101b04 */
[----:B---3--:R-:W-:-:S05]  /*0210*/  IMAD.WIDE R12, R0, 0x8, R12 ;  /* 0x00000008000c7825 */ /* 0x008fca00078e020c */
[----:B------:R-:W-:Y:S01]  /*0220*/  STG.E.64 desc[UR4][R12.64], R4 ;  /* 0x000000040c007986 */ /* 0x000fe2000c101b04 */
[----:B------:R-:W-:Y:S05]  /*0230*/  EXIT ;  /* 0x000000000000794d */ /* 0x000fea0003800000 */
.L_x_7:
[----:B------:R-:W0:Y:S01]  /*0240*/  LDC.64 R10, c[0x0][0x390] ;  /* 0x0000e400ff0a7b82 */ /* 0x000e220000000a00 */
[----:B------:R-:W-:Y:S04]  /*0250*/  STG.E.64 desc[UR4][R8.64], RZ ;  /* 0x000000ff08007986 */ /* 0x000fe8000c101b04 */
[----:B-----5:R-:W-:Y:S03]  /*0260*/  STG.E.64 desc[UR4][R2.64], R4 ;  /* 0x0000000402007986 */ /* 0x020fe6000c101b04 */
[----:B------:R-:W1:Y:S08]  /*0270*/  LDC.64 R12, c[0x0][0x398] ;  /* 0x0000e600ff0c7b82 */ /* 0x000e700000000a00 */
[----:B------:R-:W2:Y:S08]  /*0280*/  LDC.64 R14, c[0x0][0x3a0] ;  /* 0x0000e800ff0e7b82 */ /* 0x000eb00000000a00 */
[----:B------:R-:W3:Y:S01]  /*0290*/  LDC.64 R16, c[0x0][0x3a8] ;  /* 0x0000ea00ff107b82 */ /* 0x000ee20000000a00 */
[----:B0-----:R-:W-:-:S05]  /*02a0*/  IMAD.WIDE R10, R0, 0x8, R10 ;  /* 0x00000008000a7825 */ /* 0x001fca00078e020a */
[----:B------:R-:W-:Y:S01]  /*02b0*/  STG.E.64 desc[UR4][R10.64], R6 ;  /* 0x000000060a007986 */ /* 0x000fe2000c101b04 */
[----:B-1----:R-:W-:-:S05]  /*02c0*/  IMAD.WIDE R12, R0, 0x8, R12 ;  /* 0x00000008000c7825 */ /* 0x002fca00078e020c */
[----:B------:R-:W-:Y:S01]  /*02d0*/  STG.E.64 desc[UR4][R12.64], RZ ;  /* 0x000000ff0c007986 */ /* 0x000fe2000c101b04 */
[----:B--2---:R-:W-:-:S05]  /*02e0*/  IMAD.WIDE R14, R0, 0x8, R14 ;  /* 0x00000008000e7825 */ /* 0x004fca00078e020e */
[----:B------:R-:W-:Y:S01]  /*02f0*/  STG.E.64 desc[UR4][R14.64], RZ ;  /* 0x000000ff0e007986 */ /* 0x000fe2000c101b04 */
[----:B---3--:R-:W-:-:S05]  /*0300*/  IMAD.WIDE R16, R0, 0x8, R16 ;  /* 0x0000000800107825 */ /* 0x008fca00078e0210 */
[----:B------:R-:W-:Y:S01]  /*0310*/  STG.E.64 desc[UR4][R16.64], RZ ;  /* 0x000000ff10007986 */ /* 0x000fe2000c101b04 */
[----:B------:R-:W-:Y:S05]  /*0320*/  EXIT ;  /* 0x000000000000794d */ /* 0x000fea0003800000 */
.L_x_6:
[----:B------:R-:W0:Y:S01]  /*0330*/  LDC.64 R10, c[0x0][0x390] ;  /* 0x0000e400ff0a7b82 */ /* 0x000e220000000a00 */
[----:B------:R-:W-:Y:S04]  /*0340*/  STG.E.64 desc[UR4][R8.64], RZ ;  /* 0x000000ff08007986 */ /* 0x000fe8000c101b04 */
[----:B------:R-:W-:Y:S03]  /*0350*/  STG.E.64 desc[UR4][R2.64], RZ ;  /* 0x000000ff02007986 */ /* 0x000fe6000c101b04 */
[----:B------:R-:W1:Y:S08]  /*0360*/  LDC.64 R12, c[0x0][0x398] ;  /* 0x0000e600ff0c7b82 */ /* 0x000e700000000a00 */
[----:B------:R-:W2:Y:S08]  /*0370*/  LDC.64 R14, c[0x0][0x3a0] ;  /* 0x0000e800ff0e7b82 */ /* 0x000eb00000000a00 */
[----:B------:R-:W3:Y:S01]  /*0380*/  LDC.64 R16, c[0x0][0x3a8] ;  /* 0x0000ea00ff107b82 */ /* 0x000ee20000000a00 */
[----:B0-----:R-:W-:-:S05]  /*0390*/  IMAD.WIDE R10, R0, 0x8, R10 ;  /* 0x00000008000a7825 */ /* 0x001fca00078e020a */
[----:B------:R-:W-:Y:S01]  /*03a0*/  STG.E.64 desc[UR4][R10.64], RZ ;  /* 0x000000ff0a007986 */ /* 0x000fe2000c101b04 */
[----:B-1----:R-:W-:-:S05]  /*03b0*/  IMAD.WIDE R12, R0, 0x8, R12 ;  /* 0x00000008000c7825 */ /* 0x002fca00078e020c */
[----:B-----5:R-:W-:Y:S01]  /*03c0*/  STG.E.64 desc[UR4][R12.64], R4 ;  /* 0x000000040c007986 */ /* 0x020fe2000c101b04 */
[----:B--2---:R-:W-:-:S05]  /*03d0*/  IMAD.WIDE R14, R0, 0x8, R14 ;  /* 0x00000008000e7825 */ /* 0x004fca00078e020e */
[----:B------:R-:W-:Y:S01]  /*03e0*/  STG.E.64 desc[UR4][R14.64], R6 ;  /* 0x000000060e007986 */ /* 0x000fe2000c101b04 */
[----:B---3--:R-:W-:-:S05]  /*03f0*/  IMAD.WIDE R16, R0, 0x8, R16 ;  /* 0x0000000800107825 */ /* 0x008fca00078e0210 */
[----:B------:R-:W-:Y:S01]  /*0400*/  STG.E.64 desc[UR4][R16.64], RZ ;  /* 0x000000ff10007986 */ /* 0x000fe2000c101b04 */
[----:B------:R-:W-:Y:S05]  /*0410*/  EXIT ;  /* 0x000000000000794d */ /* 0x000fea0003800000 */
.L_x_8:
        /* <DEDUP_REMOVED lines=14> */
.L_x_110:


//--------------------- .text.shared_split1       --------------------------
	.section	.text.shared_split1,"ax",@progbits
	.align	128
        .global         shared_split1
        .type           shared_split1,@function
        .size           shared_split1,(.L_x_111 - shared_split1)
        .other          shared_split1,@"STO_CUDA_ENTRY STV_DEFAULT"
shared_split1:
.text.shared_split1:
[----:B------:R-:W0:Y:S01]  /*0000*/  LDC R1, c[0x0][0x37c] ;  /* 0x0000df00ff017b82 */ /* 0x000e220000000800 */
[----:B------:R-:W1:Y:S02]  /*0010*/  LDCU UR4, c[0x0][0x3c0] ;  /* 0x00007800ff0477ac */ /* 0x000e640008000800 */
[----:B-1----:R-:W-:-:S09]  /*0020*/  ULOP3.LUT UP0, URZ, UR4, 0x3f, URZ, 0xc0, !UPT ;  /* 0x0000003f04ff7892 */ /* 0x002fd2000f80c0ff */
[----:B------:R-:W-:Y:S05]  /*0030*/  BRA.U !UP0, `(.L_x_9) ;  /* 0x0000000108407547 */ /* 0x000fea000b800000 */
[----:B------:R-:W-:Y:S01]  /*0040*/  MOV R0, 0x58 ;  /* 0x0000005800007802 */ /* 0x000fe20000000f00 */
[----:B------:R-:W1:Y:S01]  /*0050*/  LDCU.64 UR4, c[0x4][0x50] ;  /* 0x01000a00ff0477ac */ /* 0x000e620008000a00 */
[----:B------:R-:W-:Y:S01]  /*0060*/  HFMA2 R8, -RZ, RZ, 0, 2.515316009521484375e-05 ;  /* 0x000001a6ff087431 */ /* 0x000fe200000001ff */
[----:B------:R-:W-:Y:S01]  /*0070*/  MOV R12, 0x1 ;  /* 0x00000001000c7802 */ /* 0x000fe20000000f00 */
[----:B------:R2:W3:Y:S01]  /*0080*/  LDC.64 R2, c[0x4][R0] ;  /* 0x0100000000027b82 */ /* 0x0004e20000000a00 */
[----:B------:R-:W4:Y:S01]  /*0090*/  LDCU.64 UR6, c[0x4][0x30] ;  /* 0x01000600ff0677ac */ /* 0x000f220008000a00 */
[----:B------:R-:W-:Y:S01]  /*00a0*/  IMAD.MOV.U32 R13, RZ, RZ, RZ ;  /* 0x000000ffff0d7224 */ /* 0x000fe200078e00ff */
[----:B------:R-:W5:Y:S01]  /*00b0*/  LDCU.64 UR8, c[0x4][0x20] ;  /* 0x01000400ff0877ac */ /* 0x000f620008000a00 */
[----:B-1----:R-:W-:Y:S02]  /*00c0*/  MOV R4, UR4 ;  /* 0x0000000400047c02 */ /* 0x002fe40008000f00 */
[----:B------:R-:W-:-:S02]  /*00d0*/  MOV R5, UR5 ;  /* 0x0000000500057c02 */ /* 0x000fc40008000f00 */
[----:B----4-:R-:W-:Y:S02]  /*00e0*/  MOV R6, UR6 ;  /* 0x0000000600067c02 */ /* 0x010fe40008000f00 */
[----:B------:R-:W-:Y:S01]  /*00f0*/  MOV R7, UR7 ;  /* 0x0000000700077c02 */ /* 0x000fe20008000f00 */
[----:B-----5:R-:W-:Y:S01]  /*0100*/  IMAD.U32 R10, RZ, RZ, UR8 ;  /* 0x00000008ff0a7e24 */ /* 0x020fe2000f8e00ff */
[----:B--2---:R-:W-:-:S07]  /*0110*/  MOV R11, UR9 ;  /* 0x00000009000b7c02 */ /* 0x004fce0008000f00 */
[----:B------:R-:W-:-:S07]  /*0120*/  LEPC R20, `(.L_x_9) ;  /* 0x000000001014794e */ /* 0x000fce0000000000 */
[----:B0--3--:R-:W-:Y:S05]  /*0130*/  CALL.ABS.NOINC R2 ;  /* 0x0000000002007343 */ /* 0x009fea0003c00000 */
.L_x_9:
[----:B------:R-:W1:Y:S01]  /*0140*/  S2R R3, SR_TID.X ;  /* 0x0000000000037919 */ /* 0x000e620000002100 */
[----:B------:R-:W1:Y:S01]  /*0150*/  S2UR UR4, SR_CTAID.X ;  /* 0x00000000000479c3 */ /* 0x000e620000002500 */
[----:B------:R-:W2:Y:S07]  /*0160*/  LDCU UR5, c[0x0][0x3c0] ;  /* 0x00007800ff0577ac */ /* 0x000eae0008000800 */
[----:B------:R-:W1:Y:S02]  /*0170*/  LDC R0, c[0x0][0x360] ;  /* 0x0000d800ff007b82 */ /* 0x000e640000000800 */
[----:B-1----:R-:W-:-:S05]  /*0180*/  IMAD R0, R0, UR4, R3 ;  /* 0x0000000400007c24 */ /* 0x002fca000f8e0203 */
[----:B--2---:R-:W-:-:S13]  /*0190*/  ISETP.GE.AND P0, PT, R0, UR5, PT ;  /* 0x0000000500007c0c */ /* 0x004fda000bf06270 */
[----:B------:R-:W-:Y:S05]  /*01a0*/  @P0 EXIT ;  /* 0x000000000000094d */ /* 0x000fea0003800000 */
[----:B------:R-:W1:Y:S01]  /*01b0*/  LDC.64 R4, c[0x0][0x380] ;  /* 0x0000e000ff047b82 */ /* 0x000e620000000a00 */
[----:B------:R-:W2:Y:S07]  /*01c0*/  LDCU.64 UR4, c[0x0][0x358] ;  /* 0x00006b00ff0477ac */ /* 0x000eae0008000a00 */
[----:B------:R-:W3:Y:S08]  /*01d0*/  LDC.64 R8, c[0x0][0x390] ;  /* 0x0000e400ff087b82 */ /* 0x000ef00000000a00 */
[----:B------:R-:W4:Y:S01]  /*01e0*/  LDC.64 R2, c[0x0][0x388] ;  /* 0x0000e200ff027b82 */ /* 0x000f220000000a00 */
[----:B------:R-:W-:Y:S01]  /*01f0*/  HFMA2 R7, -RZ, RZ, 0, 0 ;  /* 0x00000000ff077431 */ /* 0x000fe200000001ff */
[----:B------:R-:W5:Y:S01]  /*0200*/  LDCU UR6, c[0x0][0x3c4] ;  /* 0x00007880ff0677ac */ /* 0x000f620008000800 */
[----:B-1----:R-:W-:-:S05]  /*0210*/  IMAD.WIDE R4, R0, 0x2, R4 ;  /* 0x0000000200047825 */ /* 0x002fca00078e0204 */
[----:B------:R-:W1:Y:S01]  /*0220*/  LDC.64 R12, c[0x0][0x398] ;  /* 0x0000e600ff0c7b82 */ /* 0x000e620000000a00 */
[----:B--2---:R-:W2:Y:S01]  /*0230*/  LDG.E.U16 R6, desc[UR4][R4.64] ;  /* 0x0000000404067981 */ /* 0x004ea2000c1e1500 */
[----:B---3--:R-:W-:-:S04]  /*0240*/  IMAD.WIDE R8, R0, 0x8, R8 ;  /* 0x0000000800087825 */ /* 0x008fc800078e0208 */
[C---:B----4-:R-:W-:Y:S01]  /*0250*/  IMAD.WIDE R2, R0.reuse, 0x2, R2 ;  /* 0x0000000200027825 */ /* 0x050fe200078e0202 */
[----:B--2---:R2:W-:Y:S04]  /*0260*/  STG.E.64 desc[UR4][R8.64], R6 ;  /* 0x0000000608007986 */ /* 0x0045e8000c101b04 */
[----:B------:R-:W3:Y:S01]  /*0270*/  LDG.E.U16 R10, desc[UR4][R2.64] ;  /* 0x00000004020a7981 */ /* 0x000ee2000c1e1500 */
[----:B-1----:R-:W-:Y:S01]  /*0280*/  IMAD.WIDE R12, R0, 0x8, R12 ;  /* 0x00000008000c7825 */ /* 0x002fe200078e020c */
[----:B------:R-:W-:Y:S01]  /*0290*/  MOV R11, RZ ;  /* 0x000000ff000b7202 */ /* 0x000fe20000000f00 */
[----:B-----5:R-:W-:-:S04]  /*02a0*/  UISETP.NE.AND UP0, UPT, UR6, 0x2, UPT ;  /* 0x000000020600788c */ /* 0x020fc8000bf05270 */
[----:B---3--:R2:W-:Y:S05]  /*02b0*/  STG.E.64 desc[UR4][R12.64], R10 ;  /* 0x0000000a0c007986 */ /* 0x0085ea000c101b04 */
[----:B------:R-:W-:Y:S05]  /*02c0*/  BRA.U !UP0, `(.L_x_10) ;  /* 0x0000000108b07547 */ /* 0x000fea000b800000 */
[----:B------:R-:W-:-:S09]  /*02d0*/  UISETP.NE.AND UP0, UPT, UR6, 0x1, UPT ;  /* 0x000000010600788c */ /* 0x000fd2000bf05270 */
[----:B------:R-:W-:Y:S05]  /*02e0*/  BRA.U !UP0, `(.L_x_11) ;  /* 0x0000000108587547 */ /* 0x000fea000b800000 */
[----:B------:R-:W-:-:S13]  /*02f0*/  ISETP.NE.AND P0, PT, RZ, UR6, PT ;  /* 0x00000006ff007c0c */ /* 0x000fda000bf05270 */
[----:B------:R-:W-:Y:S05]  /*0300*/  @P0 EXIT ;  /* 0x000000000000094d */ /* 0x000fea0003800000 */
[----:B------:R-:W3:Y:S01]  /*0310*/  LDG.E.U16 R4, desc[UR4][R4.64] ;  /* 0x0000000404047981 */ /* 0x000ee2000c1e1500 */
[----:B--2---:R-:W1:Y:S08]  /*0320*/  LDC.64 R6, c[0x0][0x3a0] ;  /* 0x0000e800ff067b82 */ /* 0x004e700000000a00 */
[----:B------:R-:W2:Y:S08]  /*0330*/  LDC.64 R8, c[0x0][0x3b0] ;  /* 0x0000ec00ff087b82 */ /* 0x000eb00000000a00 */
[----:B------:R-:W4:Y:S01]  /*0340*/  LDC.64 R10, c[0x0][0x3b8] ;  /* 0x0000ee00ff0a7b82 */ /* 0x000f220000000a00 */
[----:B-1----:R-:W-:-:S04]  /*0350*/  IMAD.WIDE R6, R0, 0x4, R6 ;  /* 0x0000000400067825 */ /* 0x002fc800078e0206 */
[----:B--2---:R-:W-:Y:S01]  /*0360*/  IMAD.WIDE R8, R0, 0x4, R8 ;  /* 0x0000000400087825 */ /* 0x004fe200078e0208 */
[C---:B---3--:R-:W-:Y:S02]  /*0370*/  ISETP.GE.U32.AND P0, PT, R4.reuse, 0xffef, PT ;  /* 0x0000ffef0400780c */ /* 0x048fe40003f06070 */
[C---:B------:R-:W-:Y:S02]  /*0380*/  IADD3 R19, PT, PT, R4.reuse, -0x110ffef, RZ ;  /* 0xfeef001104137810 */ /* 0x040fe40007ffe0ff */
[----:B------:R-:W-:-:S09]  /*0390*/  IADD3 R13, PT, PT, R4, -0x111ffde, RZ ;  /* 0xfeee0022040d7810 */ /* 0x000fd20007ffe0ff */
[----:B------:R-:W-:Y:S02]  /*03a0*/  @P0 VIADD R19, R4, 0xffff0011 ;  /* 0xffff001104130836 */ /* 0x000fe40000000000 */
[----:B------:R-:W1:Y:S03]  /*03b0*/  LDC.64 R4, c[0x0][0x3a8] ;  /* 0x0000ea00ff047b82 */ /* 0x000e660000000a00 */
[----:B------:R-:W-:Y:S04]  /*03c0*/  STG.E desc[UR4][R6.64], R19 ;  /* 0x0000001306007986 */ /* 0x000fe8000c101904 */
[----:B------:R-:W-:Y:S04]  /*03d0*/  STG.E desc[UR4][R8.64], R13 ;  /* 0x0000000d08007986 */ /* 0x000fe8000c101904 */
[----:B------:R-:W2:Y:S01]  /*03e0*/  LDG.E.U16 R15, desc[UR4][R2.64] ;  /* 0x00000004020f7981 */ /* 0x000ea2000c1e1500 */
[----:B-1----:R-:W-:-:S05]  /*03f0*/  IMAD.WIDE R4, R0, 0x4, R4 ;  /* 0x0000000400047825 */ /* 0x002fca00078e0204 */
[----:B--2---:R-:W-:Y:S04]  /*0400*/  STG.E desc[UR4][R4.64], R15 ;  /* 0x0000000f04007986 */ /* 0x004fe8000c101904 */
[----:B------:R-:W2:Y:S01]  /*0410*/  LDG.E.U16 R17, desc[UR4][R2.64] ;  /* 0x0000000402117981 */ /* 0x000ea2000c1e1500 */
[----:B----4-:R-:W-:-:S05]  /*0420*/  IMAD.WIDE R10, R0, 0x4, R10 ;  /* 0x00000004000a7825 */ /* 0x010fca00078e020a */
[----:B--2---:R-:W-:Y:S01]  /*0430*/  STG.E desc[UR4][R10.64], R17 ;  /* 0x000000110a007986 */ /* 0x004fe2000c101904 */
[----:B------:R-:W-:Y:S05]  /*0440*/  EXIT ;  /* 0x000000000000794d */ /* 0x000fea0003800000 */
.L_x_11:
[----:B------:R-:W3:Y:S01]  /*0450*/  LDG.E.U16 R15, desc[UR4][R4.64] ;  /* 0x00000004040f7981 */ /* 0x000ee2000c1e1500 */
[----:B--2---:R-:W1:Y:S03]  /*0460*/  LDC.64 R6, c[0x0][0x3a0] ;  /* 0x0000e800ff067b82 */ /* 0x004e660000000a00 */
[----:B------:R-:W2:Y:S05]  /*0470*/  LDG.E.U16 R2, desc[UR4][R2.64] ;  /* 0x0000000402027981 */ /* 0x000eaa000c1e1500 */
[----:B------:R-:W4:Y:S08]  /*0480*/  LDC.64 R8, c[0x0][0x3b0] ;  /* 0x0000ec00ff087b82 */ /* 0x000f300000000a00 */
[----:B------:R-:W5:Y:S01]  /*0490*/  LDC.64 R10, c[0x0][0x3a8] ;  /* 0x0000ea00ff0a7b82 */ /* 0x000f620000000a00 */
[----:B-1----:R-:W-:-:S07]  /*04a0*/  IMAD.WIDE R6, R0, 0x4, R6 ;  /* 0x0000000400067825 */ /* 0x002fce00078e0206 */
[----:B------:R-:W1:Y:S01]  /*04b0*/  LDC.64 R12, c[0x0][0x3b8] ;  /* 0x0000ee00ff0c7b82 */ /* 0x000e620000000a00 */
[----:B---3--:R-:W-:Y:S04]  /*04c0*/  STG.E desc[UR4][R6.64], R15 ;  /* 0x0000000f06007986 */ /* 0x008fe8000c101904 */
[----:B------:R-:W3:Y:S01]  /*04d0*/  LDG.E.U16 R17, desc[UR4][R4.64] ;  /* 0x0000000404117981 */ /* 0x000ee2000c1e1500 */
[----:B--2---:R-:W-:Y:S01]  /*04e0*/  ISETP.GE.U32.AND P0, PT, R2, 0xffef, PT ;  /* 0x0000ffef0200780c */ /* 0x004fe20003f06070 */
[----:B----4-:R-:W-:Y:S01]  /*04f0*/  IMAD.WIDE R8, R0, 0x4, R8 ;  /* 0x0000000400087825 */ /* 0x010fe200078e0208 */
[C---:B------:R-:W-:Y:S02]  /*0500*/  IADD3 R19, PT, PT, R2.reuse, -0x110ffef, RZ ;  /* 0xfeef001102137810 */ /* 0x040fe40007ffe0ff */
[----:B------:R-:W-:Y:S01]  /*0510*/  IADD3 R3, PT, PT, R2, -0x111ffde, RZ ;  /* 0xfeee002202037810 */ /* 0x000fe20007ffe0ff */
[----:B-----5:R-:W-:-:S04]  /*0520*/  IMAD.WIDE R10, R0, 0x4, R10 ;  /* 0x00000004000a7825 */ /* 0x020fc800078e020a */
[----:B-1----:R-:W-:-:S04]  /*0530*/  IMAD.WIDE R12, R0, 0x4, R12 ;  /* 0x00000004000c7825 */ /* 0x002fc800078e020c */
[----:B------:R-:W-:Y:S01]  /*0540*/  @P0 IADD3 R19, PT, PT, R2, -0xffef, RZ ;  /* 0xffff001102130810 */ /* 0x000fe20007ffe0ff */
[----:B---3--:R-:W-:Y:S04]  /*0550*/  STG.E desc[UR4][R8.64], R17 ;  /* 0x0000001108007986 */ /* 0x008fe8000c101904 */
[----:B------:R-:W-:Y:S04]  /*0560*/  STG.E desc[UR4][R10.64], R19 ;  /* 0x000000130a007986 */ /* 0x000fe8000c101904 */
[----:B------:R-:W-:Y:S01]  /*0570*/  STG.E desc[UR4][R12.64], R3 ;  /* 0x000000030c007986 */ /* 0x000fe2000c101904 */
[----:B------:R-:W-:Y:S05]  /*0580*/  EXIT ;  /* 0x000000000000794d */ /* 0x000fea0003800000 */
.L_x_10:
[----:B------:R-:W3:Y:S01]  /*0590*/  LDG.E.U16 R15, desc[UR4][R4.64] ;  /* 0x00000004040f7981 */ /* 0x000ee2000c1e1500 */
[----:B--2---:R-:W1:Y:S08]  /*05a0*/  LDC.64 R6, c[0x0][0x3a0] ;  /* 0x0000e800ff067b82 */ /* 0x004e700000000a00 */
[----:B------:R-:W2:Y:S08]  /*05b0*/  LDC.64 R8, c[0x0][0x3b0] ;  /* 0x0000ec00ff087b82 */ /* 0x000eb00000000a00 */
[----:B------:R-:W4:Y:S01]  /*05c0*/  LDC.64 R10, c[0x0][0x3a8] ;  /* 0x0000ea00ff0a7b82 */ /* 0x000f220000000a00 */
[----:B-1----:R-:W-:-:S07]  /*05d0*/  IMAD.WIDE R6, R0, 0x4, R6 ;  /* 0x0000000400067825 */ /* 0x002fce00078e0206 */
[----:B------:R-:W1:Y:S01]  /*05e0*/  LDC.64 R12, c[0x0][0x3b8] ;  /* 0x0000ee00ff0c7b82 */ /* 0x000e620000000a00 */
[----:B---3--:R-:W-:Y:S04]  /*05f0*/  STG.E desc[UR4][R6.64], R15 ;  /* 0x0000000f06007986 */ /* 0x008fe8000c101904 */
[----:B------:R-:W3:Y:S01]  /*0600*/  LDG.E.U16 R17, desc[UR4][R4.64] ;  /* 0x0000000404117981 */ /* 0x000ee2000c1e1500 */
[----:B--2---:R-:W-:-:S05]  /*0610*/  IMAD.WIDE R8, R0, 0x4, R8 ;  /* 0x0000000400087825 */ /* 0x004fca00078e0208 */
[----:B---3--:R-:W-:Y:S04]  /*0620*/  STG.E desc[UR4][R8.64], R17 ;  /* 0x0000001108007986 */ /* 0x008fe8000c101904 */
[----:B------:R-:W2:Y:S01]  /*0630*/  LDG.E.U16 R19, desc[UR4][R2.64] ;  /* 0x0000000402137981 */ /* 0x000ea2000c1e1500 */
[----:B----4-:R-:W-:-:S05]  /*0640*/  IMAD.WIDE R10, R0, 0x4, R10 ;  /* 0x00000004000a7825 */ /* 0x010fca00078e020a */
[----:B--2---:R-:W-:Y:S04]  /*0650*/  STG.E desc[UR4][R10.64], R19 ;  /* 0x000000130a007986 */ /* 0x004fe8000c101904 */
[----:B------:R-:W2:Y:S01]  /*0660*/  LDG.E.U16 R21, desc[UR4][R2.64] ;  /* 0x0000000402157981 */ /* 0x000ea2000c1e1500 */
[----:B-1----:R-:W-:-:S05]  /*0670*/  IMAD.WIDE R12, R0, 0x4, R12 ;  /* 0x00000004000c7825 */ /* 0x002fca00078e020c */
[----:B--2---:R-:W-:Y:S01]  /*0680*/  STG.E desc[UR4][R12.64], R21 ;  /* 0x000000150c007986 */ /* 0x004fe2000c101904 */
[----:B------:R-:W-:Y:S05]  /*0690*/  EXIT ;  /* 0x000000000000794d */ /* 0x000fea0003800000 */
.L_x_12:
        /* <DEDUP_REMOVED lines=14> */
.L_x_111:


//--------------------- .text.shared_lift_mul_sub_split --------------------------
	.section	.text.shared_lift_mul_sub_split,"ax",@progbits
	.align	128
        .global         shared_lift_mul_sub_split
        .type           shared_lift_mul_sub_split,@function
        .size           shared_lift_mul_sub_split,(.L_x_112 - shared_lift_mul_sub_split)
        .other          shared_lift_mul_sub_split,@"STO_CUDA_ENTRY STV_DEFAULT"
shared_lift_mul_sub_split:
.text.shared_lift_mul_sub_split:
[----:B------:R-:W-:Y:S01]  /*0000*/  LDC R1, c[0x0][0x37c] ;  /* 0x0000df00ff017b82 */ /* 0x000fe20000000800 */
[----:B------:R-:W0:Y:S07]  /*0010*/  S2R R3, SR_TID.X ;  /* 0x0000000000037919 */ /* 0x000e2e0000002100 */
[----:B------:R-:W0:Y:S08]  /*0020*/  S2UR UR4, SR_CTAID.X ;  /* 0x00000000000479c3 */ /* 0x000e300000002500 */
[----:B------:R-:W0:Y:S08]  /*0030*/  LDC R0, c[0x0][0x360] ;  /* 0x0000d800ff007b82 */ /* 0x000e300000000800 */
[----:B------:R-:W1:Y:S01]  /*0040*/  LDC R5, c[0x0][0x3c0] ;  /* 0x0000f000ff057b82 */ /* 0x000e620000000800 */
[----:B0-----:R-:W-:-:S05]  /*0050*/  IMAD R0, R0, UR4, R3 ;  /* 0x0000000400007c24 */ /* 0x001fca000f8e0203 */
[----:B-1----:R-:W-:-:S13]  /*0060*/  ISETP.GE.AND P0, PT, R0, R5, PT ;  /* 0x000000050000720c */ /* 0x002fda0003f06270 */
[----:B------:R-:W-:Y:S05]  /*0070*/  @P0 EXIT ;  /* 0x000000000000094d */ /* 0x000fea0003800000 */
[----:B------:R-:W0:Y:S01]  /*0080*/  LDC.64 R6, c[0x0][0x398] ;  /* 0x0000e600ff067b82 */ /* 0x000e220000000a00 */
[----:B------:R-:W1:Y:S01]  /*0090*/  LDCU.64 UR4, c[0x0][0x358] ;  /* 0x00006b00ff0477ac */ /* 0x000e620008000a00 */
[----:B------:R-:W2:Y:S06]  /*00a0*/  LDCU UR6, c[0x0][0x3c4] ;  /* 0x00007880ff0677ac */ /* 0x000eac0008000800 */
[----:B------:R-:W3:Y:S01]  /*00b0*/  LDC.64 R12, c[0x0][0x3a8] ;  /* 0x0000ea00ff0c7b82 */ /* 0x000ee20000000a00 */
[----:B0-----:R-:W-:-:S05]  /*00c0*/  IMAD.WIDE R6, R0, 0x4, R6 ;  /* 0x0000000400067825 */ /* 0x001fca00078e0206 */
[----:B-1----:R-:W4:Y:S01]  /*00d0*/  LDG.E R2, desc[UR4][R6.64] ;  /* 0x0000000406027981 */ /* 0x002f22000c1e1900 */
[----:B------:R-:W-:Y:S01]  /*00e0*/  IMAD.WIDE R8, R5, 0x4, R6 ;  /* 0x0000000405087825 */ /* 0x000fe200078e0206 */
[----:B----4-:R-:W-:Y:S02]  /*00f0*/  LOP3.LUT R15, R2, 0xfffff, RZ, 0xc0, !PT ;  /* 0x000fffff020f7812 */ /* 0x010fe400078ec0ff */
[----:B------:R-:W0:Y:S03]  /*0100*/  LDC.64 R2, c[0x0][0x388] ;  /* 0x0000e200ff027b82 */ /* 0x000e260000000a00 */
[----:B------:R3:W-:Y:S04]  /*0110*/  STG.E desc[UR4][R6.64], R15 ;  /* 0x0000000f06007986 */ /* 0x0007e8000c101904 */
[----:B------:R-:W4:Y:S01]  /*0120*/  LDG.E R4, desc[UR4][R8.64] ;  /* 0x0000000408047981 */ /* 0x000f22000c1e1900 */
[----:B0-----:R-:W-:Y:S01]  /*0130*/  IMAD.WIDE R2, R0, 0x8, R2 ;  /* 0x0000000800027825 */ /* 0x001fe200078e0202 */
[----:B----4-:R-:W-:-:S05]  /*0140*/  LOP3.LUT R19, R4, 0xfffff, RZ, 0xc0, !PT ;  /* 0x000fffff04137812 */ /* 0x010fca00078ec0ff */
[----:B------:R0:W-:Y:S04]  /*0150*/  STG.E desc[UR4][R8.64], R19 ;  /* 0x0000001308007986 */ /* 0x0001e8000c101904 */
[----:B------:R3:W4:Y:S04]  /*0160*/  LDG.E R4, desc[UR4][R6.64] ;  /* 0x0000000406047981 */ /* 0x000728000c1e1900 */
[----:B------:R-:W5:Y:S01]  /*0170*/  LDG.E.64 R10, desc[UR4][R2.64] ;  /* 0x00000004020a7981 */ /* 0x000f62000c1e1b00 */
[----:B---3--:R-:W-:Y:S01]  /*0180*/  IMAD.WIDE R6, R0, 0x2, R12 ;  /* 0x0000000200067825 */ /* 0x008fe200078e020c */
[----:B----4-:R-:W-:-:S04]  /*0190*/  IADD3 R17, P0, PT, R4, R19, RZ ;  /* 0x0000001304117210 */ /* 0x010fc80007f1e0ff */
[----:B------:R-:W-:Y:S01]  /*01a0*/  IADD3.X R4, PT, PT, RZ, RZ, RZ, P0, !PT ;  /* 0x000000ffff047210 */ /* 0x000fe200007fe4ff */
[----:B-----5:R-:W-:-:S04]  /*01b0*/  IMAD.WIDE.U32 R10, R17, -0xffef, R10 ;  /* 0xffff0011110a7825 */ /* 0x020fc800078e000a */
[----:B------:R-:W-:Y:S01]  /*01c0*/  IMAD R4, R4, -0xffef, RZ ;  /* 0xffff001104047824 */ /* 0x000fe200078e02ff */
[----:B------:R-:W-:-:S04]  /*01d0*/  IADD3 R10, P0, PT, R10, -0x2200000, RZ ;  /* 0xfde000000a0a7810 */ /* 0x000fc80007f1e0ff */
[----:B------:R-:W-:-:S04]  /*01e0*/  IADD3 R11, PT, PT, R11, -R17, R4 ;  /* 0x800000110b0b7210 */ /* 0x000fc80007ffe004 */
[----:B------:R-:W-:-:S05]  /*01f0*/  IADD3.X R11, PT, PT, R11, 0x1f, RZ, P0, !PT ;  /* 0x0000001f0b0b7810 */ /* 0x000fca00007fe4ff */
[----:B------:R1:W-:Y:S04]  /*0200*/  STG.E.64 desc[UR4][R2.64], R10 ;  /* 0x0000000a02007986 */ /* 0x0003e8000c101b04 */
[----:B------:R-:W0:Y:S01]  /*0210*/  LDG.E.U16 R6, desc[UR4][R6.64] ;  /* 0x0000000406067981 */ /* 0x000e22000c1e1500 */
[C---:B------:R-:W-:Y:S02]  /*0220*/  SHF.L.U32 R15, R10.reuse, 0x12, RZ ;  /* 0x000000120a0f7819 */ /* 0x040fe400000006ff */
[----:B------:R-:W-:Y:S01]  /*0230*/  SHF.L.U64.HI R13, R10, 0x12, R11 ;  /* 0x000000120a0d7819 */ /* 0x000fe2000001020b */
[----:B0-----:R-:W-:-:S03]  /*0240*/  IMAD.WIDE.U32 R8, R6, 0x100000, RZ ;  /* 0x0010000006087825 */ /* 0x001fc600078e00ff */
[----:B------:R-:W-:-:S04]  /*0250*/  IADD3 R14, P0, P1, R15, -0x1100000, -R8 ;  /* 0xfef000000f0e7810 */ /* 0x000fc8000791e808 */
[----:B------:R-:W-:-:S04]  /*0260*/  IADD3.X R15, PT, PT, R13, 0xf, ~R9, P0, P1 ;  /* 0x0000000f0d0f7810 */ /* 0x000fc800007e2c09 */
[--C-:B------:R-:W-:Y:S02]  /*0270*/  SHF.R.U32.HI R19, RZ, 0x14, R15.reuse ;  /* 0x00000014ff137819 */ /* 0x100fe4000001160f */
[----:B------:R-:W-:-:S03]  /*0280*/  SHF.R.U64 R17, R14, 0x14, R15 ;  /* 0x000000140e117819 */ /* 0x000fc6000000120f */
[----:B------:R-:W-:-:S04]  /*0290*/  IMAD.WIDE.U32 R8, R19, 0x1211333, RZ ;  /* 0x0121133313087825 */ /* 0x000fc800078e00ff */
[----:B------:R-:W-:-:S04]  /*02a0*/  IMAD.WIDE.U32 R12, P0, R17, 0x10011, R8 ;  /* 0x00010011110c7825 */ /* 0x000fc80007800008 */
[----:B------:R-:W-:Y:S01]  /*02b0*/  IMAD.WIDE.U32 R8, R17, 0x1211333, RZ ;  /* 0x0121133311087825 */ /* 0x000fe200078e00ff */
[----:B------:R-:W-:Y:S01]  /*02c0*/  MOV R6, R13 ;  /* 0x0000000d00067202 */ /* 0x000fe20000000f00 */
[----:B------:R-:W0:Y:S02]  /*02d0*/  LDC.64 R16, c[0x0][0x3a0] ;  /* 0x0000e800ff107b82 */ /* 0x000e240000000a00 */
[----:B------:R-:W-:Y:S01]  /*02e0*/  IMAD.X R7, RZ, RZ, RZ, P0 ;  /* 0x000000ffff077224 */ /* 0x000fe200000e06ff */
[----:B------:R-:W-:-:S05]  /*02f0*/  IADD3 RZ, P0, PT, R9, R12, RZ ;  /* 0x0000000c09ff7210 */ /* 0x000fca0007f1e0ff */
[----:B------:R-:W-:-:S04]  /*0300*/  IMAD.WIDE.U32.X R6, R19, 0x10011, R6, P0 ;  /* 0x0001001113067825 */ /* 0x000fc800000e0406 */
[----:B------:R-:W-:Y:S02]  /*0310*/  IMAD R7, R7, 0x1100000, RZ ;  /* 0x0110000007077824 */ /* 0x000fe400078e02ff */
[----:B------:R-:W-:-:S04]  /*0320*/  IMAD.WIDE.U32 R8, R6, 0x1100000, R14 ;  /* 0x0110000006087825 */ /* 0x000fc800078e000e */
[----:B------:R-:W-:Y:S01]  /*0330*/  IMAD R7, R6, -0x10, R7 ;  /* 0xfffffff006077824 */ /* 0x000fe200078e0207 */
[----:B-1----:R-:W-:-:S03]  /*0340*/  MOV R10, R8 ;  /* 0x00000008000a7202 */ /* 0x002fc60000000f00 */
[----:B------:R-:W-:Y:S02]  /*0350*/  IMAD.IADD R11, R9, 0x1, R7 ;  /* 0x00000001090b7824 */ /* 0x000fe400078e0207 */
[----:B0-----:R-:W-:-:S03]  /*0360*/  IMAD.WIDE R6, R0, 0x4, R16 ;  /* 0x0000000400067825 */ /* 0x001fc600078e0210 */
[----:B------:R0:W-:Y:S04]  /*0370*/  STG.E.64 desc[UR4][R2.64], R10 ;  /* 0x0000000a02007986 */ /* 0x0001e8000c101b04 */
[----:B------:R-:W3:Y:S01]  /*0380*/  LDG.E R4, desc[UR4][R6.64] ;  /* 0x0000000406047981 */ /* 0x000ee2000c1e1900 */
[----:B------:R-:W-:Y:S01]  /*0390*/  IMAD.WIDE R8, R5, 0x4, R6 ;  /* 0x0000000405087825 */ /* 0x000fe200078e0206 */
[----:B---3--:R-:W-:Y:S02]  /*03a0*/  LOP3.LUT R15, R4, 0xfffff, RZ, 0xc0, !PT ;  /* 0x000fffff040f7812 */ /* 0x008fe400078ec0ff */
[----:B------:R-:W1:Y:S03]  /*03b0*/  LDC.64 R4, c[0x0][0x390] ;  /* 0x0000e400ff047b82 */ /* 0x000e660000000a00 */
[----:B------:R3:W-:Y:S04]  /*03c0*/  STG.E desc[UR4][R6.64], R15 ;  /* 0x0000000f06007986 */ /* 0x0007e8000c101904 */
[----:B------:R-:W4:Y:S01]  /*03d0*/  LDG.E R12, desc[UR4][R8.64] ;  /* 0x00000004080c7981 */ /* 0x000f22000c1e1900 */
[----:B-1----:R-:W-:Y:S01]  /*03e0*/  IMAD.WIDE R4, R0, 0x8, R4 ;  /* 0x0000000800047825 */ /* 0x002fe200078e0204 */
[----:B----4-:R-:W-:-:S02]  /*03f0*/  LOP3.LUT R19, R12, 0xfffff, RZ, 0xc0, !PT ;  /* 0x000fffff0c137812 */ /* 0x010fc400078ec0ff */
[----:B------:R-:W3:Y:S03]  /*0400*/  LDC.64 R12, c[0x0][0x3b0] ;  /* 0x0000ec00ff0c7b82 */ /* 0x000ee60000000a00 */
[----:B------:R1:W-:Y:S04]  /*0410*/  STG.E desc[UR4][R8.64], R19 ;  /* 0x0000001308007986 */ /* 0x0003e8000c101904 */
[----:B------:R3:W4:Y:S04]  /*0420*/  LDG.E R14, desc[UR4][R6.64] ;  /* 0x00000004060e7981 */ /* 0x000728000c1e1900 */
[----:B0-----:R-:W5:Y:S01]  /*0430*/  LDG.E.64 R10, desc[UR4][R4.64] ;  /* 0x00000004040a7981 */ /* 0x001f62000c1e1b00 */
        /* <DEDUP_REMOVED lines=9> */
[----:B------:R-:W1:Y:S01]  /*04d0*/  LDG.E.U16 R6, desc[UR4][R6.64] ;  /* 0x0000000406067981 */ /* 0x000e62000c1e1500 */
[C---:B------:R-:W-:Y:S01]  /*04e0*/  IMAD.SHL.U32 R15, R10.reuse, 0x40000, RZ ;  /* 0x000400000a0f7824 */ /* 0x040fe200078e00ff */
[----:B------:R-:W-:Y:S01]  /*04f0*/  SHF.L.U64.HI R13, R10, 0x12, R11 ;  /* 0x000000120a0d7819 */ /* 0x000fe2000001020b */
[----:B--2---:R-:W-:Y:S01]  /*0500*/  UISETP.NE.AND UP0, UPT, UR6, 0x2, UPT ;  /* 0x000000020600788c */ /* 0x004fe2000bf05270 */
[----:B-1----:R-:W-:-:S03]  /*0510*/  IMAD.WIDE.U32 R8, R6, 0x100000, RZ ;  /* 0x0010000006087825 */ /* 0x002fc600078e00ff */
[----:B------:R-:W-:-:S04]  /*0520*/  IADD3 R14, P0, P1, R15, -0x1100000, -R8 ;  /* 0xfef000000f0e7810 */ /* 0x000fc8000791e808 */
[----:B------:R-:W-:-:S04]  /*0530*/  IADD3.X R15, PT, PT, R13, 0xf, ~R9, P0, P1 ;  /* 0x0000000f0d0f7810 */ /* 0x000fc800007e2c09 */
[--C-:B------:R-:W-:Y:S02]  /*0540*/  SHF.R.U32.HI R19, RZ, 0x14, R15.reuse ;  /* 0x00000014ff137819 */ /* 0x100fe4000001160f */
[----:B------:R-:W-:-:S03]  /*0550*/  SHF.R.U64 R17, R14, 0x14, R15 ;  /* 0x000000140e117819 */ /* 0x000fc6000000120f */
[----:B------:R-:W-:-:S04]  /*0560*/  IMAD.WIDE.U32 R8, R19, 0x1211333, RZ ;  /* 0x0121133313087825 */ /* 0x000fc800078e00ff */
[----:B------:R-:W-:-:S04]  /*0570*/  IMAD.WIDE.U32 R12, P0, R17, 0x10011, R8 ;  /* 0x00010011110c7825 */ /* 0x000fc80007800008 */
[----:B------:R-:W-:Y:S01]  /*0580*/  IMAD.WIDE.U32 R8, R17, 0x1211333, RZ ;  /* 0x0121133311087825 */ /* 0x000fe200078e00ff */
[----:B------:R-:W-:Y:S02]  /*0590*/  IADD3.X R7, PT, PT, RZ, RZ, RZ, P0, !PT ;  /* 0x000000ffff077210 */ /* 0x000fe400007fe4ff */
[----:B------:R-:W-:Y:S02]  /*05a0*/  MOV R6, R13 ;  /* 0x0000000d00067202 */ /* 0x000fe40000000f00 */
[----:B------:R-:W-:Y:S02]  /*05b0*/  IADD3 RZ, P0, PT, R9, R12, RZ ;  /* 0x0000000c09ff7210 */ /* 0x000fe40007f1e0ff */
[----:B------:R-:W1:Y:S03]  /*05c0*/  LDC.64 R8, c[0x0][0x3b8] ;  /* 0x0000ee00ff087b82 */ /* 0x000e660000000a00 */
[----:B------:R-:W-:-:S04]  /*05d0*/  IMAD.WIDE.U32.X R6, R19, 0x10011, R6, P0 ;  /* 0x0001001113067825 */ /* 0x000fc800000e0406 */
[----:B------:R-:W-:Y:S02]  /*05e0*/  IMAD R7, R7, 0x1100000, RZ ;  /* 0x0110000007077824 */ /* 0x000fe400078e02ff */
[----:B0-----:R-:W-:-:S04]  /*05f0*/  IMAD.WIDE.U32 R10, R6, 0x1100000, R14 ;  /* 0x01100000060a7825 */ /* 0x001fc800078e000e */
[----:B------:R-:W-:Y:S01]  /*0600*/  IMAD R13, R6, -0x10, R7 ;  /* 0xfffffff0060d7824 */ /* 0x000fe200078e0207 */
[----:B------:R-:W-:Y:S01]  /*0610*/  MOV R12, R10 ;  /* 0x0000000a000c7202 */ /* 0x000fe20000000f00 */
[----:B------:R-:W0:Y:S02]  /*0620*/  LDC.64 R6, c[0x0][0x380] ;  /* 0x0000e000ff067b82 */ /* 0x000e240000000a00 */
[----:B------:R-:W-:-:S05]  /*0630*/  IMAD.IADD R13, R11, 0x1, R13 ;  /* 0x000000010b0d7824 */ /* 0x000fca00078e020d */
[----:B------:R2:W-:Y:S01]  /*0640*/  STG.E.64 desc[UR4][R4.64], R12 ;  /* 0x0000000c04007986 */ /* 0x0005e2000c101b04 */
[----:B-1----:R-:W-:-:S04]  /*0650*/  IMAD.WIDE R8, R0, 0x8, R8 ;  /* 0x0000000800087825 */ /* 0x002fc800078e0208 */
[----:B0-----:R-:W-:Y:S01]  /*0660*/  IMAD.WIDE R6, R0, 0x8, R6 ;  /* 0x0000000800067825 */ /* 0x001fe200078e0206 */
[----:B--2---:R-:W-:Y:S06]  /*0670*/  BRA.U !UP0, `(.L_x_13) ;  /* 0x00000001087c7547 */ /* 0x004fec000b800000 */
[----:B------:R-:W-:-:S09]  /*0680*/  UISETP.NE.AND UP0, UPT, UR6, 0x1, UPT ;  /* 0x000000010600788c */ /* 0x000fd2000bf05270 */
[----:B------:R-:W-:Y:S05]  /*0690*/  BRA.U !UP0, `(.L_x_14) ;  /* 0x0000000108187547 */ /* 0x000fea000b800000 */
[----:B------:R-:W-:-:S13]  /*06a0*/  ISETP.NE.AND P0, PT, RZ, UR6, PT ;  /* 0x00000006ff007c0c */ /* 0x000fda000bf05270 */
[----:B------:R-:W-:Y:S05]  /*06b0*/  @P0 EXIT ;  /* 0x000000000000094d */ /* 0x000fea0003800000 */
[----:B------:R-:W2:Y:S04]  /*06c0*/  LDG.E.64 R8, desc[UR4][R8.64] ;  /* 0x0000000408087981 */ /* 0x000ea8000c1e1b00 */
[----:B--2---:R-:W-:Y:S04]  /*06d0*/  STG.E.64 desc[UR4][R6.64], R8 ;  /* 0x0000000806007986 */ /* 0x004fe8000c101b04 */
[----:B------:R-:W-:Y:S01]  /*06e0*/  STG.E.64 desc[UR4][R2.64], RZ ;  /* 0x000000ff02007986 */ /* 0x000fe2000c101b04 */
[----:B------:R-:W-:Y:S05]  /*06f0*/  EXIT ;  /* 0x000000000000794d */ /* 0x000fea0003800000 */
.L_x_14:
[----:B------:R-:W2:Y:S04]  /*0700*/  LDG.E.64 R14, desc[UR4][R2.64] ;  /* 0x00000004020e7981 */ /* 0x000ea8000c1e1b00 */
[----:B------:R-:W3:Y:S01]  /*0710*/  LDG.E.64 R8, desc[UR4][R8.64] ;  /* 0x0000000408087981 */ /* 0x000ee2000c1e1b00 */
[----:B--2---:R-:W-:-:S04]  /*0720*/  IADD3 R16, P0, PT, R10, R14, RZ ;  /* 0x0000000e0a107210 */ /* 0x004fc80007f1e0ff */
[----:B------:R-:W-:-:S04]  /*0730*/  IADD3.X R17, PT, PT, R13, R15, RZ, P0, !PT ;  /* 0x0000000f0d117210 */ /* 0x000fc800007fe4ff */
[--C-:B------:R-:W-:Y:S02]  /*0740*/  SHF.R.U32.HI R19, RZ, 0x14, R17.reuse ;  /* 0x00000014ff137819 */ /* 0x100fe40000011611 */
[----:B------:R-:W-:-:S03]  /*0750*/  SHF.R.U64 R15, R16, 0x14, R17 ;  /* 0x00000014100f7819 */ /* 0x000fc60000001211 */
[----:B------:R-:W-:-:S04]  /*0760*/  IMAD.WIDE.U32 R10, R19, 0x1211333, RZ ;  /* 0x01211333130a7825 */ /* 0x000fc800078e00ff */
[----:B------:R-:W-:-:S04]  /*0770*/  IMAD.WIDE.U32 R12, P0, R15, 0x10011, R10 ;  /* 0x000100110f0c7825 */ /* 0x000fc8000780000a */
[----:B------:R-:W-:Y:S01]  /*0780*/  IMAD.WIDE.U32 R10, R15, 0x1211333, RZ ;  /* 0x012113330f0a7825 */ /* 0x000fe200078e00ff */
[----:B------:R-:W-:-:S03]  /*0790*/  MOV R14, R13 ;  /* 0x0000000d000e7202 */ /* 0x000fc60000000f00 */
[----:B------:R-:W-:Y:S01]  /*07a0*/  IMAD.X R15, RZ, RZ, RZ, P0 ;  /* 0x000000ffff0f7224 */ /* 0x000fe200000e06ff */
[----:B------:R-:W-:-:S05]  /*07b0*/  IADD3 RZ, P0, PT, R11, R12, RZ ;  /* 0x0000000c0bff7210 */ /* 0x000fca0007f1e0ff */
[----:B------:R-:W-:-:S04]  /*07c0*/  IMAD.WIDE.U32.X R10, R19, 0x10011, R14, P0 ;  /* 0x00010011130a7825 */ /* 0x000fc800000e040e */
[----:B------:R-:W-:Y:S02]  /*07d0*/  IMAD R11, R11, 0x1100000, RZ ;  /* 0x011000000b0b7824 */ /* 0x000fe400078e02ff */
[----:B------:R-:W-:-:S04]  /*07e0*/  IMAD.WIDE.U32 R12, R10, 0x1100000, R16 ;  /* 0x011000000a0c7825 */ /* 0x000fc800078e0010 */
[----:B------:R-:W-:Y:S01]  /*07f0*/  IMAD R11, R10, -0x10, R11 ;  /* 0xfffffff00a0b7824 */ /* 0x000fe200078e020b */
[----:B---3--:R-:W-:-:S04]  /*0800*/  LOP3.LUT R12, R12, R8, RZ, 0x3c, !PT ;  /* 0x000000080c0c7212 */ /* 0x008fc800078e3cff */
[----:B------:R-:W-:-:S04]  /*0810*/  IADD3 R11, PT, PT, R13, R11, RZ ;  /* 0x0000000b0d0b7210 */ /* 0x000fc80007ffe0ff */
[----:B------:R-:W-:-:S05]  /*0820*/  LOP3.LUT R13, R11, R9, RZ, 0x3c, !PT ;  /* 0x000000090b0d7212 */ /* 0x000fca00078e3cff */
[----:B------:R-:W-:Y:S04]  /*0830*/  STG.E.64 desc[UR4][R6.64], R12 ;  /* 0x0000000c06007986 */ /* 0x000fe8000c101b04 */
[----:B------:R-:W-:Y:S04]  /*0840*/  STG.E.64 desc[UR4][R2.64], RZ ;  /* 0x000000ff02007986 */ /* 0x000fe8000c101b04 */
[----:B------:R-:W-:Y:S01]  /*0850*/  STG.E.64 desc[UR4][R4.64], RZ ;  /* 0x000000ff04007986 */ /* 0x000fe2000c101b04 */
[----:B------:R-:W-:Y:S05]  /*0860*/  EXIT ;  /* 0x000000000000794d */ /* 0x000fea0003800000 */
.L_x_13:
[----:B------:R-:W2:Y:S04]  /*0870*/  LDG.E.64 R8, desc[UR4][R8.64] ;  /* 0x0000000408087981 */ /* 0x000ea8000c1e1b00 */
[----:B--2---:R-:W-:Y:S04]  /*0880*/  STG.E.64 desc[UR4][R6.64], R8 ;  /* 0x0000000806007986 */ /* 0x004fe8000c101b04 */
[----:B------:R-:W-:Y:S01]  /*0890*/  STG.E.64 desc[UR4][R4.64], RZ ;  /* 0x000000ff04007986 */ /* 0x000fe2000c101b04 */
[----:B------:R-:W-:Y:S05]  /*08a0*/  EXIT ;  /* 0x000000000000794d */ /* 0x000fea0003800000 */
.L_x_15:
        /* <DEDUP_REMOVED lines=13> */
.L_x_112:


//--------------------- .text.shared_u64_transpose_pack_u64 --------------------------
	.section	.text.shared_u64_transpose_pack_u64,"ax",@progbits
	.align	128
        .global         shared_u64_transpose_pack_u64
        .type           shared_u64_transpose_pack_u64,@function
        .size           shared_u64_transpose_pack_u64,(.L_x_113 - shared_u64_transpose_pack_u64)
        .other          shared_u64_transpose_pack_u64,@"STO_CUDA_ENTRY STV_DEFAULT"
shared_u64_transpose_pack_u64:
.text.shared_u64_transpose_pack_u64:
[----:B------:R-:W0:Y:S01]  /*0000*/  LDC R1, c[0x0][0x37c] ;  /* 0x0000df00ff017b82 */ /* 0x000e220000000800 */
[----:B------:R-:W1:Y:S01]  /*0010*/  S2R R0, SR_TID.X ;  /* 0x0000000000007919 */ /* 0x000e620000002100 */
[----:B------:R-:W2:Y:S06]  /*0020*/  LDCU UR5, c[0x0][0x3a0] ;  /* 0x00007400ff0577ac */ /* 0x000eac0008000800 */
[----:B------:R-:W1:Y:S01]  /*0030*/  S2UR UR4, SR_CTAID.X ;  /* 0x00000000000479c3 */ /* 0x000e620000002500 */
[----:B0-----:R-:W-:-:S07]  /*0040*/  VIADD R1, R1, 0xfffffe00 ;  /* 0xfffffe0001017836 */ /* 0x001fce0000000000 */
[----:B------:R-:W1:Y:S01]  /*0050*/  LDC R17, c[0x0][0x360] ;  /* 0x0000d800ff117b82 */ /* 0x000e620000000800 */
[----:B--2---:R-:W-:Y:S01]  /*0060*/  ULOP3.LUT UP0, URZ, UR5, 0x3f, URZ, 0xc0, !UPT ;  /* 0x0000003f05ff7892 */ /* 0x004fe2000f80c0ff */
[----:B-1----:R-:W-:-:S08]  /*0070*/  IMAD R17, R17, UR4, R0 ;  /* 0x0000000411117c24 */ /* 0x002fd0000f8e0200 */
[----:B------:R-:W-:Y:S05]  /*0080*/  BRA.U !UP0, `(.L_x_16) ;  /* 0x0000000108407547 */ /* 0x000fea000b800000 */
[----:B------:R-:W-:Y:S01]  /*0090*/  MOV R0, 0x58 ;  /* 0x0000005800007802 */ /* 0x000fe20000000f00 */
[----:B------:R-:W0:Y:S01]  /*00a0*/  LDCU.64 UR4, c[0x4][0x28] ;  /* 0x01000500ff0477ac */ /* 0x000e220008000a00 */
[----:B------:R-:W-:Y:S02]  /*00b0*/  IMAD.MOV.U32 R8, RZ, RZ, 0x175 ;  /* 0x00000175ff087424 */ /* 0x000fe400078e00ff */
[----:B------:R1:W2:Y:S01]  /*00c0*/  LDC.64 R2, c[0x4][R0] ;  /* 0x0100000000027b82 */ /* 0x0002a20000000a00 */
[----:B------:R-:W3:Y:S01]  /*00d0*/  LDCU.64 UR6, c[0x4][0x30] ;  /* 0x01000600ff0677ac */ /* 0x000ee20008000a00 */
[----:B------:R-:W-:Y:S02]  /*00e0*/  IMAD.MOV.U32 R12, RZ, RZ, 0x1 ;  /* 0x00000001ff0c7424 */ /* 0x000fe400078e00ff */
[----:B------:R-:W-:Y:S01]  /*00f0*/  IMAD.MOV.U32 R13, RZ, RZ, RZ ;  /* 0x000000ffff0d7224 */ /* 0x000fe200078e00ff */
[----:B------:R-:W4:Y:S01]  /*0100*/  LDCU.64 UR8, c[0x4][0x18] ;  /* 0x01000300ff0877ac */ /* 0x000f220008000a00 */
[----:B0-----:R-:W-:-:S02]  /*0110*/  IMAD.U32 R4, RZ, RZ, UR4 ;  /* 0x00000004ff047e24 */ /* 0x001fc4000f8e00ff */
[----:B------:R-:W-:Y:S02]  /*0120*/  IMAD.U32 R5, RZ, RZ, UR5 ;  /* 0x00000005ff057e24 */ /* 0x000fe4000f8e00ff */
[----:B---3--:R-:W-:Y:S02]  /*0130*/  IMAD.U32 R6, RZ, RZ, UR6 ;  /* 0x00000006ff067e24 */ /* 0x008fe4000f8e00ff */
[----:B------:R-:W-:Y:S02]  /*0140*/  IMAD.U32 R7, RZ, RZ, UR7 ;  /* 0x00000007ff077e24 */ /* 0x000fe4000f8e00ff */
[----:B----4-:R-:W-:Y:S02]  /*0150*/  IMAD.U32 R10, RZ, RZ, UR8 ;  /* 0x00000008ff0a7e24 */ /* 0x010fe4000f8e00ff */
[----:B-1----:R-:W-:-:S07]  /*0160*/  IMAD.U32 R11, RZ, RZ, UR9 ;  /* 0x00000009ff0b7e24 */ /* 0x002fce000f8e00ff */
[----:B------:R-:W-:-:S07]  /*0170*/  LEPC R20, `(.L_x_16) ;  /* 0x000000001014794e */ /* 0x000fce0000000000 */
[----:B--2---:R-:W-:Y:S05]  /*0180*/  CALL.ABS.NOINC R2 ;  /* 0x0000000002007343 */ /* 0x004fea0003c00000 */
.L_x_16:
[----:B------:R-:W0:Y:S02]  /*0190*/  LDCU UR4, c[0x0][0x3a4] ;  /* 0x00007480ff0477ac */ /* 0x000e240008000800 */
[----:B0-----:R-:W-:-:S09]  /*01a0*/  UISETP.GE.AND UP0, UPT, UR4, 0x41, UPT ;  /* 0x000000410400788c */ /* 0x001fd2000bf06270 */
        /* <DEDUP_REMOVED lines=17> */
.L_x_17:
[----:B------:R-:W0:Y:S08]  /*02c0*/  LDC R3, c[0x0][0x3a0] ;  /* 0x0000e800ff037b82 */ /* 0x000e300000000800 */
[----:B------:R-:W1:Y:S01]  /*02d0*/  LDC.64 R12, c[0x0][0x358] ;  /* 0x0000d600ff0c7b82 */ /* 0x000e620000000a00 */
[----:B0-----:R-:W-:-:S04]  /*02e0*/  SHF.R.S32.HI R0, RZ, 0x1f, R3 ;  /* 0x0000001fff007819 */ /* 0x001fc80000011403 */
[----:B------:R-:W-:-:S04]  /*02f0*/  LEA.HI R0, R0, R3, RZ, 0x6 ;  /* 0x0000000300007211 */ /* 0x000fc800078f30ff */
[----:B------:R-:W-:-:S04]  /*0300*/  SHF.R.S32.HI R10, RZ, 0x6, R0 ;  /* 0x00000006ff0a7819 */ /* 0x000fc80000011400 */
[----:B------:R-:W-:-:S13]  /*0310*/  ISETP.GE.AND P0, PT, R17, R10, PT ;  /* 0x0000000a1100720c */ /* 0x000fda0003f06270 */
[----:B-1----:R-:W-:Y:S05]  /*0320*/  @P0 BRA `(.L_x_18) ;  /* 0x0000008800a80947 */ /* 0x002fea0003800000 */
[----:B------:R-:W0:Y:S01]  /*0330*/  S2R R23, SR_TID.X ;  /* 0x0000000000177919 */ /* 0x000e220000002100 */
[----:B------:R-:W1:Y:S01]  /*0340*/  S2UR UR5, SR_CTAID.X ;  /* 0x00000000000579c3 */ /* 0x000e620000002500 */
[----:B------:R-:W1:Y:S01]  /*0350*/  LDCU UR4, c[0x0][0x360] ;  /* 0x00006c00ff0477ac */ /* 0x000e620008000800 */
[C---:B------:R-:W-:Y:S02]  /*0360*/  R2UR UR6, R12.reuse ;  /* 0x000000000c0672ca */ /* 0x040fe400000e0000 */
[C---:B------:R-:W-:Y:S02]  /*0370*/  R2UR UR7, R13.reuse ;  /* 0x000000000d0772ca */ /* 0x040fe400000e0000 */
[----:B------:R-:W-:Y:S02]  /*0380*/  R2UR UR10, R12 ;  /* 0x000000000c0a72ca */ /* 0x000fe400000e0000 */
[----:B------:R-:W2:Y:S01]  /*0390*/  LDC.64 R30, c[0x0][0x390] ;  /* 0x0000e400ff1e7b82 */ /* 0x000ea20000000a00 */
[----:B------:R-:W-:-:S02]  /*03a0*/  R2UR UR11, R13 ;  /* 0x000000000d0b72ca */ /* 0x000fc400000e0000 */
[C---:B------:R-:W-:Y:S02]  /*03b0*/  R2UR UR8, R12.reuse ;  /* 0x000000000c0872ca */ /* 0x040fe400000e0000 */
[C---:B------:R-:W-:Y:S02]  /*03c0*/  R2UR UR9, R13.reuse ;  /* 0x000000000d0972ca */ /* 0x040fe400000e0000 */
[----:B------:R-:W-:Y:S02]  /*03d0*/  R2UR UR12, R12 ;  /* 0x000000000c0c72ca */ /* 0x000fe400000e0000 */
[----:B------:R-:W-:Y:S01]  /*03e0*/  R2UR UR13, R13 ;  /* 0x000000000d0d72ca */ /* 0x000fe200000e0000 */
[----:B-1----:R-:W-:-:S06]  /*03f0*/  UIMAD UR4, UR5, UR4, URZ ;  /* 0x00000004050472a4 */ /* 0x002fcc000f8e02ff */
[----:B0-----:R-:W-:-:S04]  /*0400*/  VIADD R25, R23, UR4 ;  /* 0x0000000417197c36 */ /* 0x001fc80008000000 */
[----:B------:R-:W-:-:S04]  /*0410*/  IMAD.SHL.U32 R3, R25, 0x40, RZ ;  /* 0x0000004019037824 */ /* 0x000fc800078e00ff */
[----:B--2---:R-:W-:-:S05]  /*0420*/  IMAD.WIDE R30, R3, 0x8, R30 ;  /* 0x00000008031e7825 */ /* 0x004fca00078e021e */
[----:B------:R-:W2:Y:S04]  /*0430*/  LDG.E.64 R20, desc[UR6][R30.64] ;  /* 0x000000061e147981 */ /* 0x000ea8000c1e1b00 */
[----:B------:R-:W2:Y:S04]  /*0440*/  LDG.E.64 R34, desc[UR10][R30.64+0x100] ;  /* 0x0001000a1e227981 */ /* 0x000ea8000c1e1b00 */
[----:B------:R-:W3:Y:S04]  /*0450*/  LDG.E.64 R32, desc[UR8][R30.64+0x80] ;  /* 0x000080081e207981 */ /* 0x000ee8000c1e1b00 */
[----:B------:R-:W3:Y:S04]  /*0460*/  LDG.E.64 R36, desc[UR12][R30.64+0x180] ;  /* 0x0001800c1e247981 */ /* 0x000ee8000c1e1b00 */
[----:B------:R-:W4:Y:S04]  /*0470*/  LDG.E.64 R2, desc[UR6][R30.64+0x40] ;  /* 0x000040061e027981 */ /* 0x000f28000c1e1b00 */
[----:B------:R-:W4:Y:S04]  /*0480*/  LDG.E.64 R6, desc[UR10][R30.64+0x140] ;  /* 0x0001400a1e067981 */ /* 0x000f28000c1e1b00 */
[----:B------:R-:W5:Y:S04]  /*0490*/  LDG.E.64 R16, desc[UR8][R30.64+0xc0] ;  /* 0x0000c0081e107981 */ /* 0x000f68000c1e1b00 */
        /* <DEDUP_REMOVED lines=16> */
[----:B------:R-:W5:Y:S01]  /*05a0*/  LDG.E.64 R72, desc[UR8][R30.64+0x190] ;  /* 0x000190081e487981 */ /* 0x000f62000c1e1b00 */
[----:B------:R-:W-:-:S02]  /*05b0*/  R2UR UR16, R12 ;  /* 0x000000000c1072ca */ /* 0x000fc400000e0000 */
[C---:B------:R-:W-:Y:S01]  /*05c0*/  R2UR UR17, R13.reuse ;  /* 0x000000000d1172ca */ /* 0x040fe200000e0000 */
[----:B------:R-:W5:Y:S01]  /*05d0*/  LDG.E.64 R66, desc[UR6][R30.64+0x18] ;  /* 0x000018061e427981 */ /* 0x000f62000c1e1b00 */
[C---:B------:R-:W-:Y:S02]  /*05e0*/  R2UR UR14, R12.reuse ;  /* 0x000000000c0e72ca */ /* 0x040fe400000e0000 */
[----:B------:R-:W-:Y:S01]  /*05f0*/  R2UR UR15, R13 ;  /* 0x000000000d0f72ca */ /* 0x000fe200000e0000 */
[----:B------:R-:W5:Y:S04]  /*0600*/  LDG.E.64 R68, desc[UR12][R30.64+0x118] ;  /* 0x0001180c1e447981 */ /* 0x000f68000c1e1b00 */
[----:B------:R-:W5:Y:S04]  /*0610*/  LDG.E.64 R88, desc[UR10][R30.64+0x98] ;  /* 0x0000980a1e587981 */ /* 0x000f68000c1e1b00 */
[----:B------:R-:W5:Y:S04]  /*0620*/  LDG.E.64 R94, desc[UR16][R30.64+0x198] ;  /* 0x000198101e5e7981 */ /* 0x000f68000c1e1b00 */
[----:B------:R-:W5:Y:S04]  /*0630*/  LDG.E.64 R52, desc[UR14][R30.64+0x158] ;  /* 0x0001580e1e347981 */ /* 0x000f68000c1e1b00 */
[----:B------:R-:W5:Y:S04]  /*0640*/  LDG.E.64 R56, desc[UR6][R30.64+0xd8] ;  /* 0x0000d8061e387981 */ /* 0x000f68000c1e1b00 */
[----:B------:R-:W5:Y:S01]  /*0650*/  LDG.E.64 R58, desc[UR6][R30.64+0x1d8] ;  /* 0x0001d8061e3a7981 */ /* 0x000f62000c1e1b00 */
[----:B------:R-:W-:-:S02]  /*0660*/  R2UR UR18, R12 ;  /* 0x000000000c1272ca */ /* 0x000fc400000e0000 */
[----:B------:R-:W-:Y:S02]  /*0670*/  R2UR UR19, R13 ;  /* 0x000000000d1372ca */ /* 0x000fe400000e0000 */
[-CC-:B--2---:R-:W-:Y:S02]  /*0680*/  LOP3.LUT R11, RZ, R21.reuse, R34.reuse, 0xaa, !PT ;  /* 0x00000015ff0b7212 */ /* 0x184fe400078eaa22 */
[----:B------:R-:W-:Y:S02]  /*0690*/  LOP3.LUT R41, RZ, R21, R34, 0xaa, !PT ;  /* 0x00000015ff297212 */ /* 0x000fe400078eaa22 */
[--C-:B------:R-:W-:Y:S02]  /*06a0*/  SHF.R.U64 R43, R20, 0x10, R11.reuse ;  /* 0x00000010142b7819 */ /* 0x100fe4000000120b */
[----:B------:R-:W-:Y:S02]  /*06b0*/  SHF.R.U32.HI R11, RZ, 0x10, R11 ;  /* 0x00000010ff0b7819 */ /* 0x000fe4000001160b */
[----:B------:R-:W-:-:S02]  /*06c0*/  SHF.R.U32.HI R47, RZ, 0x10, R41 ;  /* 0x00000010ff2f7819 */ /* 0x000fc40000011629 */
[-CC-:B---3--:R-:W-:Y:S02]  /*06d0*/  LOP3.LUT R0, R11, R33.reuse, R36.reuse, 0x5a, !PT ;  /* 0x000000210b007212 */ /* 0x188fe400078e5a24 */
[----:B------:R-:W-:Y:S02]  /*06e0*/  LOP3.LUT R11, RZ, R34, R21, 0xaa, !PT ;  /* 0x00000022ff0b7212 */ /* 0x000fe400078eaa15 */
[----:B------:R-:W-:Y:S02]  /*06f0*/  LOP3.LUT R43, R43, R32, RZ, 0x3c, !PT ;  /* 0x000000202b2b7212 */ /* 0x000fe400078e3cff */
[----:B------:R-:W-:Y:S02]  /*0700*/  SHF.R.U64 R41, R20, 0x10, R41 ;  /* 0x0000001014297819 */ /* 0x000fe40000001229 */
[----:B------:R-:W-:Y:S02]  /*0710*/  SHF.R.U64 R11, R11, 0x10, R35 ;  /* 0x000000100b0b7819 */ /* 0x000fe40000001223 */
[----:B------:R-:W-:-:S02]  /*0720*/  LOP3.LUT R47, R47, R33, R36, 0x5a, !PT ;  /* 0x000000212f2f7212 */ /* 0x000fc400078e5a24 */
[----:B------:R-:W-:Y:S02]  /*0730*/  SHF.L.U64.HI R43, R43, 0x10, R0 ;  /* 0x000000102b2b7819 */ /* 0x000fe40000010200 */
[----:B------:R-:W-:Y:S02]  /*0740*/  LOP3.LUT R41, R41, R32, RZ, 0x3c, !PT ;  /* 0x0000002029297212 */ /* 0x000fe400078e3cff */
[----:B------:R-:W-:Y:S02]  /*0750*/  LOP3.LUT R0, R11, R36, R33, 0x5a, !PT ;  /* 0x000000240b007212 */ /* 0x000fe400078e5a21 */
[----:B------:R-:W-:Y:S02]  /*0760*/  LOP3.LUT R49, R47, 0xffff, RZ, 0xc0, !PT ;  /* 0x0000ffff2f317812 */ /* 0x000fe400078ec0ff */
[----:B------:R-:W-:Y:S02]  /*0770*/  LOP3.LUT R47, R32, 0xffff, R41, 0x78, !PT ;  /* 0x0000ffff202f7812 */ /* 0x000fe400078e7829 */
[----:B------:R-:W-:-:S02]  /*0780*/  LOP3.LUT R11, R0, 0xffff, RZ, 0xc0, !PT ;  /* 0x0000ffff000b7812 */ /* 0x000fc400078ec0ff */
[----:B------:R-:W-:Y:S02]  /*0790*/  LOP3.LUT R32, R49, R33, R36, 0x5a, !PT ;  /* 0x0000002131207212 */ /* 0x000fe400078e5a24 */
[----:B----4-:R-:W-:Y:S02]  /*07a0*/  LOP3.LUT R49, RZ, R3, R6, 0xaa, !PT ;  /* 0x00000003ff317212 */ /* 0x010fe400078eaa06 */
[----:B------:R-:W-:Y:S01]  /*07b0*/  LOP3.LUT R22, R11, R36, R33, 0x5a, !PT ;  /* 0x000000240b167212 */ /* 0x000fe200078e5a21 */
[----:B------:R-:W-:Y:S01]  /*07c0*/  IMAD.U32 R41, R41, 0x10000, RZ ;  /* 0x0001000029297824 */ /* 0x000fe200078e00ff */
[----:B------:R-:W-:Y:S02]  /*07d0*/  SHF.R.U32.HI R39, RZ, 0x10, R35 ;  /* 0x00000010ff277819 */ /* 0x000fe40000011623 */
[----:B------:R-:W-:Y:S02]  /*07e0*/  SHF.R.U64 R11, R2, 0x10, R49 ;  /* 0x00000010020b7819 */ /* 0x000fe40000001231 */
[----:B------:R-:W-:-:S02]  /*07f0*/  LOP3.LUT R39, R39, R37, RZ, 0x3c, !PT ;  /* 0x0000002527277212 */ /* 0x000fc400078e3cff */
[----:B-----5:R-:W-:Y:S02]  /*0800*/  LOP3.LUT R11, R11, R16, RZ, 0x3c, !PT ;  /* 0x000000100b0b7212 */ /* 0x020fe400078e3cff */
[----:B------:R-:W-:Y:S02]  /*0810*/  LOP3.LUT R38, R20, 0xffff0000, R41, 0x78, !PT ;  /* 0xffff000014267812 */ /* 0x000fe400078e7829 */
[----:B------:R-:W2:Y:S01]  /*0820*/  LDG.E.64 R40, desc[UR8][R30.64+0x58] ;  /* 0x000058081e287981 */ /* 0x000ea2000c1e1b00 */
[--C-:B------:R-:W-:Y:S02]  /*0830*/  LOP3.LUT R37, R37, 0xffff, R39.reuse, 0x78, !PT ;  /* 0x0000ffff25257812 */ /* 0x100fe400078e7827 */
[----:B------:R-:W-:Y:S01]  /*0840*/  SHF.L.U64.HI R33, R0, 0x10, R39 ;  /* 0x0000001000217819 */ /* 0x000fe20000010227 */
[----:B------:R-:W-:Y:S01]  /*0850*/  IMAD.U32 R39, R11, 0x10000, RZ ;  /* 0x000100000b277824 */ /* 0x000fe200078e00ff */
[----:B------:R-:W-:Y:S01]  /*0860*/  LOP3.LUT R24, R16, 0xffff, R11, 0x78, !PT ;  /* 0x0000ffff10187812 */ /* 0x000fe200078e780b */
[----:B------:R-:W-:Y:S01]  /*0870*/  IMAD.U32 R11, R0, 0x10000, RZ ;  /* 0x00010000000b7824 */ /* 0x000fe200078e00ff */
[----:B------:R-:W-:-:S02]  /*0880*/  LOP3.LUT R33, R35, 0xffff0000, R33, 0x78, !PT ;  /* 0xffff000023217812 */ /* 0x000fc400078e7821 */
[----:B------:R-:W-:Y:S02]  /*0890*/  LOP3.LUT R35, RZ, R3, R6, 0xaa, !PT ;  /* 0x00000003ff237212 */ /* 0x000fe400078eaa06 */
[----:B------:R-:W-:Y:S02]  /*08a0*/  LOP3.LUT R11, R11, 0xffff0000, RZ, 0xc0, !PT ;  /* 0xffff00000b0b7812 */ /* 0x000fe400078ec0ff */
[----:B------:R-:W-:Y:S02]  /*08b0*/  SHF.R.U64 R71, R47, 0x8, R32 ;  /* 0x000000082f477819 */ /* 0x000fe40000001220 */
[----:B------:R-:W-:Y:S02]  /*08c0*/  LOP3.LUT R43, R43, 0xffff0000, RZ, 0xc0, !PT ;  /* 0xffff00002b2b7812 */ /* 0x000fe400078ec0ff */
[----:B------:R-:W-:Y:S02]  /*08d0*/  LOP3.LUT R20, R11, R34, R21, 0x5a, !PT ;  /* 0x000000220b147212 */ /* 0x000fe400078e5a15 */
[----:B------:R-:W-:-:S02]  /*08e0*/  LOP3.LUT R51, R2, 0xffff0000, R39, 0x78, !PT ;  /* 0xffff000002337812 */ /* 0x000fc400078e7827 */
[----:B------:R-:W-:Y:S02]  /*08f0*/  SHF.R.U64 R11, R2, 0x10, R35 ;  /* 0x00000010020b7819 */ /* 0x000fe40000001223 */
[----:B------:R-:W-:Y:S02]  /*0900*/  LOP3.LUT R71, R71, R24, RZ, 0x3c, !PT ;  /* 0x0000001847477212 */ /* 0x000fe400078e3cff */
[----:B------:R-:W-:Y:S02]  /*0910*/  LOP3.LUT R39, RZ, R6, R3, 0xaa, !PT ;  /* 0x00000006ff277212 */ /* 0x000fe400078eaa03 */
[----:B------:R-:W-:Y:S02]  /*0920*/  LOP3.LUT R43, R43, R21, R34, 0x5a, !PT ;  /* 0x000000152b2b7212 */ /* 0x000fe400078e5a22 */
[----:B------:R-:W-:Y:S02]  /*0930*/  LOP3.LUT R2, R11, R16, RZ, 0x3c, !PT ;  /* 0x000000100b027212 */ /* 0x000fe400078e3cff */
[--C-:B------:R-:W-:Y:S01]  /*0940*/  SHF.R.U32.HI R21, RZ, 0x10, R7.reuse ;  /* 0x00000010ff157819 */ /* 0x100fe20000011607 */
[----:B------:R-:W-:Y:S01]  /*0950*/  IMAD.SHL.U32 R114, R71, 0x100, RZ ;  /* 0x0000010047727824 */ /* 0x000fe200078e00ff */
[----:B------:R-:W-:-:S02]  /*0960*/  SHF.R.U64 R11, R39, 0x10, R7 ;  /* 0x00000010270b7819 */ /* 0x000fc40000001207 */
[----:B------:R-:W-:Y:S02]  /*0970*/  SHF.R.U32.HI R49, RZ, 0x10, R49 ;  /* 0x00000010ff317819 */ /* 0x000fe40000011631 */
[----:B------:R-:W-:Y:S02]  /*0980*/  SHF.R.U32.HI R35, RZ, 0x10, R35 ;  /* 0x00000010ff237819 */ /* 0x000fe40000011623 */
[----:B------:R-:W-:Y:S02]  /*0990*/  LOP3.LUT R0, R21, R15, RZ, 0x3c, !PT ;  /* 0x0000000f15007212 */ /* 0x000fe400078e3cff */
[----:B------:R-:W-:Y:S02]  /*09a0*/  LOP3.LUT R11, R11, R14, R17, 0x5a, !PT ;  /* 0x0000000e0b0b7212 */ /* 0x000fe400078e5a11 */
[----:B------:R-:W-:Y:S02]  /*09b0*/  LOP3.LUT R49, R49, R17, R14, 0x5a, !PT ;  /* 0x0000001131317212 */ /* 0x000fe400078e5a0e */
[----:B------:R-:W-:-:S02]  /*09c0*/  LOP3.LUT R114, R47, 0xff00ff00, R114, 0x78, !PT ;  /* 0xff00ff002f727812 */ /* 0x000fc400078e7872 */
[----:B------:R-:W-:Y:S02]  /*09d0*/  LOP3.LUT R35, R35, R17, R14, 0x5a, !PT ;  /* 0x0000001123237212 */ /* 0x000fe400078e5a0e */
[--C-:B------:R-:W-:Y:S02]  /*09e0*/  LOP3.LUT R47, R15, 0xffff, R0.reuse, 0x78, !PT ;  /* 0x0000ffff0f2f7812 */ /* 0x100fe400078e7800 */
[C---:B------:R-:W-:Y:S02]  /*09f0*/  LOP3.LUT R21, R11.reuse, 0xffff, RZ, 0xc0, !PT ;  /* 0x0000ffff0b157812 */ /* 0x040fe400078ec0ff */
[C---:B------:R-:W-:Y:S01]  /*0a00*/  SHF.L.U64.HI R15, R11.reuse, 0x10, R0 ;  /* 0x000000100b0f7819 */ /* 0x040fe20000010200 */
[----:B------:R-:W-:Y:S01]  /*0a10*/  IMAD.U32 R11, R11, 0x10000, RZ ;  /* 0x000100000b0b7824 */ /* 0x000fe200078e00ff */
[----:B------:R-:W-:Y:S02]  /*0a20*/  LOP3.LUT R49, R49, 0xffff, RZ, 0xc0, !PT ;  /* 0x0000ffff31317812 */ /* 0x000fe400078ec0ff */
[----:B------:R-:W-:-:S02]  /*0a30*/  SHF.L.U64.HI R2, R2, 0x10, R35 ;  /* 0x0000001002027819 */ /* 0x000fc40000010223 */
[----:B------:R-:W-:Y:S01]  /*0a40*/  LOP3.LUT R48, R21, R14, R17, 0x5a, !PT ;  /* 0x0000000e15307212 */ /* 0x000fe200078e5a11 */
[----:B------:R-:W3:Y:S01]  /*0a50*/  LDG.E.64 R34, desc[UR18][R30.64+0x1a0] ;  /* 0x0001a0121e227981 */ /* 0x000ee2000c1e1b00 */
[----:B------:R-:W-:Y:S02]  /*0a60*/  LOP3.LUT R49, R49, R17, R14, 0x5a, !PT ;  /* 0x0000001131317212 */ /* 0x000fe400078e5a0e */
[----:B------:R-:W-:Y:S02]  /*0a70*/  LOP3.LUT R17, R2, 0xffff0000, RZ, 0xc0, !PT ;  /* 0xffff000002117812 */ /* 0x000fe400078ec0ff */
[----:B------:R-:W-:Y:S02]  /*0a80*/  LOP3.LUT R11, R11, 0xffff0000, RZ, 0xc0, !PT ;  /* 0xffff00000b0b7812 */ /* 0x000fe400078ec0ff */
[----:B------:R-:W-:Y:S02]  /*0a90*/  SHF.R.U64 R36, R38, 0x8, R43 ;  /* 0x0000000826247819 */ /* 0x000fe4000000122b */
[----:B------:R-:W-:-:S02]  /*0aa0*/  LOP3.LUT R14, R17, R3, R6, 0x5a, !PT ;  /* 0x00000003110e7212 */ /* 0x000fc400078e5a06 */
[----:B------:R-:W-:Y:S01]  /*0ab0*/  LOP3.LUT R2, R11, R6, R3, 0x5a, !PT ;  /* 0x000000060b027212 */ /* 0x000fe200078e5a03 */
[----:B------:R-:W4:Y:S01]  /*0ac0*/  LDG.E.64 R16, desc[UR8][R30.64+0x60] ;  /* 0x000060081e107981 */ /* 0x000f22000c1e1b00 */
[----:B------:R-:W-:Y:S02]  /*0ad0*/  SHF.R.U32.HI R3, RZ, 0x8, R43 ;  /* 0x00000008ff037819 */ /* 0x000fe4000001162b */
[----:B------:R-:W-:Y:S02]  /*0ae0*/  LOP3.LUT R36, R36, R51, RZ, 0x3c, !PT ;  /* 0x0000003324247212 */ /* 0x000fe400078e3cff */
[----:B------:R-:W-:Y:S02]  /*0af0*/  LOP3.LUT R3, R3, R14, RZ, 0x3c, !PT ;  /* 0x0000000e03037212 */ /* 0x000fe400078e3cff */
[----:B------:R-:W-:Y:S01]  /*0b00*/  SHF.R.U32.HI R0, RZ, 0x8, R32 ;  /* 0x00000008ff007819 */ /* 0x000fe20000011620 */
[----:B------:R-:W-:Y:S01]  /*0b10*/  IMAD.SHL.U32 R155, R36, 0x100, RZ ;  /* 0x00000100249b7824 */ /* 0x000fe200078e00ff */
[----:B------:R-:W-:-:S02]  /*0b20*/  LOP3.LUT R7, R7, 0xffff0000, R15, 0x78, !PT ;  /* 0xffff000007077812 */ /* 0x000fc400078e780f */
[----:B------:R-:W-:Y:S02]  /*0b30*/  LOP3.LUT R118, R51, 0xff00ff, R36, 0x78, !PT ;  /* 0x00ff00ff33767812 */ /* 0x000fe400078e7824 */
[--C-:B------:R-:W-:Y:S02]  /*0b40*/  LOP3.LUT R15, R14, 0xff00ff, R3.reuse, 0x78, !PT ;  /* 0x00ff00ff0e0f7812 */ /* 0x100fe400078e7803 */
[----:B------:R-:W-:Y:S02]  /*0b50*/  SHF.L.U64.HI R36, R36, 0x8, R3 ;  /* 0x0000000824247819 */ /* 0x000fe40000010203 */
[----:B------:R-:W-:Y:S02]  /*0b60*/  SHF.R.U64 R105, R20, 0x8, R33 ;  /* 0x0000000814697819 */ /* 0x000fe40000001221 */
[----:B------:R-:W-:Y:S02]  /*0b70*/  LOP3.LUT R3, RZ, R9, R80, 0xaa, !PT ;  /* 0x00000009ff037212 */ /* 0x000fe400078eaa50 */
[----:B------:R-:W-:-:S02]  /*0b80*/  LOP3.LUT R0, R0, R49, RZ, 0x3c, !PT ;  /* 0x0000003100007212 */ /* 0x000fc400078e3cff */
[----:B------:R-:W-:Y:S02]  /*0b90*/  LOP3.LUT R39, R24, 0xff00ff, R71, 0x78, !PT ;  /* 0x00ff00ff18277812 */ /* 0x000fe400078e7847 */
[----:B------:R-:W-:Y:S02]  /*0ba0*/  LOP3.LUT R105, R105, R2, RZ, 0x3c, !PT ;  /* 0x0000000269697212 */ /* 0x000fe400078e3cff */
[--C-:B------:R-:W-:Y:S02]  /*0bb0*/  SHF.R.U64 R51, R8, 0x10, R3.reuse ;  /* 0x0000001008337819 */ /* 0x100fe40000001203 */
[--C-:B------:R-:W-:Y:S02]  /*0bc0*/  LOP3.LUT R90, R49, 0xff00ff, R0.reuse, 0x78, !PT ;  /* 0x00ff00ff315a7812 */ /* 0x100fe400078e7800 */
[----:B------:R-:W-:Y:S02]  /*0bd0*/  SHF.L.U64.HI R71, R71, 0x8, R0 ;  /* 0x0000000847477819 */ /* 0x000fe40000010200 */
[----:B------:R-:W-:-:S02]  /*0be0*/  SHF.R.U32.HI R3, RZ, 0x10, R3 ;  /* 0x00000010ff037819 */ /* 0x000fc40000011603 */
[----:B------:R-:W-:Y:S02]  /*0bf0*/  SHF.R.U32.HI R0, RZ, 0x8, R33 ;  /* 0x00000008ff007819 */ /* 0x000fe40000011621 */
[--C-:B------:R-:W-:Y:S02]  /*0c00*/  SHF.R.U32.HI R42, RZ, 0x8, R37.reuse ;  /* 0x00000008ff2a7819 */ /* 0x100fe40000011625 */
[----:B------:R-:W-:Y:S02]  /*0c10*/  SHF.R.U64 R63, R22, 0x8, R37 ;  /* 0x00000008163f7819 */ /* 0x000fe40000001225 */
[----:B------:R-:W-:Y:S02]  /*0c20*/  LOP3.LUT R49, R2, 0xff00ff, R105, 0x78, !PT ;  /* 0x00ff00ff02317812 */ /* 0x000fe400078e7869 */
[----:B------:R-:W-:Y:S02]  /*0c30*/  LOP3.LUT R2, R3, R85, R82, 0x5a, !PT ;  /* 0x0000005503027212 */ /* 0x000fe400078e5a52 */
[----:B------:R-:W-:-:S02]  /*0c40*/  LOP3.LUT R0, R0, R7, RZ, 0x3c, !PT ;  /* 0x0000000700007212 */ /* 0x000fc400078e3cff */
[----:B------:R-:W-:Y:S02]  /*0c50*/  LOP3.LUT R51, R51, R84, RZ, 0x3c, !PT ;  /* 0x0000005433337212 */ /* 0x000fe400078e3cff */
[----:B------:R-:W-:Y:S02]  /*0c60*/  LOP3.LUT R42, R42, R47, RZ, 0x3c, !PT ;  /* 0x0000002f2a2a7212 */ /* 0x000fe400078e3cff */
[----:B------:R-:W-:Y:S02]  /*0c70*/  LOP3.LUT R63, R63, R48, RZ, 0x3c, !PT ;  /* 0x000000303f3f7212 */ /* 0x000fe400078e3cff */
[----:B------:R-:W-:Y:S02]  /*0c80*/  LOP3.LUT R50, R7, 0xff00ff, R0, 0x78, !PT ;  /* 0x00ff00ff07327812 */ /* 0x000fe400078e7800 */
[----:B------:R-:W-:Y:S01]  /*0c90*/  SHF.L.U64.HI R51, R51, 0x10, R2 ;  /* 0x0000001033337819 */ /* 0x000fe20000010202 */
[----:B------:R-:W5:Y:S01]  /*0ca0*/  LDG.E.64 R6, desc[UR14][R30.64+0x120] ;  /* 0x0001200e1e067981 */ /* 0x000f62000c1e1b00 */
[----:B------:R-:W-:-:S02]  /*0cb0*/  LOP3.LUT R47, R47, 0xff00ff, R42, 0x78, !PT ;  /* 0x00ff00ff2f2f7812 */ /* 0x000fc400078e782a */
[----:B------:R-:W-:Y:S01]  /*0cc0*/  SHF.L.U64.HI R42, R63, 0x8, R42 ;  /* 0x000000083f2a7819 */ /* 0x000fe2000001022a */
[----:B------:R-:W5:Y:S01]  /*0cd0*/  LDG.E.64 R2, desc[UR6][R30.64+0x20] ;  /* 0x000020061e027981 */ /* 0x000f62000c1e1b00 */
[----:B------:R-:W-:Y:S02]  /*0ce0*/  SHF.L.U64.HI R0, R105, 0x8, R0 ;  /* 0x0000000869007819 */ /* 0x000fe40000010200 */
[----:B------:R-:W-:Y:S02]  /*0cf0*/  LOP3.LUT R11, RZ, R80, R9, 0xaa, !PT ;  /* 0x00000050ff0b7212 */ /* 0x000fe400078eaa09 */
[----:B------:R-:W-:Y:S02]  /*0d00*/  LOP3.LUT R36, R43, 0xff00ff00, R36, 0x78, !PT ;  /* 0xff00ff002b247812 */ /* 0x000fe400078e7824 */
[----:B------:R-:W-:Y:S02]  /*0d10*/  LOP3.LUT R42, R37, 0xff00ff00, R42, 0x78, !PT ;  /* 0xff00ff00252a7812 */ /* 0x000fe400078e782a */
[----:B------:R-:W-:-:S02]  /*0d20*/  LOP3.LUT R43, RZ, R9, R80, 0xaa, !PT ;  /* 0x00000009ff2b7212 */ /* 0x000fc400078eaa50 */
[----:B------:R-:W-:Y:S02]  /*0d30*/  SHF.R.U32.HI R37, RZ, 0x10, R81 ;  /* 0x00000010ff257819 */ /* 0x000fe40000011651 */
[----:B------:R-:W-:Y:S02]  /*0d40*/  LOP3.LUT R97, RZ, R55, R18, 0xaa, !PT ;  /* 0x00000037ff617212 */ /* 0x000fe400078eaa12 */
[----:B------:R-:W-:Y:S02]  /*0d50*/  LOP3.LUT R71, R32, 0xff00ff00, R71, 0x78, !PT ;  /* 0xff00ff0020477812 */ /* 0x000fe400078e7847 */
[----:B------:R-:W-:Y:S02]  /*0d60*/  LOP3.LUT R0, R33, 0xff00ff00, R0, 0x78, !PT ;  /* 0xff00ff0021007812 */ /* 0x000fe400078e7800 */
[----:B------:R-:W-:Y:S01]  /*0d70*/  SHF.R.U64 R11, R11, 0x10, R81 ;  /* 0x000000100b0b7819 */ /* 0x000fe20000001251 */
[----:B------:R-:W3:Y:S01]  /*0d80*/  LDG.E.64 R32, desc[UR10][R30.64+0xa0] ;  /* 0x0000a00a1e207981 */ /* 0x000ee2000c1e1b00 */
[----:B------:R-:W-:-:S02]  /*0d90*/  SHF.R.U64 R87, R8, 0x10, R43 ;  /* 0x0000001008577819 */ /* 0x000fc4000000122b */
[----:B------:R-:W-:Y:S02]  /*0da0*/  SHF.R.U32.HI R91, RZ, 0x10, R43 ;  /* 0x00000010ff5b7819 */ /* 0x000fe4000001162b */
[----:B------:R-:W-:Y:S02]  /*0db0*/  LOP3.LUT R37, R37, R83, RZ, 0x3c, !PT ;  /* 0x0000005325257212 */ /* 0x000fe400078e3cff */
[----:B------:R-:W-:Y:S01]  /*0dc0*/  SHF.R.U64 R43, R54, 0x10, R97 ;  /* 0x00000010362b7819 */ /* 0x000fe20000001261 */
[----:B------:R-:W-:Y:S01]  /*0dd0*/  IMAD.SHL.U32 R105, R105, 0x100, RZ ;  /* 0x0000010069697824 */ /* 0x000fe200078e00ff */
[----:B------:R-:W-:Y:S02]  /*0de0*/  LOP3.LUT R11, R11, R82, R85, 0x5a, !PT ;  /* 0x000000520b0b7212 */ /* 0x000fe400078e5a55 */
[----:B------:R-:W-:Y:S02]  /*0df0*/  LOP3.LUT R14, R91, R85, R82, 0x5a, !PT ;  /* 0x000000555b0e7212 */ /* 0x000fe400078e5a52 */
[----:B------:R-:W-:-:S02]  /*0e00*/  LOP3.LUT R83, R83, 0xffff, R37, 0x78, !PT ;  /* 0x0000ffff53537812 */ /* 0x000fc400078e7825 */
[----:B------:R-:W-:Y:S02]  /*0e10*/  LOP3.LUT R91, R43, R76, RZ, 0x3c, !PT ;  /* 0x0000004c2b5b7212 */ /* 0x000fe400078e3cff */
[----:B------:R-:W-:Y:S02]  /*0e20*/  LOP3.LUT R87, R87, R84, RZ, 0x3c, !PT ;  /* 0x0000005457577212 */ /* 0x000fe400078e3cff */
[C---:B------:R-:W-:Y:S02]  /*0e30*/  SHF.L.U64.HI R37, R11.reuse, 0x10, R37 ;  /* 0x000000100b257819 */ /* 0x040fe40000010225 */
[C---:B------:R-:W-:Y:S01]  /*0e40*/  LOP3.LUT R43, R11.reuse, 0xffff, RZ, 0xc0, !PT ;  /* 0x0000ffff0b2b7812 */ /* 0x040fe200078ec0ff */
[----:B------:R-:W-:Y:S01]  /*0e50*/  IMAD.U32 R11, R11, 0x10000, RZ ;  /* 0x000100000b0b7824 */ /* 0x000fe200078e00ff */
[----:B------:R-:W-:Y:S01]  /*0e60*/  LOP3.LUT R48, R48, 0xff00ff, R63, 0x78, !PT ;  /* 0x00ff00ff30307812 */ /* 0x000fe200078e783f */
[----:B------:R-:W-:Y:S01]  /*0e70*/  IMAD.SHL.U32 R63, R63, 0x100, RZ ;  /* 0x000001003f3f7824 */ /* 0x000fe200078e00ff */
[----:B------:R-:W-:-:S02]  /*0e80*/  LOP3.LUT R105, R20, 0xff00ff00, R105, 0x78, !PT ;  /* 0xff00ff0014697812 */ /* 0x000fc400078e7869 */
[----:B------:R-:W4:Y:S01]  /*0e90*/  LDG.E.64 R20, desc[UR16][R30.64+0x160] ;  /* 0x000160101e147981 */ /* 0x000f22000c1e1b00 */
[----:B------:R-:W-:Y:S01]  /*0ea0*/  IMAD.U32 R99, R87, 0x10000, RZ ;  /* 0x0001000057637824 */ /* 0x000fe200078e00ff */
[----:B------:R-:W-:Y:S02]  /*0eb0*/  LOP3.LUT R51, R51, 0xffff0000, RZ, 0xc0, !PT ;  /* 0xffff000033337812 */ /* 0x000fe400078ec0ff */
[----:B------:R-:W-:Y:S02]  /*0ec0*/  LOP3.LUT R11, R11, 0xffff0000, RZ, 0xc0, !PT ;  /* 0xffff00000b0b7812 */ /* 0x000fe400078ec0ff */
[----:B------:R-:W-:Y:S02]  /*0ed0*/  LOP3.LUT R63, R22, 0xff00ff00, R63, 0x78, !PT ;  /* 0xff00ff00163f7812 */ /* 0x000fe400078e783f */
[----:B------:R-:W-:Y:S02]  /*0ee0*/  LOP3.LUT R22, R51, R9, R80, 0x5a, !PT ;  /* 0x0000000933167212 */ /* 0x000fe400078e5a50 */
[----:B------:R-:W-:-:S02]  /*0ef0*/  LOP3.LUT R99, R8, 0xffff0000, R99, 0x78, !PT ;  /* 0xffff000008637812 */ /* 0x000fc400078e7863 */
[----:B------:R-:W-:Y:S02]  /*0f00*/  LOP3.LUT R80, R11, R80, R9, 0x5a, !PT ;  /* 0x000000500b507212 */ /* 0x000fe400078e5a09 */
[----:B------:R-:W4:Y:S01]  /*0f10*/  LDG.E.64 R8, desc[UR12][R30.64+0xe0] ;  /* 0x0000e00c1e087981 */ /* 0x000f22000c1e1b00 */
[----:B------:R-:W-:Y:S02]  /*0f20*/  LOP3.LUT R93, R84, 0xffff, R87, 0x78, !PT ;  /* 0x0000ffff545d7812 */ /* 0x000fe400078e7857 */
[----:B------:R-:W-:-:S04]  /*0f30*/  LOP3.LUT R87, R14, 0xffff, RZ, 0xc0, !PT ;  /* 0x0000ffff0e577812 */ /* 0x000fc800078ec0ff */
[----:B------:R-:W-:Y:S02]  /*0f40*/  LOP3.LUT R84, R87, R85, R82, 0x5a, !PT ;  /* 0x0000005557547212 */ /* 0x000fe400078e5a52 */
[----:B------:R-:W-:Y:S02]  /*0f50*/  LOP3.LUT R82, R43, R82, R85, 0x5a, !PT ;  /* 0x000000522b527212 */ /* 0x000fe400078e5a55 */
[----:B------:R-:W-:Y:S02]  /*0f60*/  LOP3.LUT R85, RZ, R55, R18, 0xaa, !PT ;  /* 0x00000037ff557212 */ /* 0x000fe400078eaa12 */
[----:B------:R-:W-:Y:S02]  /*0f70*/  LOP3.LUT R81, R81, 0xffff0000, R37, 0x78, !PT ;  /* 0xffff000051517812 */ /* 0x000fe400078e7825 */
[----:B------:R-:W-:Y:S02]  /*0f80*/  LOP3.LUT R37, RZ, R18, R55, 0xaa, !PT ;  /* 0x00000012ff257212 */ /* 0x000fe400078eaa37 */
[----:B------:R-:W-:-:S02]  /*0f90*/  SHF.R.U64 R43, R54, 0x10, R85 ;  /* 0x00000010362b7819 */ /* 0x000fc40000001255 */
[----:B------:R-:W-:Y:S02]  /*0fa0*/  SHF.R.U32.HI R85, RZ, 0x10, R85 ;  /* 0x00000010ff557819 */ /* 0x000fe40000011655 */
[--C-:B------:R-:W-:Y:S02]  /*0fb0*/  SHF.R.U32.HI R51, RZ, 0x10, R19.reuse ;  /* 0x00000010ff337819 */ /* 0x100fe40000011613 */
[----:B------:R-:W-:Y:S02]  /*0fc0*/  SHF.R.U64 R37, R37, 0x10, R19 ;  /* 0x0000001025257819 */ /* 0x000fe40000001213 */
[----:B------:R-:W-:Y:S02]  /*0fd0*/  SHF.R.U32.HI R97, RZ, 0x10, R97 ;  /* 0x00000010ff617819 */ /* 0x000fe40000011661 */
[----:B------:R-:W-:Y:S02]  /*0fe0*/  LOP3.LUT R14, R43, R76, RZ, 0x3c, !PT ;  /* 0x0000004c2b0e7212 */ /* 0x000fe400078e3cff */
[----:B------:R-:W-:-:S02]  /*0ff0*/  LOP3.LUT R43, R85, R77, R78, 0x5a, !PT ;  /* 0x0000004d552b7212 */ /* 0x000fc400078e5a4e */
[----:B------:R-:W-:Y:S02]  /*1000*/  LOP3.LUT R51, R51, R79, RZ, 0x3c, !PT ;  /* 0x0000004f33337212 */ /* 0x000fe400078e3cff */
[----:B------:R-:W-:Y:S02]  /*1010*/  LOP3.LUT R37, R37, R78, R77, 0x5a, !PT ;  /* 0x0000004e25257212 */ /* 0x000fe400078e5a4d */
[----:B------:R-:W-:Y:S02]  /*1020*/  LOP3.LUT R97, R97, R77, R78, 0x5a, !PT ;  /* 0x0000004d61617212 */ /* 0x000fe400078e5a4e */
[----:B------:R-:W-:Y:S02]  /*1030*/  SHF.L.U64.HI R14, R14, 0x10, R43 ;  /* 0x000000100e0e7819 */ /* 0x000fe4000001022b */
[----:B------:R-:W-:Y:S02]  /*1040*/  LOP3.LUT R43, R79, 0xffff, R51, 0x78, !PT ;  /* 0x0000ffff4f2b7812 */ /* 0x000fe400078e7833 */
[----:B------:R-:W-:-:S02]  /*1050*/  LOP3.LUT R79, R37, 0xffff, RZ, 0xc0, !PT ;  /* 0x0000ffff254f7812 */ /* 0x000fc400078ec0ff */
[C---:B------:R-:W-:Y:S01]  /*1060*/  SHF.L.U64.HI R51, R37.reuse, 0x10, R51 ;  /* 0x0000001025337819 */ /* 0x040fe20000010233 */
[----:B------:R-:W-:Y:S01]  /*1070*/  IMAD.U32 R37, R37, 0x10000, RZ ;  /* 0x0001000025257824 */ /* 0x000fe200078e00ff */
[----:B------:R-:W-:Y:S01]  /*1080*/  LOP3.LUT R97, R97, 0xffff, RZ, 0xc0, !PT ;  /* 0x0000ffff61617812 */ /* 0x000fe200078ec0ff */
[----:B------:R-:W-:Y:S01]  /*1090*/  IMAD.U32 R87, R91, 0x10000, RZ ;  /* 0x000100005b577824 */ /* 0x000fe200078e00ff */
[----:B------:R-:W-:Y:S02]  /*10a0*/  LOP3.LUT R155, R38, 0xff00ff00, R155, 0x78, !PT ;  /* 0xff00ff00269b7812 */ /* 0x000fe400078e789b */
[----:B------:R-:W-:Y:S02]  /*10b0*/  LOP3.LUT R38, R79, R78, R77, 0x5a, !PT ;  /* 0x0000004e4f267212 */ /* 0x000fe400078e5a4d */
[----:B------:R-:W-:Y:S02]  /*10c0*/  LOP3.LUT R97, R97, R77, R78, 0x5a, !PT ;  /* 0x0000004d61617212 */ /* 0x000fe400078e5a4e */
[----:B------:R-:W-:-:S02]  /*10d0*/  LOP3.LUT R77, R14, 0xffff0000, RZ, 0xc0, !PT ;  /* 0xffff00000e4d7812 */ /* 0x000fc400078ec0ff */
[----:B------:R-:W-:Y:S02]  /*10e0*/  LOP3.LUT R37, R37, 0xffff0000, RZ, 0xc0, !PT ;  /* 0xffff000025257812 */ /* 0x000fe400078ec0ff */
[----:B------:R-:W-:Y:S02]  /*10f0*/  LOP3.LUT R70, R76, 0xffff, R91, 0x78, !PT ;  /* 0x0000ffff4c467812 */ /* 0x000fe400078e785b */
[----:B------:R-:W-:Y:S02]  /*1100*/  LOP3.LUT R87, R54, 0xffff0000, R87, 0x78, !PT ;  /* 0xffff000036577812 */ /* 0x000fe400078e7857 */
[----:B------:R-:W-:Y:S02]  /*1110*/  LOP3.LUT R51, R19, 0xffff0000, R51, 0x78, !PT ;  /* 0xffff000013337812 */ /* 0x000fe400078e7833 */
[----:B------:R-:W-:Y:S02]  /*1120*/  LOP3.LUT R54, R77, R55, R18, 0x5a, !PT ;  /* 0x000000374d367212 */ /* 0x000fe400078e5a12 */
[----:B------:R-:W-:-:S02]  /*1130*/  LOP3.LUT R76, R37, R18, R55, 0x5a, !PT ;  /* 0x00000012254c7212 */ /* 0x000fc400078e5a37 */
[----:B------:R-:W4:Y:S01]  /*1140*/  LDG.E.64 R18, desc[UR6][R30.64+0x1e0] ;  /* 0x0001e0061e127981 */ /* 0x000f22000c1e1b00 */
[----:B------:R-:W-:-:S04]  /*1150*/  SHF.R.U64 R91, R93, 0x8, R84 ;  /* 0x000000085d5b7819 */ /* 0x000fc80000001254 */
[----:B------:R-:W-:-:S05]  /*1160*/  LOP3.LUT R91, R91, R70, RZ, 0x3c, !PT ;  /* 0x000000465b5b7212 */ /* 0x000fca00078e3cff */
[----:B------:R-:W-:Y:S01]  /*1170*/  IMAD.SHL.U32 R116, R91, 0x100, RZ ;  /* 0x000001005b747824 */ /* 0x000fe200078e00ff */
[----:B------:R-:W-:Y:S02]  /*1180*/  SHF.R.U64 R24, R99, 0x8, R22 ;  /* 0x0000000863187819 */ /* 0x000fe40000001216 */
[--C-:B------:R-:W-:Y:S02]  /*1190*/  SHF.R.U32.HI R46, RZ, 0x8, R83.reuse ;  /* 0x00000008ff2e7819 */ /* 0x100fe40000011653 */
[----:B------:R-:W-:Y:S02]  /*11a0*/  LOP3.LUT R116, R93, 0xff00ff00, R116, 0x78, !PT ;  /* 0xff00ff005d747812 */ /* 0x000fe400078e7874 */
[----:B------:R-:W-:Y:S02]  /*11b0*/  SHF.R.U32.HI R55, RZ, 0x8, R22 ;  /* 0x00000008ff377819 */ /* 0x000fe40000011616 */
[----:B------:R-:W-:Y:S02]  /*11c0*/  SHF.R.U64 R93, R82, 0x8, R83 ;  /* 0x00000008525d7819 */ /* 0x000fe40000001253 */
[----:B------:R-:W-:-:S02]  /*11d0*/  LOP3.LUT R24, R24, R87, RZ, 0x3c, !PT ;  /* 0x0000005718187212 */ /* 0x000fc400078e3cff */
[----:B------:R-:W-:Y:S02]  /*11e0*/  LOP3.LUT R46, R46, R43, RZ, 0x3c, !PT ;  /* 0x0000002b2e2e7212 */ /* 0x000fe400078e3cff */
[----:B------:R-:W-:Y:S02]  /*11f0*/  LOP3.LUT R55, R55, R54, RZ, 0x3c, !PT ;  /* 0x0000003637377212 */ /* 0x000fe400078e3cff */
[----:B------:R-:W-:Y:S02]  /*1200*/  LOP3.LUT R93, R93, R38, RZ, 0x3c, !PT ;  /* 0x000000265d5d7212 */ /* 0x000fe400078e3cff */
[----:B------:R-:W-:Y:S02]  /*1210*/  LOP3.LUT R110, R87, 0xff00ff, R24, 0x78, !PT ;  /* 0x00ff00ff576e7812 */ /* 0x000fe400078e7818 */
[----:B------:R-:W-:Y:S02]  /*1220*/  LOP3.LUT R62, R43, 0xff00ff, R46, 0x78, !PT ;  /* 0x00ff00ff2b3e7812 */ /* 0x000fe400078e782e */
[----:B------:R-:W-:-:S02]  /*1230*/  LOP3.LUT R87, R54, 0xff00ff, R55, 0x78, !PT ;  /* 0x00ff00ff36577812 */ /* 0x000fc400078e7837 */
[----:B------:R-:W-:Y:S02]  /*1240*/  SHF.R.U32.HI R14, RZ, 0x8, R84 ;  /* 0x00000008ff0e7819 */ /* 0x000fe40000011654 */
[----:B------:R-:W-:Y:S02]  /*1250*/  SHF.L.U64.HI R46, R93, 0x8, R46 ;  /* 0x000000085d2e7819 */ /* 0x000fe4000001022e */
[----:B------:R-:W-:Y:S02]  /*1260*/  SHF.L.U64.HI R55, R24, 0x8, R55 ;  /* 0x0000000818377819 */ /* 0x000fe40000010237 */
[----:B------:R-:W-:Y:S02]  /*1270*/  LOP3.LUT R77, RZ, R75, R4, 0xaa, !PT ;  /* 0x0000004bff4d7212 */ /* 0x000fe400078eaa04 */
[----:B------:R-:W-:Y:S02]  /*1280*/  LOP3.LUT R43, R38, 0xff00ff, R93, 0x78, !PT ;  /* 0x00ff00ff262b7812 */ /* 0x000fe400078e785d */
[----:B------:R-:W-:-:S02]  /*1290*/  LOP3.LUT R14, R14, R97, RZ, 0x3c, !PT ;  /* 0x000000610e0e7212 */ /* 0x000fc400078e3cff */
[----:B------:R-:W-:Y:S02]  /*12a0*/  LOP3.LUT R46, R83, 0xff00ff00, R46, 0x78, !PT ;  /* 0xff00ff00532e7812 */ /* 0x000fe400078e782e */
[----:B------:R-:W-:Y:S02]  /*12b0*/  SHF.R.U32.HI R38, RZ, 0x8, R81 ;  /* 0x00000008ff267819 */ /* 0x000fe40000011651 */
[----:B------:R-:W-:Y:S02]  /*12c0*/  LOP3.LUT R22, R22, 0xff00ff00, R55, 0x78, !PT ;  /* 0xff00ff0016167812 */ /* 0x000fe400078e7837 */
[----:B------:R-:W-:Y:S02]  /*12d0*/  SHF.R.U64 R37, R80, 0x8, R81 ;  /* 0x0000000850257819 */ /* 0x000fe40000001251 */
[----:B------:R-:W-:Y:S02]  /*12e0*/  SHF.R.U64 R83, R74, 0x10, R77 ;  /* 0x000000104a537819 */ /* 0x000fe4000000124d */
[----:B------:R-:W-:-:S02]  /*12f0*/  LOP3.LUT R55, RZ, R4, R75, 0xaa, !PT ;  /* 0x00000004ff377212 */ /* 0x000fc400078eaa4b */
[----:B------:R-:W-:Y:S02]  /*1300*/  LOP3.LUT R79, RZ, R75, R4, 0xaa, !PT ;  /* 0x0000004bff4f7212 */ /* 0x000fe400078eaa04 */
[----:B------:R-:W-:Y:S02]  /*1310*/  SHF.R.U32.HI R77, RZ, 0x10, R77 ;  /* 0x00000010ff4d7819 */ /* 0x000fe4000001164d */
[----:B------:R-:W-:Y:S02]  /*1320*/  LOP3.LUT R70, R70, 0xff00ff, R91, 0x78, !PT ;  /* 0x00ff00ff46467812 */ /* 0x000fe400078e785b */
[--C-:B------:R-:W-:Y:S02]  /*1330*/  LOP3.LUT R111, R97, 0xff00ff, R14.reuse, 0x78, !PT ;  /* 0x00ff00ff616f7812 */ /* 0x100fe400078e780e */
[----:B------:R-:W-:Y:S02]  /*1340*/  LOP3.LUT R38, R38, R51, RZ, 0x3c, !PT ;  /* 0x0000003326267212 */ /* 0x000fe400078e3cff */
[----:B------:R-:W-:-:S02]  /*1350*/  SHF.L.U64.HI R91, R91, 0x8, R14 ;  /* 0x000000085b5b7819 */ /* 0x000fc4000001020e */
[----:B------:R-:W-:Y:S02]  /*1360*/  LOP3.LUT R37, R37, R76, RZ, 0x3c, !PT ;  /* 0x0000004c25257212 */ /* 0x000fe400078e3cff */
[----:B------:R-:W-:Y:S02]  /*1370*/  SHF.R.U64 R55, R55, 0x10, R5 ;  /* 0x0000001037377819 */ /* 0x000fe40000001205 */
[----:B------:R-:W-:Y:S01]  /*1380*/  SHF.R.U32.HI R97, RZ, 0x10, R79 ;  /* 0x00000010ff617819 */ /* 0x000fe2000001164f */
[----:B------:R-:W-:Y:S01]  /*1390*/  IMAD.SHL.U32 R11, R24, 0x100, RZ ;  /* 0x00000100180b7824 */ /* 0x000fe200078e00ff */
[----:B------:R-:W-:Y:S02]  /*13a0*/  LOP3.LUT R14, R77, R61, R44, 0x5a, !PT ;  /* 0x0000003d4d0e7212 */ /* 0x000fe400078e5a2c */
[----:B------:R-:W-:Y:S02]  /*13b0*/  SHF.R.U32.HI R77, RZ, 0x10, R5 ;  /* 0x00000010ff4d7819 */ /* 0x000fe40000011605 */
[----:B------:R-:W-:-:S02]  /*13c0*/  LOP3.LUT R54, R51, 0xff00ff, R38, 0x78, !PT ;  /* 0x00ff00ff33367812 */ /* 0x000fc400078e7826 */
[----:B------:R-:W-:Y:S02]  /*13d0*/  SHF.R.U64 R85, R74, 0x10, R79 ;  /* 0x000000104a557819 */ /* 0x000fe4000000124f */
[----:B------:R-:W-:Y:S02]  /*13e0*/  SHF.L.U64.HI R38, R37, 0x8, R38 ;  /* 0x0000000825267819 */ /* 0x000fe40000010226 */
[----:B------:R-:W-:Y:S02]  /*13f0*/  LOP3.LUT R24, R55, R44, R61, 0x5a, !PT ;  /* 0x0000002c37187212 */ /* 0x000fe400078e5a3d */
[----:B------:R-:W-:Y:S02]  /*1400*/  LOP3.LUT R97, R97, R61, R44, 0x5a, !PT ;  /* 0x0000003d61617212 */ /* 0x000fe400078e5a2c */
[----:B------:R-:W-:Y:S02]  /*1410*/  LOP3.LUT R83, R83, R60, RZ, 0x3c, !PT ;  /* 0x0000003c53537212 */ /* 0x000fe400078e3cff */
[----:B------:R-:W-:-:S02]  /*1420*/  LOP3.LUT R77, R77, R45, RZ, 0x3c, !PT ;  /* 0x0000002d4d4d7212 */ /* 0x000fc400078e3cff */
[----:B------:R-:W-:Y:S02]  /*1430*/  LOP3.LUT R11, R99, 0xff00ff00, R11, 0x78, !PT ;  /* 0xff00ff00630b7812 */ /* 0x000fe400078e780b */
[----:B------:R-:W-:Y:S02]  /*1440*/  LOP3.LUT R85, R85, R60, RZ, 0x3c, !PT ;  /* 0x0000003c55557212 */ /* 0x000fe400078e3cff */
[----:B------:R-:W-:Y:S02]  /*1450*/  LOP3.LUT R38, R81, 0xff00ff00, R38, 0x78, !PT ;  /* 0xff00ff0051267812 */ /* 0x000fe400078e7826 */
[----:B------:R-:W-:Y:S02]  /*1460*/  LOP3.LUT R55, R24, 0xffff, RZ, 0xc0, !PT ;  /* 0x0000ffff18377812 */ /* 0x000fe400078ec0ff */
[----:B------:R-:W-:Y:S02]  /*1470*/  LOP3.LUT R99, R97, 0xffff, RZ, 0xc0, !PT ;  /* 0x0000ffff61637812 */ /* 0x000fe400078ec0ff */
[----:B------:R-:W-:-:S02]  /*1480*/  SHF.L.U64.HI R83, R83, 0x10, R14 ;  /* 0x0000001053537819 */ /* 0x000fc4000001020e */
[----:B------:R-:W-:Y:S02]  /*1490*/  LOP3.LUT R81, RZ, R65, R26, 0xaa, !PT ;  /* 0x00000041ff517212 */ /* 0x000fe400078eaa1a */
[----:B------:R-:W-:Y:S01]  /*14a0*/  LOP3.LUT R14, R45, 0xffff, R77, 0x78, !PT ;  /* 0x0000ffff2d0e7812 */ /* 0x000fe200078e784d */
[----:B------:R-:W-:Y:S01]  /*14b0*/  IMAD.U32 R45, R24, 0x10000, RZ ;  /* 0x00010000182d7824 */ /* 0x000fe200078e00ff */
[----:B------:R-:W-:Y:S02]  /*14c0*/  LOP3.LUT R97, R60, 0xffff, R85, 0x78, !PT ;  /* 0x0000ffff3c617812 */ /* 0x000fe400078e7855 */
[----:B------:R-:W-:Y:S02]  /*14d0*/  LOP3.LUT R55, R55, R44, R61, 0x5a, !PT ;  /* 0x0000002c37377212 */ /* 0x000fe400078e5a3d */
[----:B------:R-:W-:Y:S02]  /*14e0*/  LOP3.LUT R60, R99, R61, R44, 0x5a, !PT ;  /* 0x0000003d633c7212 */ /* 0x000fe400078e5a2c */
[----:B------:R-:W-:-:S02]  /*14f0*/  SHF.R.U64 R79, R64, 0x10, R81 ;  /* 0x00000010404f7819 */ /* 0x000fc40000001251 */
[----:B------:R-:W-:Y:S02]  /*1500*/  SHF.R.U32.HI R61, RZ, 0x10, R81 ;  /* 0x00000010ff3d7819 */ /* 0x000fe40000011651 */
[----:B------:R-:W-:Y:S02]  /*1510*/  LOP3.LUT R83, R83, 0xffff0000, RZ, 0xc0, !PT ;  /* 0xffff000053537812 */ /* 0x000fe400078ec0ff */
[----:B------:R-:W-:Y:S02]  /*1520*/  SHF.L.U64.HI R77, R24, 0x10, R77 ;  /* 0x00000010184d7819 */ /* 0x000fe4000001024d */
[----:B------:R-:W-:Y:S02]  /*1530*/  LOP3.LUT R45, R45, 0xffff0000, RZ, 0xc0, !PT ;  /* 0xffff00002d2d7812 */ /* 0x000fe400078ec0ff */
[----:B------:R-:W-:Y:S02]  /*1540*/  LOP3.LUT R44, R79, R28, RZ, 0x3c, !PT ;  /* 0x0000001c4f2c7212 */ /* 0x000fe400078e3cff */
[----:B------:R-:W-:-:S02]  /*1550*/  LOP3.LUT R61, R61, R29, R72, 0x5a, !PT ;  /* 0x0000001d3d3d7212 */ /* 0x000fc400078e5a48 */
[----:B------:R-:W-:Y:S02]  /*1560*/  LOP3.LUT R79, RZ, R65, R26, 0xaa, !PT ;  /* 0x00000041ff4f7212 */ /* 0x000fe400078eaa1a */
[----:B------:R-:W-:Y:S02]  /*1570*/  LOP3.LUT R83, R83, R75, R4, 0x5a, !PT ;  /* 0x0000004b53537212 */ /* 0x000fe400078e5a04 */
[----:B------:R-:W-:Y:S02]  /*1580*/  LOP3.LUT R77, R5, 0xffff0000, R77, 0x78, !PT ;  /* 0xffff0000054d7812 */ /* 0x000fe400078e784d */
[----:B------:R-:W-:Y:S02]  /*1590*/  LOP3.LUT R4, R45, R4, R75, 0x5a, !PT ;  /* 0x000000042d047212 */ /* 0x000fe400078e5a4b */
[----:B------:R-:W-:Y:S02]  /*15a0*/  LOP3.LUT R5, RZ, R26, R65, 0xaa, !PT ;  /* 0x0000001aff057212 */ /* 0x000fe400078eaa41 */
[----:B------:R-:W-:-:S02]  /*15b0*/  SHF.L.U64.HI R75, R44, 0x10, R61 ;  /* 0x000000102c4b7819 */ /* 0x000fc4000001023d */
[----:B------:R-:W-:Y:S02]  /*15c0*/  SHF.R.U32.HI R61, RZ, 0x10, R79 ;  /* 0x00000010ff3d7819 */ /* 0x000fe4000001164f */
[----:B------:R-:W-:Y:S02]  /*15d0*/  SHF.R.U64 R5, R5, 0x10, R27 ;  /* 0x0000001005057819 */ /* 0x000fe4000000121b */
[----:B------:R-:W-:Y:S02]  /*15e0*/  SHF.R.U64 R79, R64, 0x10, R79 ;  /* 0x00000010404f7819 */ /* 0x000fe4000000124f */
[----:B------:R-:W-:Y:S02]  /*15f0*/  LOP3.LUT R61, R61, R29, R72, 0x5a, !PT ;  /* 0x0000001d3d3d7212 */ /* 0x000fe400078e5a48 */
[----:B------:R-:W-:Y:S02]  /*1600*/  SHF.R.U32.HI R45, RZ, 0x10, R27 ;  /* 0x00000010ff2d7819 */ /* 0x000fe4000001161b */
[----:B------:R-:W-:-:S02]  /*1610*/  LOP3.LUT R5, R5, R72, R29, 0x5a, !PT ;  /* 0x0000004805057212 */ /* 0x000fc400078e5a1d */
[----:B------:R-:W-:Y:S02]  /*1620*/  LOP3.LUT R79, R79, R28, RZ, 0x3c, !PT ;  /* 0x0000001c4f4f7212 */ /* 0x000fe400078e3cff */
[----:B------:R-:W-:Y:S02]  /*1630*/  LOP3.LUT R61, R61, 0xffff, RZ, 0xc0, !PT ;  /* 0x0000ffff3d3d7812 */ /* 0x000fe400078ec0ff */
[----:B------:R-:W-:Y:S02]  /*1640*/  LOP3.LUT R44, R45, R73, RZ, 0x3c, !PT ;  /* 0x000000492d2c7212 */ /* 0x000fe400078e3cff */
[----:B------:R-:W-:Y:S02]  /*1650*/  LOP3.LUT R45, R5, 0xffff, RZ, 0xc0, !PT ;  /* 0x0000ffff052d7812 */ /* 0x000fe400078ec0ff */
[----:B------:R-:W-:Y:S02]  /*1660*/  LOP3.LUT R28, R28, 0xffff, R79, 0x78, !PT ;  /* 0x0000ffff1c1c7812 */ /* 0x000fe400078e784f */
[----:B------:R-:W-:-:S02]  /*1670*/  LOP3.LUT R61, R61, R29, R72, 0x5a, !PT ;  /* 0x0000001d3d3d7212 */ /* 0x000fc400078e5a48 */
[----:B------:R-:W-:Y:S02]  /*1680*/  LOP3.LUT R51, R76, 0xff00ff, R37, 0x78, !PT ;  /* 0x00ff00ff4c337812 */ /* 0x000fe400078e7825 */
[----:B------:R-:W-:Y:S02]  /*1690*/  LOP3.LUT R45, R45, R72, R29, 0x5a, !PT ;  /* 0x000000482d2d7212 */ /* 0x000fe400078e5a1d */
[C-C-:B------:R-:W-:Y:S01]  /*16a0*/  SHF.L.U64.HI R29, R5.reuse, 0x10, R44.reuse ;  /* 0x00000010051d7819 */ /* 0x140fe2000001022c */
[----:B------:R-:W-:Y:S01]  /*16b0*/  IMAD.U32 R5, R5, 0x10000, RZ ;  /* 0x0001000005057824 */ /* 0x000fe200078e00ff */
[--C-:B------:R-:W-:Y:S01]  /*16c0*/  SHF.R.U64 R76, R28, 0x8, R61.reuse ;  /* 0x000000081c4c7819 */ /* 0x100fe2000000123d */
[----:B------:R-:W-:Y:S01]  /*16d0*/  IMAD.U32 R79, R79, 0x10000, RZ ;  /* 0x000100004f4f7824 */ /* 0x000fe200078e00ff */
[----:B------:R-:W-:Y:S01]  /*16e0*/  LOP3.LUT R75, R75, 0xffff0000, RZ, 0xc0, !PT ;  /* 0xffff00004b4b7812 */ /* 0x000fe200078ec0ff */
[----:B------:R-:W-:Y:S01]  /*16f0*/  IMAD.SHL.U32 R93, R93, 0x100, RZ ;  /* 0x000001005d5d7824 */ /* 0x000fe200078e00ff */
[----:B------:R-:W-:Y:S01]  /*1700*/  SHF.R.U32.HI R101, RZ, 0x8, R61 ;  /* 0x00000008ff657819 */ /* 0x000fe2000001163d */
[----:B------:R-:W-:Y:S01]  /*1710*/  IMAD.SHL.U32 R37, R37, 0x100, RZ ;  /* 0x0000010025257824 */ /* 0x000fe200078e00ff */
[----:B------:R-:W-:Y:S01]  /*1720*/  LOP3.LUT R76, R76, R97, RZ, 0x3c, !PT ;  /* 0x000000614c4c7212 */ /* 0x000fe200078e3cff */
[----:B------:R-:W-:Y:S01]  /*1730*/  IMAD.U32 R85, R85, 0x10000, RZ ;  /* 0x0001000055557824 */ /* 0x000fe200078e00ff */
[----:B------:R-:W-:-:S02]  /*1740*/  LOP3.LUT R24, R73, 0xffff, R44, 0x78, !PT ;  /* 0x0000ffff49187812 */ /* 0x000fc400078e782c */
[----:B------:R-:W-:Y:S02]  /*1750*/  LOP3.LUT R5, R5, 0xffff0000, RZ, 0xc0, !PT ;  /* 0xffff000005057812 */ /* 0x000fe400078ec0ff */
[----:B------:R-:W-:Y:S02]  /*1760*/  LOP3.LUT R75, R75, R65, R26, 0x5a, !PT ;  /* 0x000000414b4b7212 */ /* 0x000fe400078e5a1a */
[----:B------:R-:W-:Y:S01]  /*1770*/  LOP3.LUT R101, R101, R60, RZ, 0x3c, !PT ;  /* 0x0000003c65657212 */ /* 0x000fe200078e3cff */
[----:B------:R-:W-:Y:S01]  /*1780*/  IMAD.SHL.U32 R81, R76, 0x100, RZ ;  /* 0x000001004c517824 */ /* 0x000fe200078e00ff */
[----:B------:R-:W-:Y:S01]  /*1790*/  LOP3.LUT R44, R64, 0xffff0000, R79, 0x78, !PT ;  /* 0xffff0000402c7812 */ /* 0x000fe200078e784f */
[----:B------:R-:W4:Y:S01]  /*17a0*/  LDG.E.64 R72, desc[UR14][R30.64+0x128] ;  /* 0x0001280e1e487981 */ /* 0x000f22000c1e1b00 */
[----:B------:R-:W-:Y:S02]  /*17b0*/  LOP3.LUT R93, R82, 0xff00ff00, R93, 0x78, !PT ;  /* 0xff00ff00525d7812 */ /* 0x000fe400078e785d */
[----:B------:R-:W-:Y:S01]  /*17c0*/  LOP3.LUT R27, R27, 0xffff0000, R29, 0x78, !PT ;  /* 0xffff00001b1b7812 */ /* 0x000fe200078e781d */
[----:B------:R-:W4:Y:S01]  /*17d0*/  LDG.E.64 R78, desc[UR18][R30.64+0x1a8] ;  /* 0x0001a8121e4e7981 */ /* 0x000f22000c1e1b00 */
[----:B------:R-:W-:-:S02]  /*17e0*/  LOP3.LUT R82, R97, 0xff00ff, R76, 0x78, !PT ;  /* 0x00ff00ff61527812 */ /* 0x000fc400078e784c */
[----:B------:R-:W-:Y:S02]  /*17f0*/  LOP3.LUT R37, R80, 0xff00ff00, R37, 0x78, !PT ;  /* 0xff00ff0050257812 */ /* 0x000fe400078e7825 */
[----:B------:R-:W-:Y:S02]  /*1800*/  LOP3.LUT R26, R5, R26, R65, 0x5a, !PT ;  /* 0x0000001a051a7212 */ /* 0x000fe400078e5a41 */
[----:B------:R-:W-:Y:S02]  /*1810*/  SHF.L.U64.HI R76, R76, 0x8, R101 ;  /* 0x000000084c4c7819 */ /* 0x000fe40000010265 */
[----:B------:R-:W-:Y:S02]  /*1820*/  SHF.R.U32.HI R64, RZ, 0x8, R75 ;  /* 0x00000008ff407819 */ /* 0x000fe4000001164b */
[----:B------:R-:W-:Y:S02]  /*1830*/  LOP3.LUT R80, R74, 0xffff0000, R85, 0x78, !PT ;  /* 0xffff00004a507812 */ /* 0x000fe400078e7855 */
[----:B------:R-:W-:-:S02]  /*1840*/  SHF.R.U64 R109, R44, 0x8, R75 ;  /* 0x000000082c6d7819 */ /* 0x000fc4000000124b */
[----:B------:R-:W-:Y:S02]  /*1850*/  SHF.R.U32.HI R96, RZ, 0x8, R27 ;  /* 0x00000008ff607819 */ /* 0x000fe4000001161b */
[----:B------:R-:W-:Y:S02]  /*1860*/  LOP3.LUT R101, R60, 0xff00ff, R101, 0x78, !PT ;  /* 0x00ff00ff3c657812 */ /* 0x000fe400078e7865 */
[----:B------:R-:W-:Y:S02]  /*1870*/  LOP3.LUT R76, R61, 0xff00ff00, R76, 0x78, !PT ;  /* 0xff00ff003d4c7812 */ /* 0x000fe400078e784c */
[----:B------:R-:W-:Y:S01]  /*1880*/  LOP3.LUT R64, R64, R83, RZ, 0x3c, !PT ;  /* 0x0000005340407212 */ /* 0x000fe200078e3cff */
[----:B------:R-:W4:Y:S01]  /*1890*/  LDG.E.64 R60, desc[UR6][R30.64+0x28] ;  /* 0x000028061e3c7981 */ /* 0x000f22000c1e1b00 */
[----:B------:R-:W-:Y:S02]  /*18a0*/  SHF.R.U64 R5, R26, 0x8, R27 ;  /* 0x000000081a057819 */ /* 0x000fe4000000121b */
[----:B------:R-:W-:-:S02]  /*18b0*/  LOP3.LUT R29, RZ, R67, R68, 0xaa, !PT ;  /* 0x00000043ff1d7212 */ /* 0x000fc400078eaa44 */
[----:B------:R-:W-:Y:S02]  /*18c0*/  LOP3.LUT R109, R109, R80, RZ, 0x3c, !PT ;  /* 0x000000506d6d7212 */ /* 0x000fe400078e3cff */
[----:B------:R-:W-:Y:S02]  /*18d0*/  LOP3.LUT R96, R96, R77, RZ, 0x3c, !PT ;  /* 0x0000004d60607212 */ /* 0x000fe400078e3cff */
[----:B------:R-:W-:Y:S02]  /*18e0*/  LOP3.LUT R83, R83, 0xff00ff, R64, 0x78, !PT ;  /* 0x00ff00ff53537812 */ /* 0x000fe400078e7840 */
[----:B------:R-:W-:Y:S02]  /*18f0*/  LOP3.LUT R5, R5, R4, RZ, 0x3c, !PT ;  /* 0x0000000405057212 */ /* 0x000fe400078e3cff */
[----:B------:R-:W-:Y:S02]  /*1900*/  SHF.R.U64 R151, R66, 0x10, R29 ;  /* 0x0000001042977819 */ /* 0x000fe4000000121d */
[----:B------:R-:W-:-:S02]  /*1910*/  LOP3.LUT R91, R84, 0xff00ff00, R91, 0x78, !PT ;  /* 0xff00ff00545b7812 */ /* 0x000fc400078e785b */
[----:B------:R-:W-:Y:S02]  /*1920*/  SHF.L.U64.HI R64, R109, 0x8, R64 ;  /* 0x000000086d407819 */ /* 0x000fe40000010240 */
[----:B------:R-:W-:Y:S02]  /*1930*/  SHF.R.U32.HI R29, RZ, 0x10, R29 ;  /* 0x00000010ff1d7819 */ /* 0x000fe4000001161d */
[--C-:B------:R-:W-:Y:S02]  /*1940*/  SHF.R.U64 R84, R45, 0x8, R24.reuse ;  /* 0x000000082d547819 */ /* 0x100fe40000001218 */
[----:B------:R-:W-:Y:S02]  /*1950*/  LOP3.LUT R65, RZ, R68, R67, 0xaa, !PT ;  /* 0x00000044ff417212 */ /* 0x000fe400078eaa43 */
[----:B------:R-:W-:Y:S02]  /*1960*/  SHF.R.U32.HI R117, RZ, 0x8, R24 ;  /* 0x00000008ff757819 */ /* 0x000fe40000011618 */
[----:B------:R-:W-:-:S02]  /*1970*/  LOP3.LUT R77, R77, 0xff00ff, R96, 0x78, !PT ;  /* 0x00ff00ff4d4d7812 */ /* 0x000fc400078e7860 */
[----:B------:R-:W-:Y:S02]  /*1980*/  LOP3.LUT R85, RZ, R67, R68, 0xaa, !PT ;  /* 0x00000043ff557212 */ /* 0x000fe400078eaa44 */
[----:B------:R-:W-:Y:S02]  /*1990*/  LOP3.LUT R100, R4, 0xff00ff, R5, 0x78, !PT ;  /* 0x00ff00ff04647812 */ /* 0x000fe400078e7805 */
[C---:B------:R-:W-:Y:S01]  /*19a0*/  SHF.L.U64.HI R96, R5.reuse, 0x8, R96 ;  /* 0x0000000805607819 */ /* 0x040fe20000010260 */
[----:B------:R-:W-:Y:S01]  /*19b0*/  IMAD.SHL.U32 R5, R5, 0x100, RZ ;  /* 0x0000010005057824 */ /* 0x000fe200078e00ff */
[----:B------:R-:W-:Y:S02]  /*19c0*/  LOP3.LUT R151, R151, R88, RZ, 0x3c, !PT ;  /* 0x0000005897977212 */ /* 0x000fe400078e3cff */
[----:B------:R-:W-:Y:S02]  /*19d0*/  LOP3.LUT R4, R29, R89, R94, 0x5a, !PT ;  /* 0x000000591d047212 */ /* 0x000fe400078e5a5e */
[----:B------:R-:W-:-:S02]  /*19e0*/  LOP3.LUT R64, R75, 0xff00ff00, R64, 0x78, !PT ;  /* 0xff00ff004b407812 */ /* 0x000fc400078e7840 */
[----:B------:R-:W-:Y:S01]  /*19f0*/  LOP3.LUT R84, R84, R55, RZ, 0x3c, !PT ;  /* 0x0000003754547212 */ /* 0x000fe200078e3cff */
[----:B------:R-:W4:Y:S01]  /*1a00*/  LDG.E.64 R74, desc[UR10][R30.64+0xa8] ;  /* 0x0000a80a1e4a7981 */ /* 0x000f22000c1e1b00 */
[----:B------:R-:W-:Y:S02]  /*1a10*/  SHF.R.U64 R65, R65, 0x10, R69 ;  /* 0x0000001041417819 */ /* 0x000fe40000001245 */
[----:B------:R-:W-:Y:S02]  /*1a20*/  LOP3.LUT R117, R117, R14, RZ, 0x3c, !PT ;  /* 0x0000000e75757212 */ /* 0x000fe400078e3cff */
[----:B--2---:R-:W-:Y:S02]  /*1a30*/  LOP3.LUT R97, RZ, R41, R52, 0xaa, !PT ;  /* 0x00000029ff617212 */ /* 0x004fe400078eaa34 */
[----:B------:R-:W-:Y:S02]  /*1a40*/  SHF.R.U32.HI R103, RZ, 0x10, R85 ;  /* 0x00000010ff677819 */ /* 0x000fe40000011655 */
[----:B------:R-:W-:-:S02]  /*1a50*/  SHF.L.U64.HI R151, R151, 0x10, R4 ;  /* 0x0000001097977819 */ /* 0x000fc40000010204 */
[----:B------:R-:W-:Y:S02]  /*1a60*/  LOP3.LUT R81, R28, 0xff00ff00, R81, 0x78, !PT ;  /* 0xff00ff001c517812 */ /* 0x000fe400078e7851 */
[----:B------:R-:W-:Y:S01]  /*1a70*/  LOP3.LUT R108, R55, 0xff00ff, R84, 0x78, !PT ;  /* 0x00ff00ff376c7812 */ /* 0x000fe200078e7854 */
[----:B------:R-:W2:Y:S01]  /*1a80*/  LDG.E.64 R28, desc[UR8][R30.64+0x68] ;  /* 0x000068081e1c7981 */ /* 0x000ea2000c1e1b00 */
[----:B------:R-:W-:Y:S02]  /*1a90*/  LOP3.LUT R5, R26, 0xff00ff00, R5, 0x78, !PT ;  /* 0xff00ff001a057812 */ /* 0x000fe400078e7805 */
[----:B------:R-:W-:Y:S02]  /*1aa0*/  LOP3.LUT R96, R27, 0xff00ff00, R96, 0x78, !PT ;  /* 0xff00ff001b607812 */ /* 0x000fe400078e7860 */
[----:B------:R-:W-:Y:S01]  /*1ab0*/  LOP3.LUT R4, R65, R94, R89, 0x5a, !PT ;  /* 0x0000005e41047212 */ /* 0x000fe200078e5a59 */
[----:B------:R-:W2:Y:S01]  /*1ac0*/  LDG.E.64 R26, desc[UR16][R30.64+0x168] ;  /* 0x000168101e1a7981 */ /* 0x000ea2000c1e1b00 */
[----:B------:R-:W-:-:S02]  /*1ad0*/  LOP3.LUT R99, R14, 0xff00ff, R117, 0x78, !PT ;  /* 0x00ff00ff0e637812 */ /* 0x000fc400078e7875 */
[----:B------:R-:W-:Y:S02]  /*1ae0*/  SHF.R.U32.HI R55, RZ, 0x10, R69 ;  /* 0x00000010ff377819 */ /* 0x000fe40000011645 */
[----:B------:R-:W-:Y:S02]  /*1af0*/  LOP3.LUT R103, R103, R89, R94, 0x5a, !PT ;  /* 0x0000005967677212 */ /* 0x000fe400078e5a5e */
[----:B------:R-:W-:Y:S02]  /*1b00*/  SHF.R.U64 R65, R40, 0x10, R97 ;  /* 0x0000001028417819 */ /* 0x000fe40000001261 */
[C---:B------:R-:W-:Y:S01]  /*1b10*/  SHF.L.U64.HI R117, R84.reuse, 0x8, R117 ;  /* 0x0000000854757819 */ /* 0x040fe20000010275 */
[----:B------:R-:W-:Y:S01]  /*1b20*/  IMAD.SHL.U32 R84, R84, 0x100, RZ ;  /* 0x0000010054547824 */ /* 0x000fe200078e00ff */
[----:B------:R-:W-:Y:S01]  /*1b30*/  LOP3.LUT R80, R80, 0xff00ff, R109, 0x78, !PT ;  /* 0x00ff00ff50507812 */ /* 0x000fe200078e786d */
[----:B------:R-:W-:Y:S01]  /*1b40*/  IMAD.SHL.U32 R109, R109, 0x100, RZ ;  /* 0x000001006d6d7824 */ /* 0x000fe200078e00ff */
[----:B------:R-:W-:-:S02]  /*1b50*/  SHF.R.U64 R85, R66, 0x10, R85 ;  /* 0x0000001042557819 */ /* 0x000fc40000001255 */
[----:B------:R-:W-:Y:S02]  /*1b60*/  LOP3.LUT R55, R55, R95, RZ, 0x3c, !PT ;  /* 0x0000005f37377212 */ /* 0x000fe400078e3cff */
[----:B------:R-:W-:Y:S02]  /*1b70*/  LOP3.LUT R133, R4, 0xffff, RZ, 0xc0, !PT ;  /* 0x0000ffff04857812 */ /* 0x000fe400078ec0ff */
[----:B------:R-:W-:Y:S02]  /*1b80*/  LOP3.LUT R103, R103, 0xffff, RZ, 0xc0, !PT ;  /* 0x0000ffff67677812 */ /* 0x000fe400078ec0ff */
[----:B------:R-:W-:Y:S02]  /*1b90*/  LOP3.LUT R65, R65, R56, RZ, 0x3c, !PT ;  /* 0x0000003841417212 */ /* 0x000fe400078e3cff */
[----:B------:R-:W-:Y:S02]  /*1ba0*/  LOP3.LUT R84, R45, 0xff00ff00, R84, 0x78, !PT ;  /* 0xff00ff002d547812 */ /* 0x000fe400078e7854 */
[----:B------:R-:W-:-:S02]  /*1bb0*/  LOP3.LUT R117, R24, 0xff00ff00, R117, 0x78, !PT ;  /* 0xff00ff0018757812 */ /* 0x000fc400078e7875 */
[----:B------:R-:W-:Y:S02]  /*1bc0*/  LOP3.LUT R109, R44, 0xff00ff00, R109, 0x78, !PT ;  /* 0xff00ff002c6d7812 */ /* 0x000fe400078e786d */
[----:B------:R-:W-:Y:S01]  /*1bd0*/  LOP3.LUT R85, R85, R88, RZ, 0x3c, !PT ;  /* 0x0000005855557212 */ /* 0x000fe200078e3cff */
[----:B------:R-:W2:Y:S01]  /*1be0*/  LDG.E.64 R44, desc[UR12][R30.64+0xe8] ;  /* 0x0000e80c1e2c7981 */ /* 0x000ea2000c1e1b00 */
[----:B------:R-:W-:Y:S01]  /*1bf0*/  LOP3.LUT R24, R95, 0xffff, R55, 0x78, !PT ;  /* 0x0000ffff5f187812 */ /* 0x000fe200078e7837 */
[----:B------:R-:W-:Y:S01]  /*1c00*/  IMAD.U32 R95, R65, 0x10000, RZ ;  /* 0x00010000415f7824 */ /* 0x000fe200078e00ff */
[----:B------:R-:W-:Y:S02]  /*1c10*/  LOP3.LUT R133, R133, R94, R89, 0x5a, !PT ;  /* 0x0000005e85857212 */ /* 0x000fe400078e5a59 */
[----:B------:R-:W-:Y:S01]  /*1c20*/  LOP3.LUT R86, R103, R89, R94, 0x5a, !PT ;  /* 0x0000005967567212 */ /* 0x000fe200078e5a5e */
[----:B------:R-:W-:Y:S01]  /*1c30*/  IMAD.U32 R89, R4, 0x10000, RZ ;  /* 0x0001000004597824 */ /* 0x000fe200078e00ff */
[----:B------:R-:W-:Y:S01]  /*1c40*/  LOP3.LUT R92, R88, 0xffff, R85, 0x78, !PT ;  /* 0x0000ffff585c7812 */ /* 0x000fe200078e7855 */
[----:B------:R-:W-:Y:S01]  /*1c50*/  IMAD.U32 R85, R85, 0x10000, RZ ;  /* 0x0001000055557824 */ /* 0x000fe200078e00ff */
[----:B------:R-:W-:-:S02]  /*1c60*/  LOP3.LUT R151, R151, 0xffff0000, RZ, 0xc0, !PT ;  /* 0xffff000097977812 */ /* 0x000fc400078ec0ff */
[----:B------:R-:W-:Y:S02]  /*1c70*/  LOP3.LUT R107, R40, 0xffff0000, R95, 0x78, !PT ;  /* 0xffff0000286b7812 */ /* 0x000fe400078e785f */
[----:B------:R-:W-:Y:S02]  /*1c80*/  LOP3.LUT R89, R89, 0xffff0000, RZ, 0xc0, !PT ;  /* 0xffff000059597812 */ /* 0x000fe400078ec0ff */
[----:B------:R-:W-:Y:S02]  /*1c90*/  LOP3.LUT R95, RZ, R41, R52, 0xaa, !PT ;  /* 0x00000029ff5f7212 */ /* 0x000fe400078eaa34 */
[----:B------:R-:W-:Y:S02]  /*1ca0*/  LOP3.LUT R98, R66, 0xffff0000, R85, 0x78, !PT ;  /* 0xffff000042627812 */ /* 0x000fe400078e7855 */
[----:B------:R-:W-:Y:S02]  /*1cb0*/  LOP3.LUT R129, RZ, R52, R41, 0xaa, !PT ;  /* 0x00000034ff817212 */ /* 0x000fe400078eaa29 */
[----:B------:R-:W-:-:S02]  /*1cc0*/  SHF.L.U64.HI R55, R4, 0x10, R55 ;  /* 0x0000001004377819 */ /* 0x000fc40000010237 */
[----:B------:R-:W-:Y:S02]  /*1cd0*/  LOP3.LUT R151, R151, R67, R68, 0x5a, !PT ;  /* 0x0000004397977212 */ /* 0x000fe400078e5a44 */
[----:B------:R-:W-:Y:S02]  /*1ce0*/  LOP3.LUT R66, R89, R68, R67, 0x5a, !PT ;  /* 0x0000004459427212 */ /* 0x000fe400078e5a43 */
[----:B------:R-:W-:Y:S02]  /*1cf0*/  SHF.R.U64 R67, R40, 0x10, R95 ;  /* 0x0000001028437819 */ /* 0x000fe4000000125f */
[----:B------:R-:W-:Y:S02]  /*1d00*/  SHF.R.U64 R129, R129, 0x10, R53 ;  /* 0x0000001081817819 */ /* 0x000fe40000001235 */
[----:B------:R-:W-:Y:S02]  /*1d10*/  LOP3.LUT R55, R69, 0xffff0000, R55, 0x78, !PT ;  /* 0xffff000045377812 */ /* 0x000fe400078e7837 */
[----:B------:R-:W-:-:S02]  /*1d20*/  SHF.R.U32.HI R69, RZ, 0x10, R95 ;  /* 0x00000010ff457819 */ /* 0x000fc4000001165f */
[----:B------:R-:W-:Y:S02]  /*1d30*/  LOP3.LUT R4, R67, R56, RZ, 0x3c, !PT ;  /* 0x0000003843047212 */ /* 0x000fe400078e3cff */
[----:B------:R-:W-:Y:S02]  /*1d40*/  SHF.R.U32.HI R67, RZ, 0x10, R53 ;  /* 0x00000010ff437819 */ /* 0x000fe40000011635 */
[----:B------:R-:W-:Y:S02]  /*1d50*/  LOP3.LUT R129, R129, R58, R57, 0x5a, !PT ;  /* 0x0000003a81817212 */ /* 0x000fe400078e5a39 */
[----:B------:R-:W-:Y:S02]  /*1d60*/  SHF.R.U32.HI R97, RZ, 0x10, R97 ;  /* 0x00000010ff617819 */ /* 0x000fe40000011661 */
[--C-:B------:R-:W-:Y:S02]  /*1d70*/  LOP3.LUT R69, R69, R57, R58.reuse, 0x5a, !PT ;  /* 0x0000003945457212 */ /* 0x100fe400078e5a3a */
[----:B------:R-:W-:Y:S01]  /*1d80*/  LOP3.LUT R67, R67, R59, RZ, 0x3c, !PT ;  /* 0x0000003b43437212 */ /* 0x000fe200078e3cff */
[----:B------:R-:W-:Y:S01]  /*1d90*/  IMAD.U32 R135, R129, 0x10000, RZ ;  /* 0x0001000081877824 */ /* 0x000fe200078e00ff */
[----:B------:R-:W-:-:S02]  /*1da0*/  LOP3.LUT R97, R97, R57, R58, 0x5a, !PT ;  /* 0x0000003961617212 */ /* 0x000fc400078e5a3a */
[----:B------:R-:W-:Y:S02]  /*1db0*/  SHF.L.U64.HI R4, R4, 0x10, R69 ;  /* 0x0000001004047819 */ /* 0x000fe40000010245 */
[--C-:B------:R-:W-:Y:S02]  /*1dc0*/  LOP3.LUT R102, R59, 0xffff, R67.reuse, 0x78, !PT ;  /* 0x0000ffff3b667812 */ /* 0x100fe400078e7843 */
[----:B------:R-:W-:Y:S02]  /*1dd0*/  SHF.L.U64.HI R67, R129, 0x10, R67 ;  /* 0x0000001081437819 */ /* 0x000fe40000010243 */
[----:B------:R-:W-:Y:S02]  /*1de0*/  LOP3.LUT R97, R97, 0xffff, RZ, 0xc0, !PT ;  /* 0x0000ffff61617812 */ /* 0x000fe400078ec0ff */
[----:B------:R-:W-:Y:S02]  /*1df0*/  LOP3.LUT R129, R129, 0xffff, RZ, 0xc0, !PT ;  /* 0x0000ffff81817812 */ /* 0x000fe400078ec0ff */
[----:B------:R-:W-:-:S02]  /*1e00*/  LOP3.LUT R59, R4, 0xffff0000, RZ, 0xc0, !PT ;  /* 0xffff0000043b7812 */ /* 0x000fc400078ec0ff */
[----:B------:R-:W-:Y:S02]  /*1e10*/  LOP3.LUT R135, R135, 0xffff0000, RZ, 0xc0, !PT ;  /* 0xffff000087877812 */ /* 0x000fe400078ec0ff */
[----:B------:R-:W-:Y:S02]  /*1e20*/  LOP3.LUT R97, R97, R57, R58, 0x5a, !PT ;  /* 0x0000003961617212 */ /* 0x000fe400078e5a3a */
[----:B------:R-:W-:Y:S02]  /*1e30*/  LOP3.LUT R129, R129, R58, R57, 0x5a, !PT ;  /* 0x0000003a81817212 */ /* 0x000fe400078e5a39 */
[----:B------:R-:W-:Y:S02]  /*1e40*/  LOP3.LUT R58, R59, R41, R52, 0x5a, !PT ;  /* 0x000000293b3a7212 */ /* 0x000fe400078e5a34 */
[----:B------:R-:W-:Y:S02]  /*1e50*/  LOP3.LUT R135, R135, R52, R41, 0x5a, !PT ;  /* 0x0000003487877212 */ /* 0x000fe400078e5a29 */
[----:B------:R-:W-:-:S02]  /*1e60*/  SHF.R.U32.HI R41, RZ, 0x8, R24 ;  /* 0x00000008ff297819 */ /* 0x000fc40000011618 */
[----:B------:R-:W-:Y:S02]  /*1e70*/  SHF.R.U64 R40, R133, 0x8, R24 ;  /* 0x0000000885287819 */ /* 0x000fe40000001218 */
[----:B------:R-:W-:Y:S02]  /*1e80*/  LOP3.LUT R41, R41, R102, RZ, 0x3c, !PT ;  /* 0x0000006629297212 */ /* 0x000fe400078e3cff */
[----:B------:R-:W-:Y:S02]  /*1e90*/  LOP3.LUT R94, R56, 0xffff, R65, 0x78, !PT ;  /* 0x0000ffff385e7812 */ /* 0x000fe400078e7841 */
[----:B------:R-:W-:Y:S02]  /*1ea0*/  LOP3.LUT R40, R40, R129, RZ, 0x3c, !PT ;  /* 0x0000008128287212 */ /* 0x000fe400078e3cff */
[----:B------:R-:W-:Y:S02]  /*1eb0*/  SHF.R.U32.HI R56, RZ, 0x8, R86 ;  /* 0x00000008ff387819 */ /* 0x000fe40000011656 */
[----:B------:R-:W-:-:S02]  /*1ec0*/  SHF.R.U32.HI R59, RZ, 0x8, R151 ;  /* 0x00000008ff3b7819 */ /* 0x000fc40000011697 */
[----:B------:R-:W-:Y:S02]  /*1ed0*/  SHF.R.U64 R65, R92, 0x8, R86 ;  /* 0x000000085c417819 */ /* 0x000fe40000001256 */
[----:B------:R-:W-:Y:S02]  /*1ee0*/  SHF.R.U64 R88, R98, 0x8, R151 ;  /* 0x0000000862587819 */ /* 0x000fe40000001297 */
[----:B------:R-:W-:Y:S02]  /*1ef0*/  LOP3.LUT R102, R102, 0xff00ff, R41, 0x78, !PT ;  /* 0x00ff00ff66667812 */ /* 0x000fe400078e7829 */
[----:B------:R-:W-:Y:S02]  /*1f00*/  LOP3.LUT R67, R53, 0xffff0000, R67, 0x78, !PT ;  /* 0xffff000035437812 */ /* 0x000fe400078e7843 */
[----:B------:R-:W-:Y:S01]  /*1f10*/  LOP3.LUT R129, R129, 0xff00ff, R40, 0x78, !PT ;  /* 0x00ff00ff81817812 */ /* 0x000fe200078e7828 */
[----:B------:R-:W2:Y:S01]  /*1f20*/  LDG.E.64 R52, desc[UR6][R30.64+0x1e8] ;  /* 0x0001e8061e347981 */ /* 0x000ea2000c1e1b00 */
[C---:B------:R-:W-:Y:S01]  /*1f30*/  SHF.L.U64.HI R41, R40.reuse, 0x8, R41 ;  /* 0x0000000828297819 */ /* 0x040fe20000010229 */
[----:B------:R-:W-:Y:S01]  /*1f40*/  IMAD.SHL.U32 R40, R40, 0x100, RZ ;  /* 0x0000010028287824 */ /* 0x000fe200078e00ff */
[----:B------:R-:W-:-:S02]  /*1f50*/  LOP3.LUT R56, R56, R97, RZ, 0x3c, !PT ;  /* 0x0000006138387212 */ /* 0x000fc400078e3cff */
[----:B------:R-:W-:Y:S02]  /*1f60*/  LOP3.LUT R59, R59, R58, RZ, 0x3c, !PT ;  /* 0x0000003a3b3b7212 */ /* 0x000fe400078e3cff */
[----:B------:R-:W-:Y:S02]  /*1f70*/  LOP3.LUT R65, R65, R94, RZ, 0x3c, !PT ;  /* 0x0000005e41417212 */ /* 0x000fe400078e3cff */
[----:B------:R-:W-:Y:S02]  /*1f80*/  LOP3.LUT R88, R88, R107, RZ, 0x3c, !PT ;  /* 0x0000006b58587212 */ /* 0x000fe400078e3cff */
[----:B------:R-:W-:Y:S02]  /*1f90*/  LOP3.LUT R4, R97, 0xff00ff, R56, 0x78, !PT ;  /* 0x00ff00ff61047812 */ /* 0x000fe400078e7838 */
[----:B------:R-:W-:Y:S02]  /*1fa0*/  LOP3.LUT R97, R58, 0xff00ff, R59, 0x78, !PT ;  /* 0x00ff00ff3a617812 */ /* 0x000fe400078e783b */
[----:B------:R-:W-:-:S02]  /*1fb0*/  LOP3.LUT R133, R133, 0xff00ff00, R40, 0x78, !PT ;  /* 0xff00ff0085857812 */ /* 0x000fc400078e7828 */
[----:B------:R-:W-:Y:S02]  /*1fc0*/  SHF.L.U64.HI R57, R65, 0x8, R56 ;  /* 0x0000000841397819 */ /* 0x000fe40000010238 */
[----:B------:R-:W-:Y:S02]  /*1fd0*/  SHF.L.U64.HI R58, R88, 0x8, R59 ;  /* 0x00000008583a7819 */ /* 0x000fe4000001023b */
[--C-:B------:R-:W-:Y:S02]  /*1fe0*/  SHF.R.U32.HI R40, RZ, 0x8, R55.reuse ;  /* 0x00000008ff287819 */ /* 0x100fe40000011637 */
[----:B------:R-:W-:Y:S02]  /*1ff0*/  SHF.R.U64 R56, R66, 0x8, R55 ;  /* 0x0000000842387819 */ /* 0x000fe40000001237 */
[----:B-----5:R-:W-:Y:S02]  /*2000*/  LOP3.LUT R59, RZ, R3, R6, 0xaa, !PT ;  /* 0x00000003ff3b7212 */ /* 0x020fe400078eaa06 */
[----:B------:R-:W-:-:S02]  /*2010*/  LOP3.LUT R86, R86, 0xff00ff00, R57, 0x78, !PT ;  /* 0xff00ff0056567812 */ /* 0x000fc400078e7839 */
[----:B------:R-:W-:Y:S02]  /*2020*/  LOP3.LUT R24, R24, 0xff00ff00, R41, 0x78, !PT ;  /* 0xff00ff0018187812 */ /* 0x000fe400078e7829 */
[----:B------:R-:W-:Y:S02]  /*2030*/  LOP3.LUT R40, R40, R67, RZ, 0x3c, !PT ;  /* 0x0000004328287212 */ /* 0x000fe400078e3cff */
[----:B------:R-:W-:Y:S02]  /*2040*/  LOP3.LUT R41, R56, R135, RZ, 0x3c, !PT ;  /* 0x0000008738297212 */ /* 0x000fe400078e3cff */
[--C-:B------:R-:W-:Y:S02]  /*2050*/  SHF.R.U64 R57, R2, 0x10, R59.reuse ;  /* 0x0000001002397819 */ /* 0x100fe4000000123b */
[----:B------:R-:W-:Y:S02]  /*2060*/  SHF.R.U32.HI R59, RZ, 0x10, R59 ;  /* 0x00000010ff3b7819 */ /* 0x000fe4000001163b */
[----:B------:R-:W-:-:S02]  /*2070*/  LOP3.LUT R128, R67, 0xff00ff, R40, 0x78, !PT ;  /* 0x00ff00ff43807812 */ /* 0x000fc400078e7828 */
[----:B------:R-:W-:Y:S02]  /*2080*/  SHF.L.U64.HI R40, R41, 0x8, R40 ;  /* 0x0000000829287819 */ /* 0x000fe40000010228 */
[----:B---3--:R-:W-:Y:S02]  /*2090*/  LOP3.LUT R56, R57, R32, RZ, 0x3c, !PT ;  /* 0x0000002039387212 */ /* 0x008fe400078e3cff */
[----:B------:R-:W-:Y:S02]  /*20a0*/  LOP3.LUT R57, R59, R33, R34, 0x5a, !PT ;  /* 0x000000213b397212 */ /* 0x000fe400078e5a22 */
[----:B------:R-:W-:Y:S01]  /*20b0*/  LOP3.LUT R135, R135, 0xff00ff, R41, 0x78, !PT ;  /* 0x00ff00ff87877812 */ /* 0x000fe200078e7829 */
[----:B------:R-:W-:Y:S01]  /*20c0*/  IMAD.SHL.U32 R41, R41, 0x100, RZ ;  /* 0x0000010029297824 */ /* 0x000fe200078e00ff */
[----:B------:R-:W-:Y:S02]  /*20d0*/  LOP3.LUT R59, R55, 0xff00ff00, R40, 0x78, !PT ;  /* 0xff00ff00373b7812 */ /* 0x000fe400078e7828 */
[----:B------:R-:W-:-:S02]  /*20e0*/  SHF.L.U64.HI R55, R56, 0x10, R57 ;  /* 0x0000001038377819 */ /* 0x000fc40000010239 */
[----:B------:R-:W-:Y:S01]  /*20f0*/  LOP3.LUT R57, RZ, R3, R6, 0xaa, !PT ;  /* 0x00000003ff397212 */ /* 0x000fe200078eaa06 */
[----:B------:R-:W-:Y:S01]  /*2100*/  IMAD.SHL.U32 R85, R65, 0x100, RZ ;  /* 0x0000010041557824 */ /* 0x000fe200078e00ff */
[----:B------:R-:W-:Y:S02]  /*2110*/  LOP3.LUT R103, R94, 0xff00ff, R65, 0x78, !PT ;  /* 0x00ff00ff5e677812 */ /* 0x000fe400078e7841 */
[----:B------:R-:W-:Y:S02]  /*2120*/  LOP3.LUT R66, R66, 0xff00ff00, R41, 0x78, !PT ;  /* 0xff00ff0042427812 */ /* 0x000fe400078e7829 */
[----:B------:R-:W-:Y:S02]  /*2130*/  LOP3.LUT R94, R107, 0xff00ff, R88, 0x78, !PT ;  /* 0x00ff00ff6b5e7812 */ /* 0x000fe400078e7858 */
[----:B------:R-:W-:Y:S02]  /*2140*/  SHF.R.U32.HI R41, RZ, 0x10, R7 ;  /* 0x00000010ff297819 */ /* 0x000fe40000011607 */
[----:B----4-:R-:W-:-:S02]  /*2150*/  LOP3.LUT R107, RZ, R17, R20, 0xaa, !PT ;  /* 0x00000011ff6b7212 */ /* 0x010fc400078eaa14 */
[--C-:B------:R-:W-:Y:S02]  /*2160*/  SHF.R.U64 R65, R2, 0x10, R57.reuse ;  /* 0x0000001002417819 */ /* 0x100fe40000001239 */
[----:B------:R-:W-:Y:S02]  /*2170*/  SHF.R.U32.HI R57, RZ, 0x10, R57 ;  /* 0x00000010ff397819 */ /* 0x000fe40000011639 */
[----:B------:R-:W-:Y:S02]  /*2180*/  LOP3.LUT R40, R41, R35, RZ, 0x3c, !PT ;  /* 0x0000002329287212 */ /* 0x000fe400078e3cff */
[----:B------:R-:W-:Y:S02]  /*2190*/  SHF.R.U64 R41, R16, 0x10, R107 ;  /* 0x0000001010297819 */ /* 0x000fe4000000126b */
[----:B------:R-:W-:Y:S02]  /*21a0*/  LOP3.LUT R65, R65, R32, RZ, 0x3c, !PT ;  /* 0x0000002041417212 */ /* 0x000fe400078e3cff */
[----:B------:R-:W-:-:S02]  /*21b0*/  LOP3.LUT R56, R57, R33, R34, 0x5a, !PT ;  /* 0x0000002139387212 */ /* 0x000fc400078e5a22 */
[----:B------:R-:W-:Y:S01]  /*21c0*/  LOP3.LUT R57, R41, R8, RZ, 0x3c, !PT ;  /* 0x0000000829397212 */ /* 0x000fe200078e3cff */
[----:B------:R-:W-:Y:S01]  /*21d0*/  IMAD.U32 R41, R65, 0x10000, RZ ;  /* 0x0001000041297824 */ /* 0x000fe200078e00ff */
[----:B------:R-:W-:Y:S02]  /*21e0*/  LOP3.LUT R95, RZ, R6, R3, 0xaa, !PT ;  /* 0x00000006ff5f7212 */ /* 0x000fe400078eaa03 */
[----:B------:R-:W-:Y:S01]  /*21f0*/  LOP3.LUT R55, R55, 0xffff0000, RZ, 0xc0, !PT ;  /* 0xffff000037377812 */ /* 0x000fe200078ec0ff */
[----:B------:R-:W-:Y:S01]  /*2200*/  IMAD.U32 R69, R57, 0x10000, RZ ;  /* 0x0001000039457824 */ /* 0x000fe200078e00ff */
[----:B------:R-:W-:Y:S02]  /*2210*/  SHF.R.U64 R95, R95, 0x10, R7 ;  /* 0x000000105f5f7819 */ /* 0x000fe40000001207 */
[----:B------:R-:W-:Y:S02]  /*2220*/  LOP3.LUT R2, R2, 0xffff0000, R41, 0x78, !PT ;  /* 0xffff000002027812 */ /* 0x000fe400078e7829 */
[----:B------:R-:W-:-:S02]  /*2230*/  LOP3.LUT R55, R55, R3, R6, 0x5a, !PT ;  /* 0x0000000337377212 */ /* 0x000fc400078e5a06 */
[----:B------:R-:W-:Y:S02]  /*2240*/  LOP3.LUT R85, R92, 0xff00ff00, R85, 0x78, !PT ;  /* 0xff00ff005c557812 */ /* 0x000fe400078e7855 */
[----:B------:R-:W-:Y:S02]  /*2250*/  LOP3.LUT R67, R56, 0xffff, RZ, 0xc0, !PT ;  /* 0x0000ffff38437812 */ /* 0x000fe400078ec0ff */
[----:B------:R-:W-:Y:S02]  /*2260*/  LOP3.LUT R95, R95, R34, R33, 0x5a, !PT ;  /* 0x000000225f5f7212 */ /* 0x000fe400078e5a21 */
[----:B------:R-:W-:Y:S02]  /*2270*/  LOP3.LUT R89, R16, 0xffff0000, R69, 0x78, !PT ;  /* 0xffff000010597812 */ /* 0x000fe400078e7845 */
[----:B------:R-:W-:Y:S02]  /*2280*/  SHF.R.U64 R92, R2, 0x8, R55 ;  /* 0x00000008025c7819 */ /* 0x000fe40000001237 */
[----:B------:R-:W-:-:S02]  /*2290*/  LOP3.LUT R65, R32, 0xffff, R65, 0x78, !PT ;  /* 0x0000ffff20417812 */ /* 0x000fc400078e7841 */
[----:B------:R-:W-:Y:S02]  /*22a0*/  LOP3.LUT R68, R67, R33, R34, 0x5a, !PT ;  /* 0x0000002143447212 */ /* 0x000fe400078e5a22 */
[----:B------:R-:W-:Y:S02]  /*22b0*/  LOP3.LUT R69, R95, 0xffff, RZ, 0xc0, !PT ;  /* 0x0000ffff5f457812 */ /* 0x000fe400078ec0ff */
[----:B------:R-:W-:Y:S02]  /*22c0*/  LOP3.LUT R92, R92, R89, RZ, 0x3c, !PT ;  /* 0x000000595c5c7212 */ /* 0x000fe400078e3cff */
[----:B------:R-:W-:Y:S02]  /*22d0*/  LOP3.LUT R57, R8, 0xffff, R57, 0x78, !PT ;  /* 0x0000ffff08397812 */ /* 0x000fe400078e7839 */
[----:B------:R-:W-:Y:S02]  /*22e0*/  SHF.R.U64 R104, R65, 0x8, R68 ;  /* 0x0000000841687819 */ /* 0x000fe40000001244 */
[----:B------:R-:W-:Y:S01]  /*22f0*/  LOP3.LUT R69, R69, R34, R33, 0x5a, !PT ;  /* 0x0000002245457212 */ /* 0x000fe200078e5a21 */
[----:B------:R-:W-:Y:S01]  /*2300*/  IMAD.SHL.U32 R33, R92, 0x100, RZ ;  /* 0x000001005c217824 */ /* 0x000fe200078e00ff */
[----:B------:R-:W-:Y:S01]  /*2310*/  LOP3.LUT R104, R104, R57, RZ, 0x3c, !PT ;  /* 0x0000003968687212 */ /* 0x000fe200078e3cff */
[----:B------:R-:W-:Y:S01]  /*2320*/  IMAD.SHL.U32 R14, R88, 0x100, RZ ;  /* 0x00000100580e7824 */ /* 0x000fe200078e00ff */
[----:B------:R-:W-:-:S02]  /*2330*/  LOP3.LUT R88, R35, 0xffff, R40, 0x78, !PT ;  /* 0x0000ffff23587812 */ /* 0x000fc400078e7828 */
[C---:B------:R-:W-:Y:S01]  /*2340*/  SHF.L.U64.HI R35, R95.reuse, 0x10, R40 ;  /* 0x000000105f237819 */ /* 0x040fe20000010228 */
[----:B------:R-:W-:Y:S01]  /*2350*/  IMAD.U32 R95, R95, 0x10000, RZ ;  /* 0x000100005f5f7824 */ /* 0x000fe200078e00ff */
[----:B------:R-:W-:Y:S02]  /*2360*/  LOP3.LUT R151, R151, 0xff00ff00, R58, 0x78, !PT ;  /* 0xff00ff0097977812 */ /* 0x000fe400078e783a */
[----:B------:R-:W-:Y:S02]  /*2370*/  LOP3.LUT R33, R2, 0xff00ff00, R33, 0x78, !PT ;  /* 0xff00ff0002217812 */ /* 0x000fe400078e7821 */
[----:B------:R-:W-:Y:S02]  /*2380*/  LOP3.LUT R89, R89, 0xff00ff, R92, 0x78, !PT ;  /* 0x00ff00ff59597812 */ /* 0x000fe400078e785c */
[----:B------:R-:W-:Y:S01]  /*2390*/  SHF.R.U64 R32, R155, 0x4, R36 ;  /* 0x000000049b207819 */ /* 0x000fe20000001224 */
[----:B------:R-:W-:Y:S01]  /*23a0*/  IMAD.SHL.U32 R126, R104, 0x100, RZ ;  /* 0x00000100687e7824 */ /* 0x000fe200078e00ff */
[----:B------:R-:W-:Y:S01]  /*23b0*/  SHF.R.U64 R58, R118, 0x4, R15 ;  /* 0x00000004763a7819 */ /* 0x000fe2000000120f */
[----:B------:R-:W3:Y:S01]  /*23c0*/  LDG.E.64 R40, desc[UR16][R30.64+0x1b0] ;  /* 0x0001b0101e287981 */ /* 0x000ee2000c1e1b00 */
[----:B------:R-:W-:-:S02]  /*23d0*/  LOP3.LUT R95, R95, 0xffff0000, RZ, 0xc0, !PT ;  /* 0xffff00005f5f7812 */ /* 0x000fc400078ec0ff */
[----:B------:R-:W-:Y:S02]  /*23e0*/  LOP3.LUT R58, R58, R89, RZ, 0x3c, !PT ;  /* 0x000000593a3a7212 */ /* 0x000fe400078e3cff */
[----:B------:R-:W-:Y:S02]  /*23f0*/  LOP3.LUT R32, R32, R33, RZ, 0x3c, !PT ;  /* 0x0000002120207212 */ /* 0x000fe400078e3cff */
[----:B------:R-:W-:Y:S02]  /*2400*/  LOP3.LUT R14, R98, 0xff00ff00, R14, 0x78, !PT ;  /* 0xff00ff00620e7812 */ /* 0x000fe400078e780e */
[----:B------:R-:W-:Y:S02]  /*2410*/  LOP3.LUT R126, R65, 0xff00ff00, R126, 0x78, !PT ;  /* 0xff00ff00417e7812 */ /* 0x000fe400078e787e */
[----:B------:R-:W-:Y:S02]  /*2420*/  LOP3.LUT R98, R57, 0xff00ff, R104, 0x78, !PT ;  /* 0x00ff00ff39627812 */ /* 0x000fe400078e7868 */
[----:B------:R-:W-:Y:S01]  /*2430*/  LOP3.LUT R56, R7, 0xffff0000, R35, 0x78, !PT ;  /* 0xffff000007387812 */ /* 0x000fe200078e7823 */
[----:B------:R-:W-:Y:S01]  /*2440*/  IMAD.SHL.U32 R7, R58, 0x10, RZ ;  /* 0x000000103a077824 */ /* 0x000fe200078e00ff */
[----:B------:R-:W-:Y:S01]  /*2450*/  LOP3.LUT R95, R95, R6, R3, 0x5a, !PT ;  /* 0x000000065f5f7212 */ /* 0x000fe200078e5a03 */
[----:B------:R-:W-:Y:S01]  /*2460*/  IMAD.SHL.U32 R6, R32, 0x10, RZ ;  /* 0x0000001020067824 */ /* 0x000fe200078e00ff */
[----:B------:R-:W-:Y:S01]  /*2470*/  SHF.R.U64 R65, R39, 0x4, R90 ;  /* 0x0000000427417819 */ /* 0x000fe2000000125a */
[----:B------:R-:W4:Y:S01]  /*2480*/  LDG.E.64 R34, desc[UR12][R30.64+0x130] ;  /* 0x0001300c1e227981 */ /* 0x000f22000c1e1b00 */
[----:B------:R-:W-:-:S02]  /*2490*/  SHF.R.U64 R57, R114, 0x4, R71 ;  /* 0x0000000472397819 */ /* 0x000fc40000001247 */
[----:B------:R-:W-:Y:S02]  /*24a0*/  LOP3.LUT R65, R65, R98, RZ, 0x3c, !PT ;  /* 0x0000006241417212 */ /* 0x000fe400078e3cff */
[----:B------:R-:W-:Y:S02]  /*24b0*/  LOP3.LUT R57, R57, R126, RZ, 0x3c, !PT ;  /* 0x0000007e39397212 */ /* 0x000fe400078e3cff */
[----:B------:R-:W-:Y:S02]  /*24c0*/  LOP3.LUT R118, R118, 0xf0f0f0f0, R7, 0x78, !PT ;  /* 0xf0f0f0f076767812 */ /* 0x000fe400078e7807 */
[----:B------:R-:W-:Y:S02]  /*24d0*/  LOP3.LUT R155, R155, 0xf0f0f0f0, R6, 0x78, !PT ;  /* 0xf0f0f0f09b9b7812 */ /* 0x000fe400078e7806 */
[----:B------:R-:W4:Y:S01]  /*24e0*/  LDG.E.64 R6, desc[UR6][R30.64+0x30] ;  /* 0x000030061e067981 */ /* 0x000f22000c1e1b00 */
[----:B------:R-:W-:Y:S01]  /*24f0*/  LOP3.LUT R119, RZ, R17, R20, 0xaa, !PT ;  /* 0x00000011ff777212 */ /* 0x000fe200078eaa14 */
[----:B------:R-:W-:-:S02]  /*2500*/  IMAD.SHL.U32 R2, R65, 0x10, RZ ;  /* 0x0000001041027824 */ /* 0x000fc400078e00ff */
[----:B------:R-:W-:Y:S01]  /*2510*/  IMAD.SHL.U32 R3, R57, 0x10, RZ ;  /* 0x0000001039037824 */ /* 0x000fe200078e00ff */
[--C-:B------:R-:W-:Y:S02]  /*2520*/  SHF.R.U64 R113, R16, 0x10, R119.reuse ;  /* 0x0000001010717819 */ /* 0x100fe40000001277 */
[----:B------:R-:W-:Y:S02]  /*2530*/  SHF.R.U32.HI R119, RZ, 0x10, R119 ;  /* 0x00000010ff777819 */ /* 0x000fe40000011677 */
[----:B------:R-:W-:Y:S02]  /*2540*/  LOP3.LUT R67, R39, 0xf0f0f0f0, R2, 0x78, !PT ;  /* 0xf0f0f0f027437812 */ /* 0x000fe400078e7802 */
[----:B------:R-:W-:Y:S02]  /*2550*/  LOP3.LUT R114, R114, 0xf0f0f0f0, R3, 0x78, !PT ;  /* 0xf0f0f0f072727812 */ /* 0x000fe400078e7803 */
[----:B------:R-:W-:Y:S01]  /*2560*/  LOP3.LUT R115, RZ, R20, R17, 0xaa, !PT ;  /* 0x00000014ff737212 */ /* 0x000fe200078eaa11 */
[----:B------:R-:W5:Y:S01]  /*2570*/  LDG.E.64 R2, desc[UR10][R30.64+0xb0] ;  /* 0x0000b00a1e027981 */ /* 0x000f62000c1e1b00 */
[----:B------:R-:W-:-:S02]  /*2580*/  SHF.R.U32.HI R121, RZ, 0x10, R107 ;  /* 0x00000010ff797819 */ /* 0x000fc4000001166b */
[----:B------:R-:W-:Y:S02]  /*2590*/  LOP3.LUT R107, R113, R8, RZ, 0x3c, !PT ;  /* 0x00000008716b7212 */ /* 0x000fe400078e3cff */
[-C--:B------:R-:W-:Y:S02]  /*25a0*/  LOP3.LUT R8, R119, R9.reuse, R18, 0x5a, !PT ;  /* 0x0000000977087212 */ /* 0x080fe400078e5a12 */
[--C-:B------:R-:W-:Y:S02]  /*25b0*/  SHF.R.U64 R115, R115, 0x10, R21.reuse ;  /* 0x0000001073737819 */ /* 0x100fe40000001215 */
[----:B------:R-:W-:Y:S02]  /*25c0*/  SHF.R.U32.HI R39, RZ, 0x10, R21 ;  /* 0x00000010ff277819 */ /* 0x000fe40000011615 */
[----:B------:R-:W-:Y:S02]  /*25d0*/  SHF.L.U64.HI R107, R107, 0x10, R8 ;  /* 0x000000106b6b7819 */ /* 0x000fe40000010208 */
[----:B------:R-:W-:-:S02]  /*25e0*/  LOP3.LUT R121, R121, R9, R18, 0x5a, !PT ;  /* 0x0000000979797212 */ /* 0x000fc400078e5a12 */
[----:B------:R-:W-:Y:S02]  /*25f0*/  LOP3.LUT R115, R115, R18, R9, 0x5a, !PT ;  /* 0x0000001273737212 */ /* 0x000fe400078e5a09 */
[----:B------:R-:W-:Y:S02]  /*2600*/  LOP3.LUT R39, R39, R19, RZ, 0x3c, !PT ;  /* 0x0000001327277212 */ /* 0x000fe400078e3cff */
[----:B------:R-:W-:Y:S02]  /*2610*/  LOP3.LUT R107, R107, 0xffff0000, RZ, 0xc0, !PT ;  /* 0xffff00006b6b7812 */ /* 0x000fe400078ec0ff */
[----:B------:R-:W-:Y:S02]  /*2620*/  LOP3.LUT R121, R121, 0xffff, RZ, 0xc0, !PT ;  /* 0x0000ffff79797812 */ /* 0x000fe400078ec0ff */
[----:B------:R-:W-:Y:S02]  /*2630*/  LOP3.LUT R119, R115, 0xffff, RZ, 0xc0, !PT ;  /* 0x0000ffff73777812 */ /* 0x000fe400078ec0ff */
[----:B------:R-:W-:-:S02]  /*2640*/  LOP3.LUT R120, R19, 0xffff, R39, 0x78, !PT ;  /* 0x0000ffff13787812 */ /* 0x000fc400078e7827 */
[C---:B------:R-:W-:Y:S01]  /*2650*/  SHF.L.U64.HI R39, R115.reuse, 0x10, R39 ;  /* 0x0000001073277819 */ /* 0x040fe20000010227 */
[----:B------:R-:W-:Y:S01]  /*2660*/  IMAD.U32 R115, R115, 0x10000, RZ ;  /* 0x0001000073737824 */ /* 0x000fe200078e00ff */
[----:B------:R-:W-:Y:S02]  /*2670*/  LOP3.LUT R106, R107, R17, R20, 0x5a, !PT ;  /* 0x000000116b6a7212 */ /* 0x000fe400078e5a14 */
[----:B------:R-:W-:Y:S02]  /*2680*/  SHF.R.U32.HI R16, RZ, 0x8, R55 ;  /* 0x00000008ff107819 */ /* 0x000fe40000011637 */
[----:B------:R-:W-:Y:S02]  /*2690*/  LOP3.LUT R122, R121, R9, R18, 0x5a, !PT ;  /* 0x00000009797a7212 */ /* 0x000fe400078e5a12 */
[----:B------:R-:W-:Y:S02]  /*26a0*/  LOP3.LUT R119, R119, R18, R9, 0x5a, !PT ;  /* 0x0000001277777212 */ /* 0x000fe400078e5a09 */
[----:B------:R-:W3:Y:S01]  /*26b0*/  LDG.E.64 R18, desc[UR8][R30.64+0x70] ;  /* 0x000070081e127981 */ /* 0x000ee2000c1e1b00 */
[----:B------:R-:W-:-:S03]  /*26c0*/  LOP3.LUT R112, R21, 0xffff0000, R39, 0x78, !PT ;  /* 0xffff000015707812 */ /* 0x000fc600078e7827 */
[----:B------:R-:W3:Y:S01]  /*26d0*/  LDG.E.64 R8, desc[UR14][R30.64+0x170] ;  /* 0x0001700e1e087981 */ /* 0x000ee2000c1e1b00 */
[----:B------:R-:W-:Y:S02]  /*26e0*/  LOP3.LUT R21, R16, R106, RZ, 0x3c, !PT ;  /* 0x0000006a10157212 */ /* 0x000fe400078e3cff */
[----:B------:R-:W-:Y:S02]  /*26f0*/  LOP3.LUT R115, R115, 0xffff0000, RZ, 0xc0, !PT ;  /* 0xffff000073737812 */ /* 0x000fe400078ec0ff */
[----:B------:R-:W-:Y:S02]  /*2700*/  LOP3.LUT R106, R106, 0xff00ff, R21, 0x78, !PT ;  /* 0x00ff00ff6a6a7812 */ /* 0x000fe400078e7815 */
[----:B------:R-:W-:Y:S02]  /*2710*/  LOP3.LUT R115, R115, R20, R17, 0x5a, !PT ;  /* 0x0000001473737212 */ /* 0x000fe400078e5a11 */
[----:B------:R-:W-:Y:S02]  /*2720*/  SHF.L.U64.HI R124, R92, 0x8, R21 ;  /* 0x000000085c7c7819 */ /* 0x000fe40000010215 */
[----:B------:R-:W3:Y:S01]  /*2730*/  LDG.E.64 R20, desc[UR6][R30.64+0xf0] ;  /* 0x0000f0061e147981 */ /* 0x000ee2000c1e1b00 */
[----:B------:R-:W-:-:S02]  /*2740*/  SHF.R.U32.HI R121, RZ, 0x8, R68 ;  /* 0x00000008ff797819 */ /* 0x000fc40000011644 */
[--C-:B------:R-:W-:Y:S02]  /*2750*/  SHF.R.U32.HI R17, RZ, 0x8, R88.reuse ;  /* 0x00000008ff117819 */ /* 0x100fe40000011658 */
[----:B------:R-:W-:Y:S02]  /*2760*/  SHF.R.U64 R16, R69, 0x8, R88 ;  /* 0x0000000845107819 */ /* 0x000fe40000001258 */
[----:B------:R-:W-:Y:S02]  /*2770*/  LOP3.LUT R121, R121, R122, RZ, 0x3c, !PT ;  /* 0x0000007a79797212 */ /* 0x000fe400078e3cff */
[----:B------:R-:W-:Y:S02]  /*2780*/  LOP3.LUT R17, R17, R120, RZ, 0x3c, !PT ;  /* 0x0000007811117212 */ /* 0x000fe400078e3cff */
[----:B------:R-:W-:Y:S02]  /*2790*/  LOP3.LUT R92, R16, R119, RZ, 0x3c, !PT ;  /* 0x00000077105c7212 */ /* 0x000fe400078e3cff */
[----:B------:R-:W-:-:S02]  /*27a0*/  LOP3.LUT R107, R122, 0xff00ff, R121, 0x78, !PT ;  /* 0x00ff00ff7a6b7812 */ /* 0x000fc400078e7879 */
[----:B------:R-:W-:Y:S02]  /*27b0*/  SHF.L.U64.HI R121, R104, 0x8, R121 ;  /* 0x0000000868797819 */ /* 0x000fe40000010279 */
[--C-:B------:R-:W-:Y:S02]  /*27c0*/  SHF.R.U32.HI R39, RZ, 0x8, R56.reuse ;  /* 0x00000008ff277819 */ /* 0x100fe40000011638 */
[--C-:B------:R-:W-:Y:S02]  /*27d0*/  LOP3.LUT R113, R120, 0xff00ff, R17.reuse, 0x78, !PT ;  /* 0x00ff00ff78717812 */ /* 0x100fe400078e7811 */
[----:B------:R-:W-:Y:S02]  /*27e0*/  SHF.R.U64 R104, R95, 0x8, R56 ;  /* 0x000000085f687819 */ /* 0x000fe40000001238 */
[----:B------:R-:W-:Y:S02]  /*27f0*/  LOP3.LUT R120, R119, 0xff00ff, R92, 0x78, !PT ;  /* 0x00ff00ff77787812 */ /* 0x000fe400078e785c */
[C---:B------:R-:W-:Y:S01]  /*2800*/  SHF.L.U64.HI R17, R92.reuse, 0x8, R17 ;  /* 0x000000085c117819 */ /* 0x040fe20000010211 */
[----:B------:R-:W-:Y:S01]  /*2810*/  IMAD.SHL.U32 R92, R92, 0x100, RZ ;  /* 0x000001005c5c7824 */ /* 0x000fe200078e00ff */
[----:B------:R-:W-:-:S02]  /*2820*/  SHF.R.U32.HI R16, RZ, 0x4, R90 ;  /* 0x00000004ff107819 */ /* 0x000fc4000001165a */
[----:B------:R-:W-:Y:S02]  /*2830*/  LOP3.LUT R39, R39, R112, RZ, 0x3c, !PT ;  /* 0x0000007027277212 */ /* 0x000fe400078e3cff */
[----:B------:R-:W-:Y:S02]  /*2840*/  LOP3.LUT R104, R104, R115, RZ, 0x3c, !PT ;  /* 0x0000007368687212 */ /* 0x000fe400078e3cff */
[----:B------:R-:W-:Y:S02]  /*2850*/  LOP3.LUT R88, R88, 0xff00ff00, R17, 0x78, !PT ;  /* 0xff00ff0058587812 */ /* 0x000fe400078e7811 */
[----:B------:R-:W-:Y:S02]  /*2860*/  LOP3.LUT R16, R16, R107, RZ, 0x3c, !PT ;  /* 0x0000006b10107212 */ /* 0x000fe400078e3cff */
[----:B------:R-:W-:Y:S02]  /*2870*/  LOP3.LUT R92, R69, 0xff00ff00, R92, 0x78, !PT ;  /* 0xff00ff00455c7812 */ /* 0x000fe400078e785c */
[----:B------:R-:W-:-:S02]  /*2880*/  SHF.R.U32.HI R17, RZ, 0x4, R15 ;  /* 0x00000004ff117819 */ /* 0x000fc4000001160f */
[--C-:B------:R-:W-:Y:S02]  /*2890*/  LOP3.LUT R69, R112, 0xff00ff, R39.reuse, 0x78, !PT ;  /* 0x00ff00ff70457812 */ /* 0x100fe400078e7827 */
[----:B------:R-:W-:Y:S02]  /*28a0*/  SHF.L.U64.HI R39, R104, 0x8, R39 ;  /* 0x0000000868277819 */ /* 0x000fe40000010227 */
[--C-:B------:R-:W-:Y:S02]  /*28b0*/  LOP3.LUT R122, R107, 0xf0f0f0f, R16.reuse, 0x78, !PT ;  /* 0x0f0f0f0f6b7a7812 */ /* 0x100fe400078e7810 */
[----:B------:R-:W-:Y:S02]  /*28c0*/  LOP3.LUT R17, R17, R106, RZ, 0x3c, !PT ;  /* 0x0000006a11117212 */ /* 0x000fe400078e3cff */
[----:B------:R-:W-:Y:S02]  /*28d0*/  SHF.L.U64.HI R107, R65, 0x4, R16 ;  /* 0x00000004416b7819 */ /* 0x000fe40000010210 */
[----:B------:R-:W-:-:S02]  /*28e0*/  SHF.R.U32.HI R16, RZ, 0x4, R47 ;  /* 0x00000004ff107819 */ /* 0x000fc4000001162f */
[----:B------:R-:W-:Y:S02]  /*28f0*/  LOP3.LUT R121, R68, 0xff00ff00, R121, 0x78, !PT ;  /* 0xff00ff0044797812 */ /* 0x000fe400078e7879 */
[----:B------:R-:W-:Y:S02]  /*2900*/  LOP3.LUT R56, R56, 0xff00ff00, R39, 0x78, !PT ;  /* 0xff00ff0038387812 */ /* 0x000fe400078e7827 */
[----:B------:R-:W-:Y:S01]  /*2910*/  LOP3.LUT R68, R115, 0xff00ff, R104, 0x78, !PT ;  /* 0x00ff00ff73447812 */ /* 0x000fe200078e7868 */
[----:B------:R-:W-:Y:S01]  /*2920*/  IMAD.SHL.U32 R104, R104, 0x100, RZ ;  /* 0x0000010068687824 */ /* 0x000fe200078e00ff */
[----:B------:R-:W-:Y:S02]  /*2930*/  LOP3.LUT R119, R98, 0xf0f0f0f, R65, 0x78, !PT ;  /* 0x0f0f0f0f62777812 */ /* 0x000fe400078e7841 */
[----:B------:R-:W-:Y:S02]  /*2940*/  SHF.R.U64 R39, R48, 0x4, R47 ;  /* 0x0000000430277819 */ /* 0x000fe4000000122f */
[----:B------:R-:W-:-:S02]  /*2950*/  LOP3.LUT R98, R106, 0xf0f0f0f, R17, 0x78, !PT ;  /* 0x0f0f0f0f6a627812 */ /* 0x000fc400078e7811 */
[----:B------:R-:W-:Y:S02]  /*2960*/  LOP3.LUT R89, R89, 0xf0f0f0f, R58, 0x78, !PT ;  /* 0x0f0f0f0f59597812 */ /* 0x000fe400078e783a */
[----:B------:R-:W-:Y:S02]  /*2970*/  SHF.L.U64.HI R106, R58, 0x4, R17 ;  /* 0x000000043a6a7819 */ /* 0x000fe40000010211 */
[----:B------:R-:W-:Y:S02]  /*2980*/  LOP3.LUT R58, R16, R113, RZ, 0x3c, !PT ;  /* 0x00000071103a7212 */ /* 0x000fe400078e3cff */
[----:B------:R-:W3:Y:S01]  /*2990*/  LDG.E.64 R16, desc[UR6][R30.64+0x1f0] ;  /* 0x0001f0061e107981 */ /* 0x000ee2000c1e1b00 */
[----:B------:R-:W-:Y:S02]  /*29a0*/  LOP3.LUT R39, R39, R120, RZ, 0x3c, !PT ;  /* 0x0000007827277212 */ /* 0x000fe400078e3cff */
[----:B------:R-:W-:Y:S02]  /*29b0*/  LOP3.LUT R124, R55, 0xff00ff00, R124, 0x78, !PT ;  /* 0xff00ff00377c7812 */ /* 0x000fe400078e787c */
[----:B------:R-:W-:-:S02]  /*29c0*/  LOP3.LUT R55, R95, 0xff00ff00, R104, 0x78, !PT ;  /* 0xff00ff005f377812 */ /* 0x000fc400078e7868 */
[----:B------:R-:W-:Y:S02]  /*29d0*/  SHF.R.U32.HI R112, RZ, 0x4, R71 ;  /* 0x00000004ff707819 */ /* 0x000fe40000011647 */
[--C-:B------:R-:W-:Y:S02]  /*29e0*/  LOP3.LUT R104, R113, 0xf0f0f0f, R58.reuse, 0x78, !PT ;  /* 0x0f0f0f0f71687812 */ /* 0x100fe400078e783a */
[----:B------:R-:W-:Y:S02]  /*29f0*/  LOP3.LUT R65, R120, 0xf0f0f0f, R39, 0x78, !PT ;  /* 0x0f0f0f0f78417812 */ /* 0x000fe400078e7827 */
[C---:B------:R-:W-:Y:S01]  /*2a00*/  SHF.L.U64.HI R58, R39.reuse, 0x4, R58 ;  /* 0x00000004273a7819 */ /* 0x040fe2000001023a */
[----:B------:R-:W-:Y:S01]  /*2a10*/  IMAD.SHL.U32 R39, R39, 0x10, RZ ;  /* 0x0000001027277824 */ /* 0x000fe200078e00ff */
[----:B------:R-:W-:Y:S02]  /*2a20*/  SHF.R.U32.HI R115, RZ, 0x4, R36 ;  /* 0x00000004ff737819 */ /* 0x000fe40000011624 */
[----:B------:R-:W-:-:S02]  /*2a30*/  LOP3.LUT R112, R112, R121, RZ, 0x3c, !PT ;  /* 0x0000007970707212 */ /* 0x000fc400078e3cff */
[----:B------:R-:W-:Y:S02]  /*2a40*/  LOP3.LUT R115, R115, R124, RZ, 0x3c, !PT ;  /* 0x0000007c73737212 */ /* 0x000fe400078e3cff */
[----:B------:R-:W-:Y:S02]  /*2a50*/  LOP3.LUT R90, R90, 0xf0f0f0f0, R107, 0x78, !PT ;  /* 0xf0f0f0f05a5a7812 */ /* 0x000fe400078e786b */
[----:B------:R-:W-:Y:S02]  /*2a60*/  LOP3.LUT R39, R48, 0xf0f0f0f0, R39, 0x78, !PT ;  /* 0xf0f0f0f030277812 */ /* 0x000fe400078e7827 */
[----:B------:R-:W-:Y:S02]  /*2a70*/  LOP3.LUT R58, R47, 0xf0f0f0f0, R58, 0x78, !PT ;  /* 0xf0f0f0f02f3a7812 */ /* 0x000fe400078e783a */
[----:B------:R-:W-:Y:S02]  /*2a80*/  LOP3.LUT R95, R121, 0xf0f0f0f, R112, 0x78, !PT ;  /* 0x0f0f0f0f795f7812 */ /* 0x000fe400078e7870 */
[----:B------:R-:W-:-:S02]  /*2a90*/  SHF.R.U32.HI R48, RZ, 0x4, R50 ;  /* 0x00000004ff307819 */ /* 0x000fc40000011632 */
[----:B------:R-:W-:Y:S02]  /*2aa0*/  SHF.R.U64 R47, R49, 0x4, R50 ;  /* 0x00000004312f7819 */ /* 0x000fe40000001232 */
[----:B------:R-:W-:Y:S02]  /*2ab0*/  SHF.R.U64 R107, R63, 0x4, R42 ;  /* 0x000000043f6b7819 */ /* 0x000fe4000000122a */
[----:B------:R-:W-:Y:S02]  /*2ac0*/  LOP3.LUT R126, R126, 0xf0f0f0f, R57, 0x78, !PT ;  /* 0x0f0f0f0f7e7e7812 */ /* 0x000fe400078e7839 */
[----:B------:R-:W-:Y:S02]  /*2ad0*/  SHF.L.U64.HI R112, R57, 0x4, R112 ;  /* 0x0000000439707819 */ /* 0x000fe40000010270 */
[----:B------:R-:W-:Y:S02]  /*2ae0*/  LOP3.LUT R57, R124, 0xf0f0f0f, R115, 0x78, !PT ;  /* 0x0f0f0f0f7c397812 */ /* 0x000fe400078e7873 */
[----:B------:R-:W-:-:S02]  /*2af0*/  LOP3.LUT R120, R33, 0xf0f0f0f, R32, 0x78, !PT ;  /* 0x0f0f0f0f21787812 */ /* 0x000fc400078e7820 */
[----:B------:R-:W-:Y:S02]  /*2b00*/  SHF.L.U64.HI R115, R32, 0x4, R115 ;  /* 0x0000000420737819 */ /* 0x000fe40000010273 */
[----:B------:R-:W-:Y:S02]  /*2b10*/  LOP3.LUT R32, R48, R69, RZ, 0x3c, !PT ;  /* 0x0000004530207212 */ /* 0x000fe400078e3cff */
[----:B------:R-:W-:Y:S02]  /*2b20*/  SHF.R.U32.HI R33, RZ, 0x4, R42 ;  /* 0x00000004ff217819 */ /* 0x000fe4000001162a */
[----:B------:R-:W-:Y:S02]  /*2b30*/  LOP3.LUT R47, R47, R68, RZ, 0x3c, !PT ;  /* 0x000000442f2f7212 */ /* 0x000fe400078e3cff */
[----:B------:R-:W-:Y:S02]  /*2b40*/  LOP3.LUT R107, R107, R92, RZ, 0x3c, !PT ;  /* 0x0000005c6b6b7212 */ /* 0x000fe400078e3cff */
[----:B------:R-:W-:-:S02]  /*2b50*/  LOP3.LUT R69, R69, 0xf0f0f0f, R32, 0x78, !PT ;  /* 0x0f0f0f0f45457812 */ /* 0x000fc400078e7820 */
[----:B------:R-:W-:Y:S02]  /*2b60*/  LOP3.LUT R33, R33, R88, RZ, 0x3c, !PT ;  /* 0x0000005821217212 */ /* 0x000fe400078e3cff */
[----:B------:R-:W-:Y:S01]  /*2b70*/  SHF.L.U64.HI R113, R47, 0x4, R32 ;  /* 0x000000042f717819 */ /* 0x000fe20000010220 */
[----:B------:R-:W-:Y:S01]  /*2b80*/  IMAD.SHL.U32 R32, R107, 0x10, RZ ;  /* 0x000000106b207824 */ /* 0x000fe200078e00ff */
[----:B------:R-:W-:Y:S01]  /*2b90*/  LOP3.LUT R15, R15, 0xf0f0f0f0, R106, 0x78, !PT ;  /* 0xf0f0f0f00f0f7812 */ /* 0x000fe200078e786a */
[----:B------:R-:W-:Y:S01]  /*2ba0*/  IMAD.SHL.U32 R106, R47, 0x10, RZ ;  /* 0x000000102f6a7824 */ /* 0x000fe200078e00ff */
[----:B------:R-:W-:Y:S02]  /*2bb0*/  LOP3.LUT R68, R68, 0xf0f0f0f, R47, 0x78, !PT ;  /* 0x0f0f0f0f44447812 */ /* 0x000fe400078e782f */
[----:B------:R-:W-:Y:S02]  /*2bc0*/  LOP3.LUT R48, R88, 0xf0f0f0f, R33, 0x78, !PT ;  /* 0x0f0f0f0f58307812 */ /* 0x000fe400078e7821 */
[----:B------:R-:W-:-:S02]  /*2bd0*/  LOP3.LUT R47, R92, 0xf0f0f0f, R107, 0x78, !PT ;  /* 0x0f0f0f0f5c2f7812 */ /* 0x000fc400078e786b */
[----:B------:R-:W-:Y:S02]  /*2be0*/  SHF.L.U64.HI R33, R107, 0x4, R33 ;  /* 0x000000046b217819 */ /* 0x000fe40000010221 */
[----:B------:R-:W-:Y:S02]  /*2bf0*/  LOP3.LUT R63, R63, 0xf0f0f0f0, R32, 0x78, !PT ;  /* 0xf0f0f0f03f3f7812 */ /* 0x000fe400078e7820 */
[--C-:B------:R-:W-:Y:S02]  /*2c00*/  SHF.R.U32.HI R107, RZ, 0x4, R0.reuse ;  /* 0x00000004ff6b7819 */ /* 0x100fe40000011600 */
[----:B------:R-:W-:Y:S02]  /*2c10*/  LOP3.LUT R50, R50, 0xf0f0f0f0, R113, 0x78, !PT ;  /* 0xf0f0f0f032327812 */ /* 0x000fe400078e7871 */
[----:B------:R-:W-:Y:S02]  /*2c20*/  SHF.R.U64 R32, R105, 0x4, R0 ;  /* 0x0000000469207819 */ /* 0x000fe40000001200 */
[----:B------:R-:W-:-:S02]  /*2c30*/  LOP3.LUT R113, RZ, R61, R72, 0xaa, !PT ;  /* 0x0000003dff717212 */ /* 0x000fc400078eaa48 */
[----:B------:R-:W-:Y:S02]  /*2c40*/  LOP3.LUT R107, R107, R56, RZ, 0x3c, !PT ;  /* 0x000000386b6b7212 */ /* 0x000fe400078e3cff */
[----:B------:R-:W-:Y:S02]  /*2c50*/  LOP3.LUT R42, R42, 0xf0f0f0f0, R33, 0x78, !PT ;  /* 0xf0f0f0f02a2a7812 */ /* 0x000fe400078e7821 */
[----:B------:R-:W-:Y:S02]  /*2c60*/  LOP3.LUT R32, R32, R55, RZ, 0x3c, !PT ;  /* 0x0000003720207212 */ /* 0x000fe400078e3cff */
[--C-:B------:R-:W-:Y:S02]  /*2c70*/  SHF.R.U64 R33, R60, 0x10, R113.reuse ;  /* 0x000000103c217819 */ /* 0x100fe40000001271 */
[----:B------:R-:W-:Y:S02]  /*2c80*/  SHF.R.U32.HI R113, RZ, 0x10, R113 ;  /* 0x00000010ff717819 */ /* 0x000fe40000011671 */
[----:B------:R-:W-:-:S02]  /*2c90*/  LOP3.LUT R56, R56, 0xf0f0f0f, R107, 0x78, !PT ;  /* 0x0f0f0f0f38387812 */ /* 0x000fc400078e786b */
[----:B------:R-:W-:Y:S02]  /*2ca0*/  LOP3.LUT R55, R55, 0xf0f0f0f, R32, 0x78, !PT ;  /* 0x0f0f0f0f37377812 */ /* 0x000fe400078e7820 */
[C---:B------:R-:W-:Y:S01]  /*2cb0*/  SHF.L.U64.HI R107, R32.reuse, 0x4, R107 ;  /* 0x00000004206b7819 */ /* 0x040fe2000001026b */
[----:B------:R-:W-:Y:S01]  /*2cc0*/  IMAD.SHL.U32 R32, R32, 0x10, RZ ;  /* 0x0000001020207824 */ /* 0x000fe200078e00ff */
[----:B------:R-:W-:Y:S02]  /*2cd0*/  LOP3.LUT R36, R36, 0xf0f0f0f0, R115, 0x78, !PT ;  /* 0xf0f0f0f024247812 */ /* 0x000fe400078e7873 */
[----:B------:R-:W-:Y:S02]  /*2ce0*/  LOP3.LUT R115, RZ, R61, R72, 0xaa, !PT ;  /* 0x0000003dff737212 */ /* 0x000fe400078eaa48 */
[----:B------:R-:W-:Y:S02]  /*2cf0*/  LOP3.LUT R88, R33, R74, RZ, 0x3c, !PT ;  /* 0x0000004a21587212 */ /* 0x000fe400078e3cff */
[----:B------:R-:W-:-:S02]  /*2d00*/  LOP3.LUT R113, R113, R75, R78, 0x5a, !PT ;  /* 0x0000004b71717212 */ /* 0x000fc400078e5a4e */
[----:B------:R-:W-:Y:S02]  /*2d10*/  SHF.R.U64 R121, R60, 0x10, R115 ;  /* 0x000000103c797819 */ /* 0x000fe40000001273 */
[----:B------:R-:W-:Y:S02]  /*2d20*/  LOP3.LUT R33, R105, 0xf0f0f0f0, R32, 0x78, !PT ;  /* 0xf0f0f0f069217812 */ /* 0x000fe400078e7820 */
[----:B------:R-:W-:Y:S02]  /*2d30*/  SHF.L.U64.HI R88, R88, 0x10, R113 ;  /* 0x0000001058587819 */ /* 0x000fe40000010271 */
[----:B------:R-:W-:Y:S02]  /*2d40*/  LOP3.LUT R32, R0, 0xf0f0f0f0, R107, 0x78, !PT ;  /* 0xf0f0f0f000207812 */ /* 0x000fe400078e786b */
[----:B--2---:R-:W-:Y:S02]  /*2d50*/  LOP3.LUT R113, RZ, R29, R26, 0xaa, !PT ;  /* 0x0000001dff717212 */ /* 0x004fe400078eaa1a */
[----:B------:R-:W-:-:S02]  /*2d60*/  SHF.R.U32.HI R123, RZ, 0x10, R115 ;  /* 0x00000010ff7b7819 */ /* 0x000fc40000011673 */
[----:B------:R-:W-:Y:S02]  /*2d70*/  LOP3.LUT R107, RZ, R72, R61, 0xaa, !PT ;  /* 0x00000048ff6b7212 */ /* 0x000fe400078eaa3d */
[----:B------:R-:W-:Y:S02]  /*2d80*/  LOP3.LUT R121, R121, R74, RZ, 0x3c, !PT ;  /* 0x0000004a79797212 */ /* 0x000fe400078e3cff */
[----:B------:R-:W-:Y:S02]  /*2d90*/  SHF.R.U64 R115, R28, 0x10, R113 ;  /* 0x000000101c737819 */ /* 0x000fe40000001271 */
[----:B------:R-:W-:Y:S02]  /*2da0*/  LOP3.LUT R92, R123, R75, R78, 0x5a, !PT ;  /* 0x0000004b7b5c7212 */ /* 0x000fe400078e5a4e */
[--C-:B------:R-:W-:Y:S01]  /*2db0*/  SHF.R.U64 R107, R107, 0x10, R73.reuse ;  /* 0x000000106b6b7819 */ /* 0x100fe20000001249 */
[----:B------:R-:W-:Y:S01]  /*2dc0*/  IMAD.U32 R125, R121, 0x10000, RZ ;  /* 0x00010000797d7824 */ /* 0x000fe200078e00ff */
[----:B------:R-:W-:-:S02]  /*2dd0*/  SHF.R.U32.HI R105, RZ, 0x10, R73 ;  /* 0x00000010ff697819 */ /* 0x000fc40000011649 */
[----:B------:R-:W-:Y:S02]  /*2de0*/  LOP3.LUT R123, R74, 0xffff, R121, 0x78, !PT ;  /* 0x0000ffff4a7b7812 */ /* 0x000fe400078e7879 */
[----:B------:R-:W-:Y:S02]  /*2df0*/  LOP3.LUT R115, R115, R44, RZ, 0x3c, !PT ;  /* 0x0000002c73737212 */ /* 0x000fe400078e3cff */
[----:B------:R-:W-:Y:S02]  /*2e00*/  LOP3.LUT R121, R92, 0xffff, RZ, 0xc0, !PT ;  /* 0x0000ffff5c797812 */ /* 0x000fe400078ec0ff */
[----:B------:R-:W-:Y:S02]  /*2e10*/  LOP3.LUT R0, R107, R78, R75, 0x5a, !PT ;  /* 0x0000004e6b007212 */ /* 0x000fe400078e5a4b */
[----:B------:R-:W-:Y:S02]  /*2e20*/  LOP3.LUT R105, R105, R79, RZ, 0x3c, !PT ;  /* 0x0000004f69697212 */ /* 0x000fe400078e3cff */
[----:B------:R-:W-:Y:S01]  /*2e30*/  LOP3.LUT R107, R88, 0xffff0000, RZ, 0xc0, !PT ;  /* 0xffff0000586b7812 */ /* 0x000fe200078ec0ff */
[----:B------:R-:W-:Y:S01]  /*2e40*/  IMAD.U32 R127, R115, 0x10000, RZ ;  /* 0x00010000737f7824 */ /* 0x000fe200078e00ff */
[----:B------:R-:W-:-:S02]  /*2e50*/  LOP3.LUT R88, R121, R75, R78, 0x5a, !PT ;  /* 0x0000004b79587212 */ /* 0x000fc400078e5a4e */
[----:B------:R-:W-:Y:S02]  /*2e60*/  LOP3.LUT R79, R79, 0xffff, R105, 0x78, !PT ;  /* 0x0000ffff4f4f7812 */ /* 0x000fe400078e7869 */
[----:B------:R-:W-:Y:S02]  /*2e70*/  LOP3.LUT R125, R60, 0xffff0000, R125, 0x78, !PT ;  /* 0xffff00003c7d7812 */ /* 0x000fe400078e787d */
[----:B------:R-:W-:Y:S02]  /*2e80*/  LOP3.LUT R74, R107, R61, R72, 0x5a, !PT ;  /* 0x0000003d6b4a7212 */ /* 0x000fe400078e5a48 */
[----:B------:R-:W-:Y:S02]  /*2e90*/  LOP3.LUT R121, R44, 0xffff, R115, 0x78, !PT ;  /* 0x0000ffff2c797812 */ /* 0x000fe400078e7873 */
[----:B------:R-:W-:Y:S02]  /*2ea0*/  LOP3.LUT R71, R71, 0xf0f0f0f0, R112, 0x78, !PT ;  /* 0xf0f0f0f047477812 */ /* 0x000fe400078e7870 */
[----:B------:R-:W-:-:S02]  /*2eb0*/  SHF.L.U64.HI R105, R0, 0x10, R105 ;  /* 0x0000001000697819 */ /* 0x000fc40000010269 */
[C---:B------:R-:W-:Y:S01]  /*2ec0*/  LOP3.LUT R115, R0.reuse, 0xffff, RZ, 0xc0, !PT ;  /* 0x0000ffff00737812 */ /* 0x040fe200078ec0ff */
[----:B------:R-:W-:Y:S01]  /*2ed0*/  IMAD.U32 R0, R0, 0x10000, RZ ;  /* 0x0001000000007824 */ /* 0x000fe200078e00ff */
[----:B------:R-:W-:Y:S02]  /*2ee0*/  SHF.R.U64 R112, R123, 0x8, R88 ;  /* 0x000000087b707819 */ /* 0x000fe40000001258 */
[----:B------:R-:W-:Y:S02]  /*2ef0*/  LOP3.LUT R124, R28, 0xffff0000, R127, 0x78, !PT ;  /* 0xffff00001c7c7812 */ /* 0x000fe400078e787f */
[----:B------:R-:W-:Y:S02]  /*2f00*/  SHF.R.U64 R107, R125, 0x8, R74 ;  /* 0x000000087d6b7819 */ /* 0x000fe4000000124a */
[----:B------:R-:W-:Y:S02]  /*2f10*/  LOP3.LUT R49, R49, 0xf0f0f0f0, R106, 0x78, !PT ;  /* 0xf0f0f0f031317812 */ /* 0x000fe400078e786a */
[----:B------:R-:W-:-:S02]  /*2f20*/  LOP3.LUT R112, R112, R121, RZ, 0x3c, !PT ;  /* 0x0000007970707212 */ /* 0x000fc400078e3cff */
[----:B------:R-:W-:Y:S02]  /*2f30*/  LOP3.LUT R106, R115, R78, R75, 0x5a, !PT ;  /* 0x0000004e736a7212 */ /* 0x000fe400078e5a4b */
[----:B------:R-:W-:Y:S02]  /*2f40*/  LOP3.LUT R75, R0, 0xffff0000, RZ, 0xc0, !PT ;  /* 0xffff0000004b7812 */ /* 0x000fe400078ec0ff */
[----:B------:R-:W-:Y:S01]  /*2f50*/  LOP3.LUT R107, R107, R124, RZ, 0x3c, !PT ;  /* 0x0000007c6b6b7212 */ /* 0x000fe200078e3cff */
[----:B------:R-:W-:Y:S01]  /*2f60*/  IMAD.SHL.U32 R0, R112, 0x100, RZ ;  /* 0x0000010070007824 */ /* 0x000fe200078e00ff */
[----:B------:R-:W-:Y:S02]  /*2f70*/  LOP3.LUT R92, R75, R72, R61, 0x5a, !PT ;  /* 0x000000484b5c7212 */ /* 0x000fe400078e5a3d */
[----:B------:R-:W-:Y:S02]  /*2f80*/  LOP3.LUT R75, R124, 0xff00ff, R107, 0x78, !PT ;  /* 0x00ff00ff7c4b7812 */ /* 0x000fe400078e786b */
[----:B------:R-:W-:Y:S01]  /*2f90*/  SHF.R.U64 R72, R110, 0x4, R87 ;  /* 0x000000046e487819 */ /* 0x000fe20000001257 */
[----:B------:R-:W-:Y:S01]  /*2fa0*/  IMAD.SHL.U32 R60, R107, 0x100, RZ ;  /* 0x000001006b3c7824 */ /* 0x000fe200078e00ff */
[----:B------:R-:W-:-:S02]  /*2fb0*/  LOP3.LUT R105, R73, 0xffff0000, R105, 0x78, !PT ;  /* 0xffff000049697812 */ /* 0x000fc400078e7869 */
[----:B------:R-:W-:Y:S02]  /*2fc0*/  LOP3.LUT R0, R123, 0xff00ff00, R0, 0x78, !PT ;  /* 0xff00ff007b007812 */ /* 0x000fe400078e7800 */
[----:B------:R-:W-:Y:S02]  /*2fd0*/  SHF.R.U64 R73, R116, 0x4, R91 ;  /* 0x0000000474497819 */ /* 0x000fe4000000125b */
[----:B------:R-:W-:Y:S02]  /*2fe0*/  LOP3.LUT R72, R72, R75, RZ, 0x3c, !PT ;  /* 0x0000004b48487212 */ /* 0x000fe400078e3cff */
[----:B------:R-:W-:Y:S02]  /*2ff0*/  LOP3.LUT R121, R121, 0xff00ff, R112, 0x78, !PT ;  /* 0x00ff00ff79797812 */ /* 0x000fe400078e7870 */
[----:B------:R-:W-:Y:S02]  /*3000*/  SHF.R.U64 R78, R70, 0x4, R111 ;  /* 0x00000004464e7819 */ /* 0x000fe4000000126f */
[----:B------:R-:W-:Y:S01]  /*3010*/  LOP3.LUT R61, R125, 0xff00ff00, R60, 0x78, !PT ;  /* 0xff00ff007d3d7812 */ /* 0x000fe200078e783c */
[----:B------:R-:W-:Y:S01]  /*3020*/  IMAD.SHL.U32 R125, R72, 0x10, RZ ;  /* 0x00000010487d7824 */ /* 0x000fe200078e00ff */
[----:B------:R-:W-:-:S02]  /*3030*/  LOP3.LUT R73, R73, R0, RZ, 0x3c, !PT ;  /* 0x0000000049497212 */ /* 0x000fc400078e3cff */
[----:B------:R-:W-:Y:S02]  /*3040*/  LOP3.LUT R78, R78, R121, RZ, 0x3c, !PT ;  /* 0x000000794e4e7212 */ /* 0x000fe400078e3cff */
[----:B------:R-:W-:Y:S01]  /*3050*/  LOP3.LUT R110, R110, 0xf0f0f0f0, R125, 0x78, !PT ;  /* 0xf0f0f0f06e6e7812 */ /* 0x000fe200078e787d */
[----:B------:R-:W-:Y:S01]  /*3060*/  IMAD.SHL.U32 R123, R73, 0x10, RZ ;  /* 0x00000010497b7824 */ /* 0x000fe200078e00ff */
[----:B------:R-:W-:Y:S01]  /*3070*/  LOP3.LUT R125, RZ, R29, R26, 0xaa, !PT ;  /* 0x0000001dff7d7212 */ /* 0x000fe200078eaa1a */
[----:B------:R-:W-:Y:S01]  /*3080*/  IMAD.SHL.U32 R115, R78, 0x10, RZ ;  /* 0x000000104e737824 */ /* 0x000fe200078e00ff */
[----:B------:R-:W-:Y:S02]  /*3090*/  LOP3.LUT R127, RZ, R26, R29, 0xaa, !PT ;  /* 0x0000001aff7f7212 */ /* 0x000fe400078eaa1d */
[----:B------:R-:W-:Y:S02]  /*30a0*/  SHF.R.U64 R60, R11, 0x4, R22 ;  /* 0x000000040b3c7819 */ /* 0x000fe40000001216 */
[----:B------:R-:W-:-:S02]  /*30b0*/  LOP3.LUT R116, R116, 0xf0f0f0f0, R123, 0x78, !PT ;  /* 0xf0f0f0f074747812 */ /* 0x000fc400078e787b */
[----:B------:R-:W-:Y:S02]  /*30c0*/  SHF.R.U64 R123, R28, 0x10, R125 ;  /* 0x000000101c7b7819 */ /* 0x000fe4000000127d */
[----:B------:R-:W-:Y:S02]  /*30d0*/  LOP3.LUT R70, R70, 0xf0f0f0f0, R115, 0x78, !PT ;  /* 0xf0f0f0f046467812 */ /* 0x000fe400078e7873 */
[----:B------:R-:W-:Y:S02]  /*30e0*/  SHF.R.U32.HI R125, RZ, 0x10, R125 ;  /* 0x00000010ff7d7819 */ /* 0x000fe4000001167d */
[----:B------:R-:W-:Y:S02]  /*30f0*/  SHF.R.U32.HI R131, RZ, 0x10, R113 ;  /* 0x00000010ff837819 */ /* 0x000fe40000011671 */
[--C-:B------:R-:W-:Y:S02]  /*3100*/  SHF.R.U32.HI R115, RZ, 0x10, R27.reuse ;  /* 0x00000010ff737819 */ /* 0x100fe4000001161b */
[----:B------:R-:W-:-:S02]  /*3110*/  SHF.R.U64 R113, R127, 0x10, R27 ;  /* 0x000000107f717819 */ /* 0x000fc4000000121b */
[----:B------:R-:W-:Y:S02]  /*3120*/  LOP3.LUT R60, R60, R61, RZ, 0x3c, !PT ;  /* 0x0000003d3c3c7212 */ /* 0x000fe400078e3cff */
[----:B------:R-:W-:Y:S02]  /*3130*/  LOP3.LUT R44, R123, R44, RZ, 0x3c, !PT ;  /* 0x0000002c7b2c7212 */ /* 0x000fe400078e3cff */
[--C-:B------:R-:W-:Y:S02]  /*3140*/  LOP3.LUT R123, R125, R45, R52.reuse, 0x5a, !PT ;  /* 0x0000002d7d7b7212 */ /* 0x100fe400078e5a34 */
[----:B------:R-:W-:Y:S02]  /*3150*/  LOP3.LUT R28, R115, R53, RZ, 0x3c, !PT ;  /* 0x00000035731c7212 */ /* 0x000fe400078e3cff */
[----:B------:R-:W-:Y:S02]  /*3160*/  LOP3.LUT R131, R131, R45, R52, 0x5a, !PT ;  /* 0x0000002d83837212 */ /* 0x000fe400078e5a34 */
[----:B------:R-:W-:Y:S01]  /*3170*/  LOP3.LUT R113, R113, R52, R45, 0x5a, !PT ;  /* 0x0000003471717212 */ /* 0x000fe200078e5a2d */
[----:B------:R-:W-:Y:S01]  /*3180*/  IMAD.SHL.U32 R124, R60, 0x10, RZ ;  /* 0x000000103c7c7824 */ /* 0x000fe200078e00ff */
[----:B------:R-:W-:-:S02]  /*3190*/  SHF.L.U64.HI R44, R44, 0x10, R123 ;  /* 0x000000102c2c7819 */ /* 0x000fc4000001027b */
[--C-:B------:R-:W-:Y:S02]  /*31a0*/  LOP3.LUT R115, R53, 0xffff, R28.reuse, 0x78, !PT ;  /* 0x0000ffff35737812 */ /* 0x100fe400078e781c */
[----:B------:R-:W-:Y:S02]  /*31b0*/  LOP3.LUT R131, R131, 0xffff, RZ, 0xc0, !PT ;  /* 0x0000ffff83837812 */ /* 0x000fe400078ec0ff */
[C---:B------:R-:W-:Y:S02]  /*31c0*/  LOP3.LUT R123, R113.reuse, 0xffff, RZ, 0xc0, !PT ;  /* 0x0000ffff717b7812 */ /* 0x040fe400078ec0ff */
[C---:B------:R-:W-:Y:S01]  /*31d0*/  SHF.L.U64.HI R53, R113.reuse, 0x10, R28 ;  /* 0x0000001071357819 */ /* 0x040fe2000001021c */
[----:B------:R-:W-:Y:S01]  /*31e0*/  IMAD.U32 R113, R113, 0x10000, RZ ;  /* 0x0001000071717824 */ /* 0x000fe200078e00ff */
[----:B------:R-:W-:Y:S02]  /*31f0*/  LOP3.LUT R11, R11, 0xf0f0f0f0, R124, 0x78, !PT ;  /* 0xf0f0f0f00b0b7812 */ /* 0x000fe400078e787c */
[----:B------:R-:W-:-:S02]  /*3200*/  LOP3.LUT R124, R131, R45, R52, 0x5a, !PT ;  /* 0x0000002d837c7212 */ /* 0x000fc400078e5a34 */
[----:B------:R-:W-:Y:S02]  /*3210*/  LOP3.LUT R28, R123, R52, R45, 0x5a, !PT ;  /* 0x000000347b1c7212 */ /* 0x000fe400078e5a2d */
[----:B------:R-:W-:Y:S02]  /*3220*/  SHF.R.U32.HI R45, RZ, 0x8, R88 ;  /* 0x00000008ff2d7819 */ /* 0x000fe40000011658 */
[----:B------:R-:W-:Y:S02]  /*3230*/  LOP3.LUT R123, R44, 0xffff0000, RZ, 0xc0, !PT ;  /* 0xffff00002c7b7812 */ /* 0x000fe400078ec0ff */
[----:B------:R-:W-:Y:S02]  /*3240*/  LOP3.LUT R113, R113, 0xffff0000, RZ, 0xc0, !PT ;  /* 0xffff000071717812 */ /* 0x000fe400078ec0ff */
[----:B------:R-:W-:Y:S02]  /*3250*/  LOP3.LUT R45, R45, R124, RZ, 0x3c, !PT ;  /* 0x0000007c2d2d7212 */ /* 0x000fe400078e3cff */
[----:B------:R-:W-:-:S02]  /*3260*/  LOP3.LUT R53, R27, 0xffff0000, R53, 0x78, !PT ;  /* 0xffff00001b357812 */ /* 0x000fc400078e7835 */
[----:B------:R-:W-:Y:S02]  /*3270*/  LOP3.LUT R134, R123, R29, R26, 0x5a, !PT ;  /* 0x0000001d7b867212 */ /* 0x000fe400078e5a1a */
[----:B------:R-:W-:Y:S02]  /*3280*/  SHF.R.U32.HI R27, RZ, 0x8, R74 ;  /* 0x00000008ff1b7819 */ /* 0x000fe4000001164a */
[----:B------:R-:W-:Y:S02]  /*3290*/  LOP3.LUT R132, R113, R26, R29, 0x5a, !PT ;  /* 0x0000001a71847212 */ /* 0x000fe400078e5a1d */
[--C-:B------:R-:W-:Y:S02]  /*32a0*/  SHF.R.U32.HI R44, RZ, 0x8, R105.reuse ;  /* 0x00000008ff2c7819 */ /* 0x100fe40000011669 */
[----:B------:R-:W-:Y:S02]  /*32b0*/  SHF.R.U64 R29, R92, 0x8, R105 ;  /* 0x000000085c1d7819 */ /* 0x000fe40000001269 */
[----:B------:R-:W-:-:S02]  /*32c0*/  LOP3.LUT R124, R124, 0xff00ff, R45, 0x78, !PT ;  /* 0x00ff00ff7c7c7812 */ /* 0x000fc400078e782d */
[----:B------:R-:W-:Y:S02]  /*32d0*/  SHF.L.U64.HI R45, R112, 0x8, R45 ;  /* 0x00000008702d7819 */ /* 0x000fe4000001022d */
[--C-:B------:R-:W-:Y:S02]  /*32e0*/  SHF.R.U32.HI R52, RZ, 0x8, R79.reuse ;  /* 0x00000008ff347819 */ /* 0x100fe4000001164f */
[----:B------:R-:W-:Y:S02]  /*32f0*/  LOP3.LUT R26, R27, R134, RZ, 0x3c, !PT ;  /* 0x000000861b1a7212 */ /* 0x000fe400078e3cff */
[----:B------:R-:W-:Y:S02]  /*3300*/  LOP3.LUT R44, R44, R53, RZ, 0x3c, !PT ;  /* 0x000000352c2c7212 */ /* 0x000fe400078e3cff */
[----:B------:R-:W-:Y:S02]  /*3310*/  SHF.R.U64 R27, R106, 0x8, R79 ;  /* 0x000000086a1b7819 */ /* 0x000fe4000000124f */
[----:B------:R-:W-:-:S02]  /*3320*/  LOP3.LUT R29, R29, R132, RZ, 0x3c, !PT ;  /* 0x000000841d1d7212 */ /* 0x000fc400078e3cff */
[----:B------:R-:W-:Y:S02]  /*3330*/  LOP3.LUT R88, R88, 0xff00ff00, R45, 0x78, !PT ;  /* 0xff00ff0058587812 */ /* 0x000fe400078e782d */
[----:B------:R-:W-:Y:S02]  /*3340*/  LOP3.LUT R52, R52, R115, RZ, 0x3c, !PT ;  /* 0x0000007334347212 */ /* 0x000fe400078e3cff */
[--C-:B------:R-:W-:Y:S02]  /*3350*/  LOP3.LUT R45, R53, 0xff00ff, R44.reuse, 0x78, !PT ;  /* 0x00ff00ff352d7812 */ /* 0x100fe400078e782c */
[----:B------:R-:W-:Y:S02]  /*3360*/  LOP3.LUT R27, R27, R28, RZ, 0x3c, !PT ;  /* 0x0000001c1b1b7212 */ /* 0x000fe400078e3cff */
[----:B------:R-:W-:Y:S02]  /*3370*/  LOP3.LUT R112, R132, 0xff00ff, R29, 0x78, !PT ;  /* 0x00ff00ff84707812 */ /* 0x000fe400078e781d */
[C---:B------:R-:W-:Y:S01]  /*3380*/  SHF.L.U64.HI R44, R29.reuse, 0x8, R44 ;  /* 0x000000081d2c7819 */ /* 0x040fe2000001022c */
[----:B------:R-:W-:Y:S01]  /*3390*/  IMAD.SHL.U32 R29, R29, 0x100, RZ ;  /* 0x000001001d1d7824 */ /* 0x000fe200078e00ff */
[----:B------:R-:W-:-:S02]  /*33a0*/  LOP3.LUT R130, R115, 0xff00ff, R52, 0x78, !PT ;  /* 0x00ff00ff73827812 */ /* 0x000fc400078e7834 */
[----:B------:R-:W-:Y:S02]  /*33b0*/  LOP3.LUT R113, R28, 0xff00ff, R27, 0x78, !PT ;  /* 0x00ff00ff1c717812 */ /* 0x000fe400078e781b */
[C---:B------:R-:W-:Y:S01]  /*33c0*/  SHF.L.U64.HI R52, R27.reuse, 0x8, R52 ;  /* 0x000000081b347819 */ /* 0x040fe20000010234 */
[----:B------:R-:W-:Y:S01]  /*33d0*/  IMAD.SHL.U32 R27, R27, 0x100, RZ ;  /* 0x000001001b1b7824 */ /* 0x000fe200078e00ff */
[--C-:B------:R-:W-:Y:S02]  /*33e0*/  LOP3.LUT R134, R134, 0xff00ff, R26.reuse, 0x78, !PT ;  /* 0x00ff00ff86867812 */ /* 0x100fe400078e781a */
[----:B------:R-:W-:Y:S02]  /*33f0*/  SHF.L.U64.HI R107, R107, 0x8, R26 ;  /* 0x000000086b6b7819 */ /* 0x000fe4000001021a */
[----:B------:R-:W-:Y:S02]  /*3400*/  LOP3.LUT R26, R92, 0xff00ff00, R29, 0x78, !PT ;  /* 0xff00ff005c1a7812 */ /* 0x000fe400078e781d */
[----:B------:R-:W-:-:S02]  /*3410*/  LOP3.LUT R105, R105, 0xff00ff00, R44, 0x78, !PT ;  /* 0xff00ff0069697812 */ /* 0x000fc400078e782c */
[--C-:B------:R-:W-:Y:S02]  /*3420*/  SHF.R.U32.HI R29, RZ, 0x4, R62.reuse ;  /* 0x00000004ff1d7819 */ /* 0x100fe4000001163e */
[----:B------:R-:W-:Y:S02]  /*3430*/  SHF.R.U64 R44, R43, 0x4, R62 ;  /* 0x000000042b2c7819 */ /* 0x000fe4000000123e */
[----:B------:R-:W-:Y:S02]  /*3440*/  LOP3.LUT R28, R106, 0xff00ff00, R27, 0x78, !PT ;  /* 0xff00ff006a1c7812 */ /* 0x000fe400078e781b */
[----:B------:R-:W-:Y:S02]  /*3450*/  LOP3.LUT R52, R79, 0xff00ff00, R52, 0x78, !PT ;  /* 0xff00ff004f347812 */ /* 0x000fe400078e7834 */
[----:B------:R-:W-:Y:S02]  /*3460*/  SHF.R.U32.HI R27, RZ, 0x4, R111 ;  /* 0x00000004ff1b7819 */ /* 0x000fe4000001166f */
[----:B------:R-:W-:-:S02]  /*3470*/  LOP3.LUT R29, R29, R130, RZ, 0x3c, !PT ;  /* 0x000000821d1d7212 */ /* 0x000fc400078e3cff */
[----:B------:R-:W-:Y:S02]  /*3480*/  SHF.R.U32.HI R79, RZ, 0x4, R87 ;  /* 0x00000004ff4f7819 */ /* 0x000fe40000011657 */
[----:B------:R-:W-:Y:S02]  /*3490*/  LOP3.LUT R44, R44, R113, RZ, 0x3c, !PT ;  /* 0x000000712c2c7212 */ /* 0x000fe400078e3cff */
[----:B------:R-:W-:Y:S02]  /*34a0*/  LOP3.LUT R132, R74, 0xff00ff00, R107, 0x78, !PT ;  /* 0xff00ff004a847812 */ /* 0x000fe400078e786b */
[----:B------:R-:W-:Y:S02]  /*34b0*/  LOP3.LUT R27, R27, R124, RZ, 0x3c, !PT ;  /* 0x0000007c1b1b7212 */ /* 0x000fe400078e3cff */
[----:B------:R-:W-:Y:S02]  /*34c0*/  LOP3.LUT R107, R130, 0xf0f0f0f, R29, 0x78, !PT ;  /* 0x0f0f0f0f826b7812 */ /* 0x000fe400078e781d */
[----:B------:R-:W-:-:S02]  /*34d0*/  LOP3.LUT R79, R79, R134, RZ, 0x3c, !PT ;  /* 0x000000864f4f7212 */ /* 0x000fc400078e3cff */
[----:B------:R-:W-:Y:S02]  /*34e0*/  LOP3.LUT R106, R113, 0xf0f0f0f, R44, 0x78, !PT ;  /* 0x0f0f0f0f716a7812 */ /* 0x000fe400078e782c */
[C---:B------:R-:W-:Y:S01]  /*34f0*/  SHF.L.U64.HI R29, R44.reuse, 0x4, R29 ;  /* 0x000000042c1d7819 */ /* 0x040fe2000001021d */
[----:B------:R-:W-:Y:S01]  /*3500*/  IMAD.SHL.U32 R44, R44, 0x10, RZ ;  /* 0x000000102c2c7824 */ /* 0x000fe200078e00ff */
[----:B------:R-:W-:Y:S02]  /*3510*/  SHF.R.U32.HI R53, RZ, 0x4, R91 ;  /* 0x00000004ff357819 */ /* 0x000fe4000001165b */
[----:B------:R-:W-:Y:S02]  /*3520*/  LOP3.LUT R121, R121, 0xf0f0f0f, R78, 0x78, !PT ;  /* 0x0f0f0f0f79797812 */ /* 0x000fe400078e784e */
[----:B------:R-:W-:Y:S02]  /*3530*/  SHF.R.U32.HI R115, RZ, 0x4, R22 ;  /* 0x00000004ff737819 */ /* 0x000fe40000011616 */
[----:B------:R-:W-:-:S02]  /*3540*/  LOP3.LUT R124, R124, 0xf0f0f0f, R27, 0x78, !PT ;  /* 0x0f0f0f0f7c7c7812 */ /* 0x000fc400078e781b */
[----:B------:R-:W-:Y:S02]  /*3550*/  SHF.L.U64.HI R78, R78, 0x4, R27 ;  /* 0x000000044e4e7819 */ /* 0x000fe4000001021b */
[----:B------:R-:W-:Y:S02]  /*3560*/  LOP3.LUT R27, R75, 0xf0f0f0f, R72, 0x78, !PT ;  /* 0x0f0f0f0f4b1b7812 */ /* 0x000fe400078e7848 */
[----:B------:R-:W-:Y:S02]  /*3570*/  SHF.L.U64.HI R74, R72, 0x4, R79 ;  /* 0x00000004484a7819 */ /* 0x000fe4000001024f */
[----:B------:R-:W-:Y:S02]  /*3580*/  LOP3.LUT R72, R53, R88, RZ, 0x3c, !PT ;  /* 0x0000005835487212 */ /* 0x000fe400078e3cff */
[----:B------:R-:W-:Y:S02]  /*3590*/  LOP3.LUT R43, R43, 0xf0f0f0f0, R44, 0x78, !PT ;  /* 0xf0f0f0f02b2b7812 */ /* 0x000fe400078e782c */
[----:B------:R-:W-:-:S02]  /*35a0*/  LOP3.LUT R115, R115, R132, RZ, 0x3c, !PT ;  /* 0x0000008473737212 */ /* 0x000fc400078e3cff */
[----:B------:R-:W-:Y:S02]  /*35b0*/  LOP3.LUT R92, R134, 0xf0f0f0f, R79, 0x78, !PT ;  /* 0x0f0f0f0f865c7812 */ /* 0x000fe400078e784f */
[----:B------:R-:W-:Y:S02]  /*35c0*/  LOP3.LUT R44, R62, 0xf0f0f0f0, R29, 0x78, !PT ;  /* 0xf0f0f0f03e2c7812 */ /* 0x000fe400078e781d */
[--C-:B------:R-:W-:Y:S02]  /*35d0*/  SHF.R.U32.HI R62, RZ, 0x4, R54.reuse ;  /* 0x00000004ff3e7819 */ /* 0x100fe40000011636 */
[----:B------:R-:W-:Y:S02]  /*35e0*/  SHF.R.U64 R79, R51, 0x4, R54 ;  /* 0x00000004334f7819 */ /* 0x000fe40000001236 */
[----:B------:R-:W-:Y:S02]  /*35f0*/  LOP3.LUT R113, R88, 0xf0f0f0f, R72, 0x78, !PT ;  /* 0x0f0f0f0f58717812 */ /* 0x000fe400078e7848 */
[----:B------:R-:W-:-:S02]  /*3600*/  LOP3.LUT R88, R132, 0xf0f0f0f, R115, 0x78, !PT ;  /* 0x0f0f0f0f84587812 */ /* 0x000fc400078e7873 */
[----:B------:R-:W-:Y:S02]  /*3610*/  LOP3.LUT R29, R61, 0xf0f0f0f, R60, 0x78, !PT ;  /* 0x0f0f0f0f3d1d7812 */ /* 0x000fe400078e783c */
[----:B------:R-:W-:Y:S02]  /*3620*/  SHF.L.U64.HI R115, R60, 0x4, R115 ;  /* 0x000000043c737819 */ /* 0x000fe40000010273 */
[----:B------:R-:W-:Y:S02]  /*3630*/  LOP3.LUT R60, R62, R45, RZ, 0x3c, !PT ;  /* 0x0000002d3e3c7212 */ /* 0x000fe400078e3cff */
[----:B------:R-:W-:Y:S02]  /*3640*/  LOP3.LUT R79, R79, R112, RZ, 0x3c, !PT ;  /* 0x000000704f4f7212 */ /* 0x000fe400078e3cff */
[----:B------:R-:W-:Y:S02]  /*3650*/  LOP3.LUT R0, R0, 0xf0f0f0f, R73, 0x78, !PT ;  /* 0x0f0f0f0f00007812 */ /* 0x000fe400078e7849 */
[----:B------:R-:W-:-:S02]  /*3660*/  SHF.L.U64.HI R72, R73, 0x4, R72 ;  /* 0x0000000449487819 */ /* 0x000fc40000010248 */
[----:B------:R-:W-:Y:S02]  /*3670*/  SHF.R.U64 R53, R93, 0x4, R46 ;  /* 0x000000045d357819 */ /* 0x000fe4000000122e */
[--C-:B------:R-:W-:Y:S02]  /*3680*/  LOP3.LUT R75, R45, 0xf0f0f0f, R60.reuse, 0x78, !PT ;  /* 0x0f0f0f0f2d4b7812 */ /* 0x100fe400078e783c */
[C---:B------:R-:W-:Y:S01]  /*3690*/  SHF.L.U64.HI R73, R79.reuse, 0x4, R60 ;  /* 0x000000044f497819 */ /* 0x040fe2000001023c */
[----:B------:R-:W-:Y:S01]  /*36a0*/  IMAD.SHL.U32 R60, R79, 0x10, RZ ;  /* 0x000000104f3c7824 */ /* 0x000fe200078e00ff */
[----:B------:R-:W-:Y:S02]  /*36b0*/  SHF.R.U32.HI R61, RZ, 0x4, R46 ;  /* 0x00000004ff3d7819 */ /* 0x000fe4000001162e */
[----:B------:R-:W-:Y:S02]  /*36c0*/  LOP3.LUT R45, R53, R28, RZ, 0x3c, !PT ;  /* 0x0000001c352d7212 */ /* 0x000fe400078e3cff */
[----:B------:R-:W-:-:S02]  /*36d0*/  LOP3.LUT R53, R51, 0xf0f0f0f0, R60, 0x78, !PT ;  /* 0xf0f0f0f033357812 */ /* 0x000fc400078e783c */
[----:B------:R-:W-:Y:S02]  /*36e0*/  LOP3.LUT R61, R61, R52, RZ, 0x3c, !PT ;  /* 0x000000343d3d7212 */ /* 0x000fe400078e3cff */
[----:B------:R-:W-:Y:S01]  /*36f0*/  LOP3.LUT R51, R28, 0xf0f0f0f, R45, 0x78, !PT ;  /* 0x0f0f0f0f1c337812 */ /* 0x000fe200078e782d */
[----:B------:R-:W-:Y:S01]  /*3700*/  IMAD.SHL.U32 R28, R45, 0x10, RZ ;  /* 0x000000102d1c7824 */ /* 0x000fe200078e00ff */
[----:B------:R-:W-:Y:S02]  /*3710*/  LOP3.LUT R112, R112, 0xf0f0f0f, R79, 0x78, !PT ;  /* 0x0f0f0f0f70707812 */ /* 0x000fe400078e784f */
[--C-:B------:R-:W-:Y:S02]  /*3720*/  SHF.R.U64 R79, R37, 0x4, R38.reuse ;  /* 0x00000004254f7819 */ /* 0x100fe40000001226 */
[----:B------:R-:W-:Y:S02]  /*3730*/  SHF.R.U32.HI R60, RZ, 0x4, R38 ;  /* 0x00000004ff3c7819 */ /* 0x000fe40000011626 */
[----:B------:R-:W-:-:S02]  /*3740*/  LOP3.LUT R52, R52, 0xf0f0f0f, R61, 0x78, !PT ;  /* 0x0f0f0f0f34347812 */ /* 0x000fc400078e783d */
[----:B------:R-:W-:Y:S02]  /*3750*/  SHF.L.U64.HI R61, R45, 0x4, R61 ;  /* 0x000000042d3d7819 */ /* 0x000fe4000001023d */
[----:B------:R-:W-:Y:S02]  /*3760*/  LOP3.LUT R54, R54, 0xf0f0f0f0, R73, 0x78, !PT ;  /* 0xf0f0f0f036367812 */ /* 0x000fe400078e7849 */
[----:B------:R-:W-:Y:S02]  /*3770*/  LOP3.LUT R45, R93, 0xf0f0f0f0, R28, 0x78, !PT ;  /* 0xf0f0f0f05d2d7812 */ /* 0x000fe400078e781c */
[----:B------:R-:W-:Y:S02]  /*3780*/  LOP3.LUT R73, R79, R26, RZ, 0x3c, !PT ;  /* 0x0000001a4f497212 */ /* 0x000fe400078e3cff */
[----:B------:R-:W-:Y:S02]  /*3790*/  LOP3.LUT R28, R60, R105, RZ, 0x3c, !PT ;  /* 0x000000693c1c7212 */ /* 0x000fe400078e3cff */
[----:B----4-:R-:W-:-:S02]  /*37a0*/  LOP3.LUT R79, RZ, R7, R34, 0xaa, !PT ;  /* 0x00000007ff4f7212 */ /* 0x010fc400078eaa22 */
[----:B------:R-:W-:Y:S02]  /*37b0*/  LOP3.LUT R46, R46, 0xf0f0f0f0, R61, 0x78, !PT ;  /* 0xf0f0f0f02e2e7812 */ /* 0x000fe400078e783d */
[----:B------:R-:W-:Y:S01]  /*37c0*/  LOP3.LUT R62, R26, 0xf0f0f0f, R73, 0x78, !PT ;  /* 0x0f0f0f0f1a3e7812 */ /* 0x000fe200078e7849 */
[C---:B------:R-:W-:Y:S01]  /*37d0*/  IMAD.SHL.U32 R26, R73.reuse, 0x10, RZ ;  /* 0x00000010491a7824 */ /* 0x040fe200078e00ff */
[----:B------:R-:W-:Y:S02]  /*37e0*/  SHF.L.U64.HI R61, R73, 0x4, R28 ;  /* 0x00000004493d7819 */ /* 0x000fe4000001021c */
[--C-:B------:R-:W-:Y:S02]  /*37f0*/  SHF.R.U64 R73, R6, 0x10, R79.reuse ;  /* 0x0000001006497819 */ /* 0x100fe4000000124f */
[----:B------:R-:W-:Y:S02]  /*3800*/  SHF.R.U32.HI R79, RZ, 0x10, R79 ;  /* 0x00000010ff4f7819 */ /* 0x000fe4000001164f */
[----:B-----5:R-:W-:-:S02]  /*3810*/  LOP3.LUT R60, R73, R2, RZ, 0x3c, !PT ;  /* 0x00000002493c7212 */ /* 0x020fc400078e3cff */
[----:B---3--:R-:W-:Y:S02]  /*3820*/  LOP3.LUT R73, R79, R3, R40, 0x5a, !PT ;  /* 0x000000034f497212 */ /* 0x008fe400078e5a28 */
[----:B------:R-:W-:Y:S02]  /*3830*/  LOP3.LUT R79, RZ, R34, R7, 0xaa, !PT ;  /* 0x00000022ff4f7212 */ /* 0x000fe400078eaa07 */
[----:B------:R-:W-:Y:S02]  /*3840*/  LOP3.LUT R93, RZ, R7, R34, 0xaa, !PT ;  /* 0x00000007ff5d7212 */ /* 0x000fe400078eaa22 */
[----:B------:R-:W-:Y:S02]  /*3850*/  LOP3.LUT R38, R38, 0xf0f0f0f0, R61, 0x78, !PT ;  /* 0xf0f0f0f026267812 */ /* 0x000fe400078e783d */
[----:B------:R-:W-:Y:S02]  /*3860*/  SHF.L.U64.HI R60, R60, 0x10, R73 ;  /* 0x000000103c3c7819 */ /* 0x000fe40000010249 */
[----:B------:R-:W-:-:S02]  /*3870*/  SHF.R.U64 R61, R79, 0x10, R35 ;  /* 0x000000104f3d7819 */ /* 0x000fc40000001223 */
[----:B------:R-:W-:Y:S02]  /*3880*/  SHF.R.U32.HI R73, RZ, 0x10, R93 ;  /* 0x00000010ff497819 */ /* 0x000fe4000001165d */
[----:B------:R-:W-:Y:S02]  /*3890*/  LOP3.LUT R105, R105, 0xf0f0f0f, R28, 0x78, !PT ;  /* 0x0f0f0f0f69697812 */ /* 0x000fe400078e781c */
[----:B------:R-:W-:Y:S02]  /*38a0*/  LOP3.LUT R28, R61, R40, R3, 0x5a, !PT ;  /* 0x000000283d1c7212 */ /* 0x000fe400078e5a03 */
[----:B------:R-:W-:Y:S02]  /*38b0*/  LOP3.LUT R73, R73, R3, R40, 0x5a, !PT ;  /* 0x0000000349497212 */ /* 0x000fe400078e5a28 */
[----:B------:R-:W-:Y:S02]  /*38c0*/  LOP3.LUT R61, R28, 0xffff, RZ, 0xc0, !PT ;  /* 0x0000ffff1c3d7812 */ /* 0x000fe400078ec0ff */
[----:B------:R-:W-:-:S02]  /*38d0*/  LOP3.LUT R73, R73, 0xffff, RZ, 0xc0, !PT ;  /* 0x0000ffff49497812 */ /* 0x000fc400078ec0ff */
[----:B------:R-:W-:Y:S02]  /*38e0*/  LOP3.LUT R127, RZ, R19, R8, 0xaa, !PT ;  /* 0x00000013ff7f7212 */ /* 0x000fe400078eaa08 */
[----:B------:R-:W-:Y:S02]  /*38f0*/  LOP3.LUT R37, R37, 0xf0f0f0f0, R26, 0x78, !PT ;  /* 0xf0f0f0f025257812 */ /* 0x000fe400078e781a */
[----:B------:R-:W-:Y:S02]  /*3900*/  SHF.R.U64 R93, R6, 0x10, R93 ;  /* 0x00000010065d7819 */ /* 0x000fe4000000125d */
[----:B------:R-:W-:Y:S02]  /*3910*/  LOP3.LUT R26, R61, R40, R3, 0x5a, !PT ;  /* 0x000000283d1a7212 */ /* 0x000fe400078e5a03 */
[----:B------:R-:W-:Y:S01]  /*3920*/  LOP3.LUT R125, R73, R3, R40, 0x5a, !PT ;  /* 0x00000003497d7212 */ /* 0x000fe200078e5a28 */
[----:B------:R-:W-:Y:S01]  /*3930*/  IMAD.U32 R3, R28, 0x10000, RZ ;  /* 0x000100001c037824 */ /* 0x000fe200078e00ff */
[----:B------:R-:W-:-:S02]  /*3940*/  SHF.R.U64 R73, R18, 0x10, R127 ;  /* 0x0000001012497819 */ /* 0x000fc4000000127f */
[----:B------:R-:W-:Y:S02]  /*3950*/  LOP3.LUT R93, R93, R2, RZ, 0x3c, !PT ;  /* 0x000000025d5d7212 */ /* 0x000fe400078e3cff */
[----:B------:R-:W-:Y:S02]  /*3960*/  LOP3.LUT R3, R3, 0xffff0000, RZ, 0xc0, !PT ;  /* 0xffff000003037812 */ /* 0x000fe400078ec0ff */
[----:B------:R-:W-:Y:S02]  /*3970*/  LOP3.LUT R73, R73, R20, RZ, 0x3c, !PT ;  /* 0x0000001449497212 */ /* 0x000fe400078e3cff */
[----:B------:R-:W-:Y:S02]  /*3980*/  SHF.R.U32.HI R139, RZ, 0x10, R35 ;  /* 0x00000010ff8b7819 */ /* 0x000fe40000011623 */
[----:B------:R-:W-:Y:S02]  /*3990*/  LOP3.LUT R2, R2, 0xffff, R93, 0x78, !PT ;  /* 0x0000ffff02027812 */ /* 0x000fe400078e785d */
[----:B------:R-:W-:Y:S01]  /*39a0*/  LOP3.LUT R142, R3, R34, R7, 0x5a, !PT ;  /* 0x00000022038e7212 */ /* 0x000fe200078e5a07 */
[----:B------:R-:W-:Y:S01]  /*39b0*/  IMAD.U32 R3, R73, 0x10000, RZ ;  /* 0x0001000049037824 */ /* 0x000fe200078e00ff */
[----:B------:R-:W-:-:S02]  /*39c0*/  LOP3.LUT R139, R139, R41, RZ, 0x3c, !PT ;  /* 0x000000298b8b7212 */ /* 0x000fc400078e3cff */
[----:B------:R-:W-:Y:S02]  /*39d0*/  LOP3.LUT R73, R20, 0xffff, R73, 0x78, !PT ;  /* 0x0000ffff14497812 */ /* 0x000fe400078e7849 */
[----:B------:R-:W-:Y:S01]  /*39e0*/  SHF.R.U64 R136, R2, 0x8, R125 ;  /* 0x0000000802887819 */ /* 0x000fe2000000127d */
[----:B------:R-:W-:Y:S01]  /*39f0*/  IMAD.U32 R93, R93, 0x10000, RZ ;  /* 0x000100005d5d7824 */ /* 0x000fe200078e00ff */
[--C-:B------:R-:W-:Y:S02]  /*3a00*/  LOP3.LUT R41, R41, 0xffff, R139.reuse, 0x78, !PT ;  /* 0x0000ffff29297812 */ /* 0x100fe400078e788b */
[----:B------:R-:W-:Y:S02]  /*3a10*/  LOP3.LUT R61, R60, 0xffff0000, RZ, 0xc0, !PT ;  /* 0xffff00003c3d7812 */ /* 0x000fe400078ec0ff */
[----:B------:R-:W-:Y:S02]  /*3a20*/  LOP3.LUT R136, R136, R73, RZ, 0x3c, !PT ;  /* 0x0000004988887212 */ /* 0x000fe400078e3cff */
[----:B------:R-:W-:-:S02]  /*3a30*/  SHF.L.U64.HI R139, R28, 0x10, R139 ;  /* 0x000000101c8b7819 */ /* 0x000fc4000001028b */
[----:B------:R-:W-:Y:S01]  /*3a40*/  LOP3.LUT R87, R87, 0xf0f0f0f0, R74, 0x78, !PT ;  /* 0xf0f0f0f057577812 */ /* 0x000fe200078e784a */
[----:B------:R-:W-:Y:S01]  /*3a50*/  IMAD.SHL.U32 R74, R136, 0x100, RZ ;  /* 0x00000100884a7824 */ /* 0x000fe200078e00ff */
[----:B------:R-:W-:Y:S02]  /*3a60*/  LOP3.LUT R93, R6, 0xffff0000, R93, 0x78, !PT ;  /* 0xffff0000065d7812 */ /* 0x000fe400078e785d */
[----:B------:R-:W-:Y:S02]  /*3a70*/  LOP3.LUT R138, R61, R7, R34, 0x5a, !PT ;  /* 0x000000073d8a7212 */ /* 0x000fe400078e5a22 */
[----:B------:R-:W-:Y:S01]  /*3a80*/  LOP3.LUT R134, R73, 0xff00ff, R136, 0x78, !PT ;  /* 0x00ff00ff49867812 */ /* 0x000fe200078e7888 */
[----:B------:R-:W2:Y:S01]  /*3a90*/  LDG.E.64 R60, desc[UR12][R30.64+0x138] ;  /* 0x0001380c1e3c7981 */ /* 0x000ea2000c1e1b00 */
[----:B------:R-:W-:Y:S02]  /*3aa0*/  SHF.R.U64 R141, R82, 0x4, R101 ;  /* 0x00000004528d7819 */ /* 0x000fe40000001265 */
[----:B------:R-:W-:Y:S01]  /*3ab0*/  LOP3.LUT R139, R35, 0xffff0000, R139, 0x78, !PT ;  /* 0xffff0000238b7812 */ /* 0x000fe200078e788b */
[----:B------:R-:W3:Y:S01]  /*3ac0*/  LDG.E.64 R6, desc[UR14][R30.64+0x178] ;  /* 0x0001780e1e067981 */ /* 0x000ee2000c1e1b00 */
[----:B------:R-:W-:-:S03]  /*3ad0*/  LOP3.LUT R3, R18, 0xffff0000, R3, 0x78, !PT ;  /* 0xffff000012037812 */ /* 0x000fc600078e7803 */
[----:B------:R-:W2:Y:S01]  /*3ae0*/  LDG.E.64 R34, desc[UR6][R30.64+0x38] ;  /* 0x000038061e227981 */ /* 0x000ea2000c1e1b00 */
[----:B------:R-:W-:Y:S02]  /*3af0*/  SHF.R.U64 R28, R93, 0x8, R138 ;  /* 0x000000085d1c7819 */ /* 0x000fe4000000128a */
[----:B------:R-:W-:Y:S02]  /*3b00*/  LOP3.LUT R141, R141, R134, RZ, 0x3c, !PT ;  /* 0x000000868d8d7212 */ /* 0x000fe400078e3cff */
[----:B------:R-:W-:Y:S02]  /*3b10*/  LOP3.LUT R74, R2, 0xff00ff00, R74, 0x78, !PT ;  /* 0xff00ff00024a7812 */ /* 0x000fe400078e784a */
[----:B------:R-:W-:Y:S01]  /*3b20*/  SHF.R.U64 R137, R81, 0x4, R76 ;  /* 0x0000000451897819 */ /* 0x000fe2000000124c */
[----:B------:R-:W-:Y:S01]  /*3b30*/  IMAD.SHL.U32 R123, R141, 0x10, RZ ;  /* 0x000000108d7b7824 */ /* 0x000fe200078e00ff */
[----:B------:R-:W-:Y:S02]  /*3b40*/  LOP3.LUT R28, R28, R3, RZ, 0x3c, !PT ;  /* 0x000000031c1c7212 */ /* 0x000fe400078e3cff */
[----:B------:R-:W-:-:S02]  /*3b50*/  LOP3.LUT R111, R111, 0xf0f0f0f0, R78, 0x78, !PT ;  /* 0xf0f0f0f06f6f7812 */ /* 0x000fc400078e784e */
[----:B------:R-:W-:Y:S01]  /*3b60*/  LOP3.LUT R91, R91, 0xf0f0f0f0, R72, 0x78, !PT ;  /* 0xf0f0f0f05b5b7812 */ /* 0x000fe200078e7848 */
[----:B------:R-:W4:Y:S01]  /*3b70*/  LDG.E.64 R78, desc[UR16][R30.64+0x1b8] ;  /* 0x0001b8101e4e7981 */ /* 0x000f22000c1e1b00 */
[----:B------:R-:W-:Y:S02]  /*3b80*/  LOP3.LUT R137, R137, R74, RZ, 0x3c, !PT ;  /* 0x0000004a89897212 */ /* 0x000fe400078e3cff */
[----:B------:R-:W-:Y:S01]  /*3b90*/  LOP3.LUT R22, R22, 0xf0f0f0f0, R115, 0x78, !PT ;  /* 0xf0f0f0f016167812 */ /* 0x000fe200078e7873 */
[----:B------:R-:W5:Y:S01]  /*3ba0*/  LDG.E.64 R72, desc[UR10][R30.64+0xb8] ;  /* 0x0000b80a1e487981 */ /* 0x000f62000c1e1b00 */
[----:B------:R-:W-:Y:S02]  /*3bb0*/  LOP3.LUT R115, R3, 0xff00ff, R28, 0x78, !PT ;  /* 0x00ff00ff03737812 */ /* 0x000fe400078e781c */
[----:B------:R-:W-:Y:S01]  /*3bc0*/  SHF.R.U64 R140, R80, 0x4, R83 ;  /* 0x00000004508c7819 */ /* 0x000fe20000001253 */
[----:B------:R-:W-:Y:S01]  /*3bd0*/  IMAD.SHL.U32 R40, R28, 0x100, RZ ;  /* 0x000001001c287824 */ /* 0x000fe200078e00ff */
[----:B------:R-:W-:Y:S01]  /*3be0*/  LOP3.LUT R123, R82, 0xf0f0f0f0, R123, 0x78, !PT ;  /* 0xf0f0f0f0527b7812 */ /* 0x000fe200078e787b */
[----:B------:R-:W-:Y:S01]  /*3bf0*/  IMAD.SHL.U32 R82, R137, 0x10, RZ ;  /* 0x0000001089527824 */ /* 0x000fe200078e00ff */
[----:B------:R-:W-:Y:S01]  /*3c00*/  LOP3.LUT R140, R140, R115, RZ, 0x3c, !PT ;  /* 0x000000738c8c7212 */ /* 0x000fe200078e3cff */
[----:B------:R-:W3:Y:S01]  /*3c10*/  LDG.E.64 R2, desc[UR8][R30.64+0x78] ;  /* 0x000078081e027981 */ /* 0x000ee2000c1e1b00 */
[----:B------:R-:W-:-:S02]  /*3c20*/  LOP3.LUT R145, RZ, R19, R8, 0xaa, !PT ;  /* 0x00000013ff917212 */ /* 0x000fc400078eaa08 */
[----:B------:R-:W-:Y:S01]  /*3c30*/  LOP3.LUT R40, R93, 0xff00ff00, R40, 0x78, !PT ;  /* 0xff00ff005d287812 */ /* 0x000fe200078e7828 */
[----:B------:R-:W-:Y:S01]  /*3c40*/  IMAD.SHL.U32 R93, R140, 0x10, RZ ;  /* 0x000000108c5d7824 */ /* 0x000fe200078e00ff */
[----:B------:R-:W-:Y:S02]  /*3c50*/  LOP3.LUT R82, R81, 0xf0f0f0f0, R82, 0x78, !PT ;  /* 0xf0f0f0f051527812 */ /* 0x000fe400078e7852 */
[----:B------:R-:W-:Y:S02]  /*3c60*/  SHF.R.U64 R81, R18, 0x10, R145 ;  /* 0x0000001012517819 */ /* 0x000fe40000001291 */
[----:B------:R-:W-:Y:S02]  /*3c70*/  LOP3.LUT R93, R80, 0xf0f0f0f0, R93, 0x78, !PT ;  /* 0xf0f0f0f0505d7812 */ /* 0x000fe400078e785d */
[----:B------:R-:W-:Y:S02]  /*3c80*/  LOP3.LUT R20, R81, R20, RZ, 0x3c, !PT ;  /* 0x0000001451147212 */ /* 0x000fe400078e3cff */
[----:B------:R-:W3:Y:S04]  /*3c90*/  LDG.E.64 R80, desc[UR6][R30.64+0xf8] ;  /* 0x0000f8061e507981 */ /* 0x000ee8000c1e1b00 */
[----:B------:R-:W3:Y:S01]  /*3ca0*/  LDG.E.64 R30, desc[UR6][R30.64+0x1f8] ;  /* 0x0001f8061e1e7981 */ /* 0x000ee2000c1e1b00 */
[----:B------:R-:W-:-:S02]  /*3cb0*/  LOP3.LUT R131, RZ, R8, R19, 0xaa, !PT ;  /* 0x00000008ff837212 */ /* 0x000fc400078eaa13 */
[----:B------:R-:W-:Y:S02]  /*3cc0*/  SHF.R.U32.HI R143, RZ, 0x10, R127 ;  /* 0x00000010ff8f7819 */ /* 0x000fe4000001167f */
[----:B------:R-:W-:Y:S02]  /*3cd0*/  SHF.R.U64 R127, R131, 0x10, R9 ;  /* 0x00000010837f7819 */ /* 0x000fe40000001209 */
[----:B------:R-:W-:Y:S02]  /*3ce0*/  LOP3.LUT R143, R143, R21, R16, 0x5a, !PT ;  /* 0x000000158f8f7212 */ /* 0x000fe400078e5a10 */
[----:B------:R-:W-:Y:S02]  /*3cf0*/  LOP3.LUT R132, R127, R16, R21, 0x5a, !PT ;  /* 0x000000107f847212 */ /* 0x000fe400078e5a15 */
[----:B------:R-:W-:Y:S02]  /*3d00*/  LOP3.LUT R127, R143, 0xffff, RZ, 0xc0, !PT ;  /* 0x0000ffff8f7f7812 */ /* 0x000fe400078ec0ff */
[----:B------:R-:W-:-:S02]  /*3d10*/  SHF.R.U32.HI R145, RZ, 0x10, R145 ;  /* 0x00000010ff917819 */ /* 0x000fc40000011691 */
[----:B------:R-:W-:Y:S02]  /*3d20*/  LOP3.LUT R143, R132, 0xffff, RZ, 0xc0, !PT ;  /* 0x0000ffff848f7812 */ /* 0x000fe400078ec0ff */
[-CC-:B------:R-:W-:Y:S02]  /*3d30*/  LOP3.LUT R145, R145, R21.reuse, R16.reuse, 0x5a, !PT ;  /* 0x0000001591917212 */ /* 0x180fe400078e5a10 */
[----:B------:R-:W-:Y:S02]  /*3d40*/  LOP3.LUT R144, R127, R21, R16, 0x5a, !PT ;  /* 0x000000157f907212 */ /* 0x000fe400078e5a10 */
[----:B------:R-:W-:Y:S02]  /*3d50*/  LOP3.LUT R143, R143, R16, R21, 0x5a, !PT ;  /* 0x000000108f8f7212 */ /* 0x000fe400078e5a15 */
[----:B------:R-:W-:Y:S02]  /*3d60*/  SHF.R.U64 R21, R109, 0x4, R64 ;  /* 0x000000046d157819 */ /* 0x000fe40000001240 */
[----:B------:R-:W-:-:S02]  /*3d70*/  LOP3.LUT R134, R134, 0xf0f0f0f, R141, 0x78, !PT ;  /* 0x0f0f0f0f86867812 */ /* 0x000fc400078e788d */
[----:B------:R-:W-:Y:S02]  /*3d80*/  LOP3.LUT R21, R21, R40, RZ, 0x3c, !PT ;  /* 0x0000002815157212 */ /* 0x000fe400078e3cff */
[----:B------:R-:W-:Y:S02]  /*3d90*/  SHF.R.U64 R131, R119, 0x2, R122 ;  /* 0x0000000277837819 */ /* 0x000fe4000000127a */
[----:B------:R-:W-:Y:S02]  /*3da0*/  LOP3.LUT R127, R74, 0xf0f0f0f, R137, 0x78, !PT ;  /* 0x0f0f0f0f4a7f7812 */ /* 0x000fe400078e7889 */
[----:B------:R-:W-:Y:S01]  /*3db0*/  SHF.R.U64 R18, R126, 0x2, R95 ;  /* 0x000000027e127819 */ /* 0x000fe2000000125f */
[----:B------:R-:W-:Y:S01]  /*3dc0*/  IMAD.SHL.U32 R16, R21, 0x10, RZ ;  /* 0x0000001015107824 */ /* 0x000fe200078e00ff */
[----:B------:R-:W-:Y:S02]  /*3dd0*/  SHF.R.U32.HI R153, RZ, 0x10, R9 ;  /* 0x00000010ff997819 */ /* 0x000fe40000011609 */
[----:B------:R-:W-:-:S02]  /*3de0*/  LOP3.LUT R131, R131, R134, RZ, 0x3c, !PT ;  /* 0x0000008683837212 */ /* 0x000fc400078e3cff */
[----:B------:R-:W-:Y:S02]  /*3df0*/  LOP3.LUT R18, R18, R127, RZ, 0x3c, !PT ;  /* 0x0000007f12127212 */ /* 0x000fe400078e3cff */
[----:B------:R-:W-:Y:S01]  /*3e00*/  LOP3.LUT R153, R153, R17, RZ, 0x3c, !PT ;  /* 0x0000001199997212 */ /* 0x000fe200078e3cff */
[----:B------:R-:W-:Y:S01]  /*3e10*/  IMAD.SHL.U32 R74, R131, 0x4, RZ ;  /* 0x00000004834a7824 */ /* 0x000fe200078e00ff */
[----:B------:R-:W-:Y:S01]  /*3e20*/  LOP3.LUT R16, R109, 0xf0f0f0f0, R16, 0x78, !PT ;  /* 0xf0f0f0f06d107812 */ /* 0x000fe200078e7810 */
[----:B------:R-:W-:Y:S01]  /*3e30*/  IMAD.SHL.U32 R109, R18, 0x4, RZ ;  /* 0x00000004126d7824 */ /* 0x000fe200078e00ff */
[----:B------:R-:W-:Y:S01]  /*3e40*/  SHF.L.U64.HI R20, R20, 0x10, R145 ;  /* 0x0000001014147819 */ /* 0x000fe20000010291 */
[----:B------:R-:W-:Y:S01]  /*3e50*/  IMAD.U32 R147, R132, 0x10000, RZ ;  /* 0x0001000084937824 */ /* 0x000fe200078e00ff */
[----:B------:R-:W-:Y:S02]  /*3e60*/  LOP3.LUT R145, R17, 0xffff, R153, 0x78, !PT ;  /* 0x0000ffff11917812 */ /* 0x000fe400078e7899 */
[----:B------:R-:W-:-:S02]  /*3e70*/  LOP3.LUT R17, R40, 0xf0f0f0f, R21, 0x78, !PT ;  /* 0x0f0f0f0f28117812 */ /* 0x000fc400078e7815 */
[----:B------:R-:W-:Y:S02]  /*3e80*/  SHF.R.U64 R40, R120, 0x2, R57 ;  /* 0x0000000278287819 */ /* 0x000fe40000001239 */
[----:B------:R-:W-:Y:S02]  /*3e90*/  LOP3.LUT R119, R119, 0xcccccccc, R74, 0x78, !PT ;  /* 0xcccccccc77777812 */ /* 0x000fe400078e784a */
[----:B------:R-:W-:Y:S02]  /*3ea0*/  LOP3.LUT R74, R126, 0xcccccccc, R109, 0x78, !PT ;  /* 0xcccccccc7e4a7812 */ /* 0x000fe400078e786d */
[----:B------:R-:W-:Y:S02]  /*3eb0*/  SHF.L.U64.HI R153, R132, 0x10, R153 ;  /* 0x0000001084997819 */ /* 0x000fe40000010299 */
[----:B------:R-:W-:Y:S02]  /*3ec0*/  LOP3.LUT R109, R20, 0xffff0000, RZ, 0xc0, !PT ;  /* 0xffff0000146d7812 */ /* 0x000fe400078ec0ff */
[----:B------:R-:W-:-:S02]  /*3ed0*/  SHF.R.U64 R132, R67, 0x2, R90 ;  /* 0x0000000243847819 */ /* 0x000fc4000000125a */
[----:B------:R-:W-:Y:S02]  /*3ee0*/  LOP3.LUT R147, R147, 0xffff0000, RZ, 0xc0, !PT ;  /* 0xffff000093937812 */ /* 0x000fe400078ec0ff */
[----:B------:R-:W-:Y:S02]  /*3ef0*/  LOP3.LUT R40, R40, R17, RZ, 0x3c, !PT ;  /* 0x0000001128287212 */ /* 0x000fe400078e3cff */
[----:B------:R-:W-:Y:S02]  /*3f00*/  LOP3.LUT R130, R115, 0xf0f0f0f, R140, 0x78, !PT ;  /* 0x0f0f0f0f73827812 */ /* 0x000fe400078e788c */
[----:B------:R-:W-:Y:S02]  /*3f10*/  SHF.R.U64 R115, R89, 0x2, R98 ;  /* 0x0000000259737819 */ /* 0x000fe40000001262 */
[----:B------:R-:W-:Y:S02]  /*3f20*/  LOP3.LUT R109, R109, R19, R8, 0x5a, !PT ;  /* 0x000000136d6d7212 */ /* 0x000fe400078e5a08 */
[----:B------:R-:W-:-:S02]  /*3f30*/  LOP3.LUT R132, R132, R123, RZ, 0x3c, !PT ;  /* 0x0000007b84847212 */ /* 0x000fc400078e3cff */
[----:B------:R-:W-:Y:S01]  /*3f40*/  LOP3.LUT R19, R147, R8, R19, 0x5a, !PT ;  /* 0x0000000893137212 */ /* 0x000fe200078e5a13 */
[----:B------:R-:W-:Y:S01]  /*3f50*/  IMAD.SHL.U32 R147, R40, 0x4, RZ ;  /* 0x0000000428937824 */ /* 0x000fe200078e00ff */
[----:B------:R-:W-:Y:S01]  /*3f60*/  LOP3.LUT R115, R115, R130, RZ, 0x3c, !PT ;  /* 0x0000008273737212 */ /* 0x000fe200078e3cff */
[----:B------:R-:W-:Y:S01]  /*3f70*/  IMAD.SHL.U32 R8, R132, 0x4, RZ ;  /* 0x0000000484087824 */ /* 0x000fe200078e00ff */
[----:B------:R-:W-:Y:S02]  /*3f80*/  SHF.R.U32.HI R149, RZ, 0x8, R125 ;  /* 0x00000008ff957819 */ /* 0x000fe4000001167d */
[----:B------:R-:W-:Y:S01]  /*3f90*/  LOP3.LUT R20, R120, 0xcccccccc, R147, 0x78, !PT ;  /* 0xcccccccc78147812 */ /* 0x000fe200078e7893 */
[----:B------:R-:W-:Y:S01]  /*3fa0*/  IMAD.SHL.U32 R146, R115, 0x4, RZ ;  /* 0x0000000473927824 */ /* 0x000fe200078e00ff */
[----:B------:R-:W-:Y:S02]  /*3fb0*/  SHF.R.U64 R120, R26, 0x8, R41 ;  /* 0x000000081a787819 */ /* 0x000fe40000001229 */
[----:B------:R-:W-:-:S02]  /*3fc0*/  LOP3.LUT R67, R67, 0xcccccccc, R8, 0x78, !PT ;  /* 0xcccccccc43437812 */ /* 0x000fc400078e7808 */
[----:B------:R-:W-:Y:S02]  /*3fd0*/  LOP3.LUT R149, R149, R144, RZ, 0x3c, !PT ;  /* 0x0000009095957212 */ /* 0x000fe400078e3cff */
[----:B------:R-:W-:Y:S02]  /*3fe0*/  SHF.R.U32.HI R8, RZ, 0x8, R138 ;  /* 0x00000008ff087819 */ /* 0x000fe4000001168a */
[----:B------:R-:W-:Y:S02]  /*3ff0*/  LOP3.LUT R120, R120, R143, RZ, 0x3c, !PT ;  /* 0x0000008f78787212 */ /* 0x000fe400078e3cff */
[----:B------:R-:W-:Y:S02]  /*4000*/  LOP3.LUT R89, R89, 0xcccccccc, R146, 0x78, !PT ;  /* 0xcccccccc59597812 */ /* 0x000fe400078e7892 */
[--C-:B------:R-:W-:Y:S02]  /*4010*/  LOP3.LUT R126, R144, 0xff00ff, R149.reuse, 0x78, !PT ;  /* 0x00ff00ff907e7812 */ /* 0x100fe400078e7895 */
[----:B------:R-:W-:-:S02]  /*4020*/  SHF.L.U64.HI R146, R136, 0x8, R149 ;  /* 0x0000000888927819 */ /* 0x000fc40000010295 */
[----:B------:R-:W-:Y:S02]  /*4030*/  LOP3.LUT R149, R8, R109, RZ, 0x3c, !PT ;  /* 0x0000006d08957212 */ /* 0x000fe400078e3cff */
[----:B------:R-:W-:Y:S02]  /*4040*/  LOP3.LUT R8, R143, 0xff00ff, R120, 0x78, !PT ;  /* 0x00ff00ff8f087812 */ /* 0x000fe400078e7878 */
[----:B------:R-:W-:Y:S02]  /*4050*/  SHF.R.U64 R143, R114, 0x2, R71 ;  /* 0x00000002728f7819 */ /* 0x000fe40000001247 */
[----:B------:R-:W-:Y:S02]  /*4060*/  SHF.R.U32.HI R144, RZ, 0x8, R41 ;  /* 0x00000008ff907819 */ /* 0x000fe40000011629 */
[----:B------:R-:W-:Y:S02]  /*4070*/  LOP3.LUT R146, R125, 0xff00ff00, R146, 0x78, !PT ;  /* 0xff00ff007d927812 */ /* 0x000fe400078e7892 */
[----:B------:R-:W-:-:S02]  /*4080*/  SHF.R.U64 R136, R118, 0x2, R15 ;  /* 0x0000000276887819 */ /* 0x000fc4000000120f */
[----:B------:R-:W-:Y:S02]  /*4090*/  LOP3.LUT R125, R143, R82, RZ, 0x3c, !PT ;  /* 0x000000528f7d7212 */ /* 0x000fe400078e3cff */
[----:B------:R-:W-:Y:S01]  /*40a0*/  LOP3.LUT R147, R9, 0xffff0000, R153, 0x78, !PT ;  /* 0xffff000009937812 */ /* 0x000fe200078e7899 */
[----:B------:R-:W-:Y:S01]  /*40b0*/  IMAD.SHL.U32 R153, R120, 0x100, RZ ;  /* 0x0000010078997824 */ /* 0x000fe200078e00ff */
[----:B------:R-:W-:Y:S02]  /*40c0*/  LOP3.LUT R144, R144, R145, RZ, 0x3c, !PT ;  /* 0x0000009190907212 */ /* 0x000fe400078e3cff */
[----:B------:R-:W-:Y:S01]  /*40d0*/  SHF.R.U64 R148, R142, 0x8, R139 ;  /* 0x000000088e947819 */ /* 0x000fe2000000128b */
[----:B------:R-:W-:Y:S01]  /*40e0*/  IMAD.SHL.U32 R143, R125, 0x4, RZ ;  /* 0x000000047d8f7824 */ /* 0x000fe200078e00ff */
[----:B------:R-:W-:Y:S02]  /*40f0*/  LOP3.LUT R136, R136, R93, RZ, 0x3c, !PT ;  /* 0x0000005d88887212 */ /* 0x000fe400078e3cff */
[----:B------:R-:W-:-:S02]  /*4100*/  LOP3.LUT R9, R145, 0xff00ff, R144, 0x78, !PT ;  /* 0x00ff00ff91097812 */ /* 0x000fc400078e7890 */
[----:B------:R-:W-:Y:S02]  /*4110*/  SHF.R.U32.HI R150, RZ, 0x8, R139 ;  /* 0x00000008ff967819 */ /* 0x000fe4000001168b */
[----:B------:R-:W-:Y:S01]  /*4120*/  LOP3.LUT R148, R148, R19, RZ, 0x3c, !PT ;  /* 0x0000001394947212 */ /* 0x000fe200078e3cff */
[----:B------:R-:W-:Y:S01]  /*4130*/  IMAD.SHL.U32 R145, R136, 0x4, RZ ;  /* 0x0000000488917824 */ /* 0x000fe200078e00ff */
[----:B------:R-:W-:Y:S02]  /*4140*/  SHF.L.U64.HI R144, R120, 0x8, R144 ;  /* 0x0000000878907819 */ /* 0x000fe40000010290 */
[----:B------:R-:W-:Y:S02]  /*4150*/  LOP3.LUT R120, R26, 0xff00ff00, R153, 0x78, !PT ;  /* 0xff00ff001a787812 */ /* 0x000fe400078e7899 */
[----:B------:R-:W-:Y:S02]  /*4160*/  LOP3.LUT R26, R114, 0xcccccccc, R143, 0x78, !PT ;  /* 0xcccccccc721a7812 */ /* 0x000fe400078e788f */
[----:B------:R-:W-:-:S02]  /*4170*/  LOP3.LUT R150, R150, R147, RZ, 0x3c, !PT ;  /* 0x0000009396967212 */ /* 0x000fc400078e3cff */
[----:B------:R-:W-:Y:S02]  /*4180*/  LOP3.LUT R114, R19, 0xff00ff, R148, 0x78, !PT ;  /* 0x00ff00ff13727812 */ /* 0x000fe400078e7894 */
[----:B------:R-:W-:Y:S02]  /*4190*/  LOP3.LUT R109, R109, 0xff00ff, R149, 0x78, !PT ;  /* 0x00ff00ff6d6d7812 */ /* 0x000fe400078e7895 */
[----:B------:R-:W-:Y:S02]  /*41a0*/  SHF.R.U32.HI R19, RZ, 0x4, R101 ;  /* 0x00000004ff137819 */ /* 0x000fe40000011665 */
[----:B------:R-:W-:Y:S02]  /*41b0*/  SHF.L.U64.HI R149, R28, 0x8, R149 ;  /* 0x000000081c957819 */ /* 0x000fe40000010295 */
[----:B------:R-:W-:Y:S01]  /*41c0*/  LOP3.LUT R28, R118, 0xcccccccc, R145, 0x78, !PT ;  /* 0xcccccccc761c7812 */ /* 0x000fe200078e7891 */
[----:B------:R-:W-:Y:S01]  /*41d0*/  IMAD.SHL.U32 R143, R148, 0x100, RZ ;  /* 0x00000100948f7824 */ /* 0x000fe200078e00ff */
[----:B------:R-:W-:-:S02]  /*41e0*/  LOP3.LUT R118, R147, 0xff00ff, R150, 0x78, !PT ;  /* 0x00ff00ff93767812 */ /* 0x000fc400078e7896 */
[----:B------:R-:W-:Y:S02]  /*41f0*/  SHF.L.U64.HI R150, R148, 0x8, R150 ;  /* 0x0000000894967819 */ /* 0x000fe40000010296 */
[----:B------:R-:W-:Y:S02]  /*4200*/  LOP3.LUT R152, R19, R126, RZ, 0x3c, !PT ;  /* 0x0000007e13987212 */ /* 0x000fe400078e3cff */
[----:B------:R-:W-:Y:S02]  /*4210*/  SHF.R.U32.HI R148, RZ, 0x4, R83 ;  /* 0x00000004ff947819 */ /* 0x000fe40000011653 */
[----:B------:R-:W-:Y:S02]  /*4220*/  SHF.R.U64 R19, R155, 0x2, R36 ;  /* 0x000000029b137819 */ /* 0x000fe40000001224 */
[----:B------:R-:W-:Y:S02]  /*4230*/  LOP3.LUT R148, R148, R109, RZ, 0x3c, !PT ;  /* 0x0000006d94947212 */ /* 0x000fe400078e3cff */
[----:B------:R-:W-:-:S02]  /*4240*/  LOP3.LUT R19, R19, R16, RZ, 0x3c, !PT ;  /* 0x0000001013137212 */ /* 0x000fc400078e3cff */
[----:B------:R-:W-:Y:S02]  /*4250*/  LOP3.LUT R41, R41, 0xff00ff00, R144, 0x78, !PT ;  /* 0xff00ff0029297812 */ /* 0x000fe400078e7890 */
[----:B------:R-:W-:Y:S02]  /*4260*/  LOP3.LUT R144, R142, 0xff00ff00, R143, 0x78, !PT ;  /* 0xff00ff008e907812 */ /* 0x000fe400078e788f */
[----:B------:R-:W-:Y:S02]  /*4270*/  LOP3.LUT R145, R139, 0xff00ff00, R150, 0x78, !PT ;  /* 0xff00ff008b917812 */ /* 0x000fe400078e7896 */
[----:B------:R-:W-:Y:S01]  /*4280*/  LOP3.LUT R143, R126, 0xf0f0f0f, R152, 0x78, !PT ;  /* 0x0f0f0f0f7e8f7812 */ /* 0x000fe200078e7898 */
[----:B------:R-:W-:Y:S01]  /*4290*/  IMAD.SHL.U32 R126, R19, 0x4, RZ ;  /* 0x00000004137e7824 */ /* 0x000fe200078e00ff */
[----:B------:R-:W-:Y:S02]  /*42a0*/  SHF.R.U32.HI R150, RZ, 0x4, R99 ;  /* 0x00000004ff967819 */ /* 0x000fe40000011663 */
[----:B------:R-:W-:-:S02]  /*42b0*/  LOP3.LUT R142, R109, 0xf0f0f0f, R148, 0x78, !PT ;  /* 0x0f0f0f0f6d8e7812 */ /* 0x000fc400078e7894 */
[----:B------:R-:W-:Y:S02]  /*42c0*/  SHF.R.U64 R109, R108, 0x4, R99 ;  /* 0x000000046c6d7819 */ /* 0x000fe40000001263 */
[----:B------:R-:W-:Y:S02]  /*42d0*/  SHF.L.U64.HI R148, R140, 0x4, R148 ;  /* 0x000000048c947819 */ /* 0x000fe40000010294 */
[----:B------:R-:W-:Y:S02]  /*42e0*/  SHF.R.U32.HI R139, RZ, 0x4, R76 ;  /* 0x00000004ff8b7819 */ /* 0x000fe4000001164c */
[----:B------:R-:W-:Y:S02]  /*42f0*/  LOP3.LUT R140, R150, R9, RZ, 0x3c, !PT ;  /* 0x00000009968c7212 */ /* 0x000fe400078e3cff */
[----:B------:R-:W-:Y:S02]  /*4300*/  LOP3.LUT R109, R109, R8, RZ, 0x3c, !PT ;  /* 0x000000086d6d7212 */ /* 0x000fe400078e3cff */
[----:B------:R-:W-:-:S02]  /*4310*/  LOP3.LUT R155, R155, 0xcccccccc, R126, 0x78, !PT ;  /* 0xcccccccc9b9b7812 */ /* 0x000fc400078e787e */
[----:B------:R-:W-:Y:S02]  /*4320*/  LOP3.LUT R126, R139, R146, RZ, 0x3c, !PT ;  /* 0x000000928b7e7212 */ /* 0x000fe400078e3cff */
[----:B------:R-:W-:Y:S02]  /*4330*/  SHF.L.U64.HI R152, R141, 0x4, R152 ;  /* 0x000000048d987819 */ /* 0x000fe40000010298 */
[--C-:B------:R-:W-:Y:S02]  /*4340*/  LOP3.LUT R9, R9, 0xf0f0f0f, R140.reuse, 0x78, !PT ;  /* 0x0f0f0f0f09097812 */ /* 0x100fe400078e788c */
[----:B------:R-:W-:Y:S02]  /*4350*/  LOP3.LUT R8, R8, 0xf0f0f0f, R109, 0x78, !PT ;  /* 0x0f0f0f0f08087812 */ /* 0x000fe400078e786d */
[C---:B------:R-:W-:Y:S01]  /*4360*/  SHF.L.U64.HI R140, R109.reuse, 0x4, R140 ;  /* 0x000000046d8c7819 */ /* 0x040fe2000001028c */
[----:B------:R-:W-:Y:S01]  /*4370*/  IMAD.SHL.U32 R109, R109, 0x10, RZ ;  /* 0x000000106d6d7824 */ /* 0x000fe200078e00ff */
[----:B------:R-:W-:-:S02]  /*4380*/  LOP3.LUT R141, R146, 0xf0f0f0f, R126, 0x78, !PT ;  /* 0x0f0f0f0f928d7812 */ /* 0x000fc400078e787e */
[----:B------:R-:W-:Y:S02]  /*4390*/  SHF.L.U64.HI R137, R137, 0x4, R126 ;  /* 0x0000000489897819 */ /* 0x000fe4000001027e */
[----:B------:R-:W-:Y:S02]  /*43a0*/  LOP3.LUT R138, R138, 0xff00ff00, R149, 0x78, !PT ;  /* 0xff00ff008a8a7812 */ /* 0x000fe400078e7895 */
[----:B------:R-:W-:Y:S02]  /*43b0*/  LOP3.LUT R126, R101, 0xf0f0f0f0, R152, 0x78, !PT ;  /* 0xf0f0f0f0657e7812 */ /* 0x000fe400078e7898 */
[----:B------:R-:W-:Y:S02]  /*43c0*/  SHF.R.U32.HI R147, RZ, 0x4, R64 ;  /* 0x00000004ff937819 */ /* 0x000fe40000011640 */
[--C-:B------:R-:W-:Y:S02]  /*43d0*/  SHF.R.U32.HI R139, RZ, 0x4, R77.reuse ;  /* 0x00000004ff8b7819 */ /* 0x100fe4000001164d */
[----:B------:R-:W-:-:S02]  /*43e0*/  SHF.R.U64 R101, R100, 0x4, R77 ;  /* 0x0000000464657819 */ /* 0x000fc4000000124d */
[----:B------:R-:W-:Y:S02]  /*43f0*/  LOP3.LUT R108, R108, 0xf0f0f0f0, R109, 0x78, !PT ;  /* 0xf0f0f0f06c6c7812 */ /* 0x000fe400078e786d */
[----:B------:R-:W-:Y:S02]  /*4400*/  LOP3.LUT R147, R147, R138, RZ, 0x3c, !PT ;  /* 0x0000008a93937212 */ /* 0x000fe400078e3cff */
[----:B------:R-:W-:Y:S02]  /*4410*/  LOP3.LUT R109, R99, 0xf0f0f0f0, R140, 0x78, !PT ;  /* 0xf0f0f0f0636d7812 */ /* 0x000fe400078e788c */
[----:B------:R-:W-:Y:S02]  /*4420*/  LOP3.LUT R146, R139, R118, RZ, 0x3c, !PT ;  /* 0x000000768b927212 */ /* 0x000fe400078e3cff */
[----:B------:R-:W-:Y:S02]  /*4430*/  LOP3.LUT R99, R101, R114, RZ, 0x3c, !PT ;  /* 0x0000007265637212 */ /* 0x000fe400078e3cff */
[----:B------:R-:W-:-:S02]  /*4440*/  LOP3.LUT R140, R138, 0xf0f0f0f, R147, 0x78, !PT ;  /* 0x0f0f0f0f8a8c7812 */ /* 0x000fc400078e7893 */
[--C-:B------:R-:W-:Y:S02]  /*4450*/  LOP3.LUT R118, R118, 0xf0f0f0f, R146.reuse, 0x78, !PT ;  /* 0x0f0f0f0f76767812 */ /* 0x100fe400078e7892 */
[----:B------:R-:W-:Y:S02]  /*4460*/  LOP3.LUT R138, R114, 0xf0f0f0f, R99, 0x78, !PT ;  /* 0x0f0f0f0f728a7812 */ /* 0x000fe400078e7863 */
[C---:B------:R-:W-:Y:S01]  /*4470*/  SHF.L.U64.HI R146, R99.reuse, 0x4, R146 ;  /* 0x0000000463927819 */ /* 0x040fe20000010292 */
[----:B------:R-:W-:Y:S01]  /*4480*/  IMAD.SHL.U32 R99, R99, 0x10, RZ ;  /* 0x0000001063637824 */ /* 0x000fe200078e00ff */
[----:B------:R-:W-:Y:S02]  /*4490*/  LOP3.LUT R139, R83, 0xf0f0f0f0, R148, 0x78, !PT ;  /* 0xf0f0f0f0538b7812 */ /* 0x000fe400078e7894 */
[--C-:B------:R-:W-:Y:S02]  /*44a0*/  SHF.R.U64 R83, R84, 0x4, R117.reuse ;  /* 0x0000000454537819 */ /* 0x100fe40000001275 */
[----:B------:R-:W-:-:S02]  /*44b0*/  SHF.R.U32.HI R114, RZ, 0x4, R117 ;  /* 0x00000004ff727819 */ /* 0x000fc40000011675 */
[----:B------:R-:W-:Y:S02]  /*44c0*/  LOP3.LUT R101, R76, 0xf0f0f0f0, R137, 0x78, !PT ;  /* 0xf0f0f0f04c657812 */ /* 0x000fe400078e7889 */
[----:B------:R-:W-:Y:S02]  /*44d0*/  LOP3.LUT R76, R100, 0xf0f0f0f0, R99, 0x78, !PT ;  /* 0xf0f0f0f0644c7812 */ /* 0x000fe400078e7863 */
[----:B------:R-:W-:Y:S02]  /*44e0*/  LOP3.LUT R83, R83, R120, RZ, 0x3c, !PT ;  /* 0x0000007853537212 */ /* 0x000fe400078e3cff */
[----:B------:R-:W-:Y:S02]  /*44f0*/  LOP3.LUT R100, R114, R41, RZ, 0x3c, !PT ;  /* 0x0000002972647212 */ /* 0x000fe400078e3cff */
[----:B------:R-:W-:Y:S02]  /*4500*/  SHF.L.U64.HI R21, R21, 0x4, R147 ;  /* 0x0000000415157819 */ /* 0x000fe40000010293 */
[----:B------:R-:W-:-:S02]  /*4510*/  SHF.R.U64 R147, R5, 0x4, R96 ;  /* 0x0000000405937819 */ /* 0x000fc40000001260 */
[----:B------:R-:W-:Y:S02]  /*4520*/  SHF.R.U32.HI R148, RZ, 0x4, R96 ;  /* 0x00000004ff947819 */ /* 0x000fe40000011660 */
[--C-:B------:R-:W-:Y:S01]  /*4530*/  LOP3.LUT R114, R41, 0xf0f0f0f, R100.reuse, 0x78, !PT ;  /* 0x0f0f0f0f29727812 */ /* 0x100fe200078e7864 */
[C---:B------:R-:W-:Y:S01]  /*4540*/  IMAD.SHL.U32 R41, R83.reuse, 0x10, RZ ;  /* 0x0000001053297824 */ /* 0x040fe200078e00ff */
[----:B------:R-:W-:Y:S02]  /*4550*/  LOP3.LUT R137, R120, 0xf0f0f0f, R83, 0x78, !PT ;  /* 0x0f0f0f0f78897812 */ /* 0x000fe400078e7853 */
[----:B------:R-:W-:Y:S02]  /*4560*/  SHF.L.U64.HI R120, R83, 0x4, R100 ;  /* 0x0000000453787819 */ /* 0x000fe40000010264 */
[----:B------:R-:W-:Y:S02]  /*4570*/  LOP3.LUT R147, R147, R144, RZ, 0x3c, !PT ;  /* 0x0000009093937212 */ /* 0x000fe400078e3cff */
[----:B------:R-:W-:-:S02]  /*4580*/  LOP3.LUT R100, R148, R145, RZ, 0x3c, !PT ;  /* 0x0000009194647212 */ /* 0x000fc400078e3cff */
[----:B------:R-:W-:Y:S02]  /*4590*/  LOP3.LUT R41, R84, 0xf0f0f0f0, R41, 0x78, !PT ;  /* 0xf0f0f0f054297812 */ /* 0x000fe400078e7829 */
[--C-:B------:R-:W-:Y:S02]  /*45a0*/  LOP3.LUT R84, R145, 0xf0f0f0f, R100.reuse, 0x78, !PT ;  /* 0x0f0f0f0f91547812 */ /* 0x100fe400078e7864 */
[C---:B------:R-:W-:Y:S02]  /*45b0*/  SHF.L.U64.HI R99, R147.reuse, 0x4, R100 ;  /* 0x0000000493637819 */ /* 0x040fe40000010264 */
[----:B------:R-:W-:Y:S02]  /*45c0*/  SHF.R.U32.HI R100, RZ, 0x2, R122 ;  /* 0x00000002ff647819 */ /* 0x000fe4000001167a */
[----:B------:R-:W-:Y:S01]  /*45d0*/  LOP3.LUT R83, R144, 0xf0f0f0f, R147, 0x78, !PT ;  /* 0x0f0f0f0f90537812 */ /* 0x000fe200078e7893 */
[----:B------:R-:W-:Y:S01]  /*45e0*/  IMAD.SHL.U32 R144, R147, 0x10, RZ ;  /* 0x0000001093907824 */ /* 0x000fe200078e00ff */
[----:B------:R-:W-:-:S02]  /*45f0*/  LOP3.LUT R100, R100, R143, RZ, 0x3c, !PT ;  /* 0x0000008f64647212 */ /* 0x000fc400078e3cff */
[----:B------:R-:W-:Y:S02]  /*4600*/  SHF.R.U32.HI R145, RZ, 0x2, R98 ;  /* 0x00000002ff917819 */ /* 0x000fe40000011662 */
[----:B------:R-:W-:Y:S02]  /*4610*/  LOP3.LUT R21, R64, 0xf0f0f0f0, R21, 0x78, !PT ;  /* 0xf0f0f0f040157812 */ /* 0x000fe400078e7815 */
[----:B------:R-:W-:Y:S02]  /*4620*/  LOP3.LUT R64, R5, 0xf0f0f0f0, R144, 0x78, !PT ;  /* 0xf0f0f0f005407812 */ /* 0x000fe400078e7890 */
[----:B------:R-:W-:Y:S02]  /*4630*/  LOP3.LUT R5, R143, 0x33333333, R100, 0x78, !PT ;  /* 0x333333338f057812 */ /* 0x000fe400078e7864 */
[----:B------:R-:W-:Y:S02]  /*4640*/  LOP3.LUT R143, R145, R142, RZ, 0x3c, !PT ;  /* 0x0000008e918f7212 */ /* 0x000fe400078e3cff */
[----:B------:R-:W-:-:S02]  /*4650*/  SHF.R.U32.HI R144, RZ, 0x2, R95 ;  /* 0x00000002ff907819 */ /* 0x000fc4000001165f */
[----:B------:R-:W-:Y:S02]  /*4660*/  LOP3.LUT R117, R117, 0xf0f0f0f0, R120, 0x78, !PT ;  /* 0xf0f0f0f075757812 */ /* 0x000fe400078e7878 */
[----:B------:R-:W-:Y:S02]  /*4670*/  LOP3.LUT R96, R96, 0xf0f0f0f0, R99, 0x78, !PT ;  /* 0xf0f0f0f060607812 */ /* 0x000fe400078e7863 */
[----:B------:R-:W-:Y:S02]  /*4680*/  LOP3.LUT R120, R134, 0x33333333, R131, 0x78, !PT ;  /* 0x3333333386787812 */ /* 0x000fe400078e7883 */
[----:B------:R-:W-:Y:S02]  /*4690*/  SHF.L.U64.HI R99, R131, 0x2, R100 ;  /* 0x0000000283637819 */ /* 0x000fe40000010264 */
[----:B------:R-:W-:Y:S02]  /*46a0*/  LOP3.LUT R131, R130, 0x33333333, R115, 0x78, !PT ;  /* 0x3333333382837812 */ /* 0x000fe400078e7873 */
[----:B------:R-:W-:-:S02]  /*46b0*/  LOP3.LUT R134, R142, 0x33333333, R143, 0x78, !PT ;  /* 0x333333338e867812 */ /* 0x000fc400078e788f */
[----:B------:R-:W-:Y:S02]  /*46c0*/  SHF.L.U64.HI R115, R115, 0x2, R143 ;  /* 0x0000000273737819 */ /* 0x000fe4000001028f */
[----:B------:R-:W-:Y:S02]  /*46d0*/  LOP3.LUT R142, R144, R141, RZ, 0x3c, !PT ;  /* 0x0000008d908e7212 */ /* 0x000fe400078e3cff */
[--C-:B------:R-:W-:Y:S02]  /*46e0*/  SHF.R.U64 R143, R65, 0x2, R104.reuse ;  /* 0x00000002418f7819 */ /* 0x100fe40000001268 */
[----:B------:R-:W-:Y:S02]  /*46f0*/  SHF.R.U32.HI R100, RZ, 0x2, R104 ;  /* 0x00000002ff647819 */ /* 0x000fe40000011668 */
[----:B------:R-:W-:Y:S02]  /*4700*/  SHF.R.U32.HI R145, RZ, 0x2, R90 ;  /* 0x00000002ff917819 */ /* 0x000fe4000001165a */
[----:B------:R-:W-:-:S02]  /*4710*/  LOP3.LUT R130, R141, 0x33333333, R142, 0x78, !PT ;  /* 0x333333338d827812 */ /* 0x000fc400078e788e */
[----:B------:R-:W-:Y:S02]  /*4720*/  LOP3.LUT R141, R143, R8, RZ, 0x3c, !PT ;  /* 0x000000088f8d7212 */ /* 0x000fe400078e3cff */
[----:B------:R-:W-:Y:S02]  /*4730*/  LOP3.LUT R100, R100, R9, RZ, 0x3c, !PT ;  /* 0x0000000964647212 */ /* 0x000fe400078e3cff */
[----:B------:R-:W-:Y:S02]  /*4740*/  LOP3.LUT R145, R145, R126, RZ, 0x3c, !PT ;  /* 0x0000007e91917212 */ /* 0x000fe400078e3cff */
[----:B------:R-:W-:Y:S02]  /*4750*/  SHF.R.U32.HI R147, RZ, 0x2, R57 ;  /* 0x00000002ff937819 */ /* 0x000fe40000011639 */
[----:B------:R-:W-:Y:S02]  /*4760*/  LOP3.LUT R127, R127, 0x33333333, R18, 0x78, !PT ;  /* 0x333333337f7f7812 */ /* 0x000fe400078e7812 */
[----:B------:R-:W-:Y:S01]  /*4770*/  SHF.L.U64.HI R142, R18, 0x2, R142 ;  /* 0x00000002128e7819 */ /* 0x000fe2000001028e */
[----:B------:R-:W-:Y:S01]  /*4780*/  IMAD.SHL.U32 R18, R141, 0x4, RZ ;  /* 0x000000048d127824 */ /* 0x000fe200078e00ff */
[----:B------:R-:W-:-:S02]  /*4790*/  LOP3.LUT R8, R8, 0x33333333, R141, 0x78, !PT ;  /* 0x3333333308087812 */ /* 0x000fc400078e788d */
[--C-:B------:R-:W-:Y:S02]  /*47a0*/  SHF.L.U64.HI R143, R141, 0x2, R100.reuse ;  /* 0x000000028d8f7819 */ /* 0x100fe40000010264 */
[--C-:B------:R-:W-:Y:S02]  /*47b0*/  LOP3.LUT R126, R126, 0x33333333, R145.reuse, 0x78, !PT ;  /* 0x333333337e7e7812 */ /* 0x100fe400078e7891 */
[----:B------:R-:W-:Y:S02]  /*47c0*/  SHF.L.U64.HI R141, R132, 0x2, R145 ;  /* 0x00000002848d7819 */ /* 0x000fe40000010291 */
[----:B------:R-:W-:Y:S02]  /*47d0*/  LOP3.LUT R9, R9, 0x33333333, R100, 0x78, !PT ;  /* 0x3333333309097812 */ /* 0x000fe400078e7864 */
[----:B------:R-:W-:Y:S02]  /*47e0*/  LOP3.LUT R145, R147, R140, RZ, 0x3c, !PT ;  /* 0x0000008c93917212 */ /* 0x000fe400078e3cff */
[----:B------:R-:W-:-:S02]  /*47f0*/  SHF.R.U32.HI R100, RZ, 0x2, R15 ;  /* 0x00000002ff647819 */ /* 0x000fc4000001160f */
[----:B------:R-:W-:Y:S02]  /*4800*/  LOP3.LUT R123, R123, 0x33333333, R132, 0x78, !PT ;  /* 0x333333337b7b7812 */ /* 0x000fe400078e7884 */
[----:B------:R-:W-:Y:S02]  /*4810*/  LOP3.LUT R122, R122, 0xcccccccc, R99, 0x78, !PT ;  /* 0xcccccccc7a7a7812 */ /* 0x000fe400078e7863 */
[----:B------:R-:W-:Y:S02]  /*4820*/  LOP3.LUT R65, R65, 0xcccccccc, R18, 0x78, !PT ;  /* 0xcccccccc41417812 */ /* 0x000fe400078e7812 */
[----:B------:R-:W-:Y:S02]  /*4830*/  LOP3.LUT R99, R17, 0x33333333, R40, 0x78, !PT ;  /* 0x3333333311637812 */ /* 0x000fe400078e7828 */
[----:B------:R-:W-:Y:S02]  /*4840*/  SHF.L.U64.HI R132, R40, 0x2, R145 ;  /* 0x0000000228847819 */ /* 0x000fe40000010291 */
[----:B------:R-:W-:-:S02]  /*4850*/  LOP3.LUT R104, R104, 0xcccccccc, R143, 0x78, !PT ;  /* 0xcccccccc68687812 */ /* 0x000fc400078e788f */
[----:B------:R-:W-:Y:S02]  /*4860*/  LOP3.LUT R18, R140, 0x33333333, R145, 0x78, !PT ;  /* 0x333333338c127812 */ /* 0x000fe400078e7891 */
[----:B------:R-:W-:Y:S02]  /*4870*/  LOP3.LUT R40, R100, R139, RZ, 0x3c, !PT ;  /* 0x0000008b64287212 */ /* 0x000fe400078e3cff */
[--C-:B------:R-:W-:Y:S02]  /*4880*/  SHF.R.U64 R17, R68, 0x2, R69.reuse ;  /* 0x0000000244117819 */ /* 0x100fe40000001245 */
[----:B------:R-:W-:Y:S02]  /*4890*/  SHF.R.U32.HI R143, RZ, 0x2, R69 ;  /* 0x00000002ff8f7819 */ /* 0x000fe40000011645 */
[----:B------:R-:W-:Y:S02]  /*48a0*/  SHF.R.U32.HI R140, RZ, 0x2, R71 ;  /* 0x00000002ff8c7819 */ /* 0x000fe40000011647 */
[----:B------:R-:W-:-:S02]  /*48b0*/  LOP3.LUT R93, R93, 0x33333333, R136, 0x78, !PT ;  /* 0x333333335d5d7812 */ /* 0x000fc400078e7888 */
[--C-:B------:R-:W-:Y:S02]  /*48c0*/  LOP3.LUT R100, R139, 0x33333333, R40.reuse, 0x78, !PT ;  /* 0x333333338b647812 */ /* 0x100fe400078e7828 */
[----:B------:R-:W-:Y:S02]  /*48d0*/  SHF.L.U64.HI R136, R136, 0x2, R40 ;  /* 0x0000000288887819 */ /* 0x000fe40000010228 */
[----:B------:R-:W-:Y:S02]  /*48e0*/  LOP3.LUT R17, R17, R138, RZ, 0x3c, !PT ;  /* 0x0000008a11117212 */ /* 0x000fe400078e3cff */
[----:B------:R-:W-:Y:S02]  /*48f0*/  LOP3.LUT R40, R143, R118, RZ, 0x3c, !PT ;  /* 0x000000768f287212 */ /* 0x000fe400078e3cff */
[----:B------:R-:W-:Y:S02]  /*4900*/  LOP3.LUT R140, R140, R101, RZ, 0x3c, !PT ;  /* 0x000000658c8c7212 */ /* 0x000fe400078e3cff */
[----:B------:R-:W-:-:S02]  /*4910*/  LOP3.LUT R98, R98, 0xcccccccc, R115, 0x78, !PT ;  /* 0xcccccccc62627812 */ /* 0x000fc400078e7873 */
[----:B------:R-:W-:Y:S02]  /*4920*/  LOP3.LUT R115, R138, 0x33333333, R17, 0x78, !PT ;  /* 0x333333338a737812 */ /* 0x000fe400078e7811 */
[----:B------:R-:W-:Y:S02]  /*4930*/  LOP3.LUT R95, R95, 0xcccccccc, R142, 0x78, !PT ;  /* 0xcccccccc5f5f7812 */ /* 0x000fe400078e788e */
[----:B------:R-:W-:Y:S02]  /*4940*/  LOP3.LUT R118, R118, 0x33333333, R40, 0x78, !PT ;  /* 0x3333333376767812 */ /* 0x000fe400078e7828 */
[----:B------:R-:W-:Y:S02]  /*4950*/  LOP3.LUT R82, R82, 0x33333333, R125, 0x78, !PT ;  /* 0x3333333352527812 */ /* 0x000fe400078e787d */
[----:B------:R-:W-:Y:S02]  /*4960*/  SHF.L.U64.HI R138, R125, 0x2, R140 ;  /* 0x000000027d8a7819 */ /* 0x000fe4000001028c */
[----:B------:R-:W-:-:S02]  /*4970*/  SHF.R.U64 R142, R47, 0x2, R48 ;  /* 0x000000022f8e7819 */ /* 0x000fc40000001230 */
[C---:B------:R-:W-:Y:S01]  /*4980*/  SHF.L.U64.HI R40, R17.reuse, 0x2, R40 ;  /* 0x0000000211287819 */ /* 0x040fe20000010228 */
[----:B------:R-:W-:Y:S01]  /*4990*/  IMAD.SHL.U32 R17, R17, 0x4, RZ ;  /* 0x0000000411117824 */ /* 0x000fe200078e00ff */
[----:B------:R-:W-:Y:S02]  /*49a0*/  LOP3.LUT R101, R101, 0x33333333, R140, 0x78, !PT ;  /* 0x3333333365657812 */ /* 0x000fe400078e788c */
[----:B------:R-:W-:Y:S02]  /*49b0*/  SHF.R.U32.HI R125, RZ, 0x2, R48 ;  /* 0x00000002ff7d7819 */ /* 0x000fe40000011630 */
[--C-:B------:R-:W-:Y:S02]  /*49c0*/  SHF.R.U64 R139, R39, 0x2, R58.reuse ;  /* 0x00000002278b7819 */ /* 0x100fe4000000123a */
[----:B------:R-:W-:Y:S02]  /*49d0*/  SHF.R.U32.HI R140, RZ, 0x2, R58 ;  /* 0x00000002ff8c7819 */ /* 0x000fe4000001163a */
        /* <DEDUP_REMOVED lines=8> */
[--C-:B------:R-:W-:Y:S02]  /*4a60*/  LOP3.LUT R109, R109, 0x33333333, R140.reuse, 0x78, !PT ;  /* 0x333333336d6d7812 */ /* 0x100fe400078e788c */
[C---:B------:R-:W-:Y:S01]  /*4a70*/  SHF.L.U64.HI R125, R139.reuse, 0x2, R140 ;  /* 0x000000028b7d7819 */ /* 0x040fe2000001028c */
[----:B------:R-:W-:Y:S01]  /*4a80*/  IMAD.SHL.U32 R140, R139, 0x4, RZ ;  /* 0x000000048b8c7824 */ /* 0x000fe200078e00ff */
[----:B------:R-:W-:Y:S01]  /*4a90*/  LOP3.LUT R108, R108, 0x33333333, R139, 0x78, !PT ;  /* 0x333333336c6c7812 */ /* 0x000fe200078e788b */
[----:B------:R-:W-:Y:S01]  /*4aa0*/  IMAD.SHL.U32 R142, R142, 0x4, RZ ;  /* 0x000000048e8e7824 */ /* 0x000fe200078e00ff */
[----:B------:R-:W-:Y:S02]  /*4ab0*/  SHF.R.U32.HI R139, RZ, 0x2, R56 ;  /* 0x00000002ff8b7819 */ /* 0x000fe40000011638 */
[----:B------:R-:W-:-:S02]  /*4ac0*/  LOP3.LUT R39, R39, 0xcccccccc, R140, 0x78, !PT ;  /* 0xcccccccc27277812 */ /* 0x000fc400078e788c */
[----:B------:R-:W-:Y:S02]  /*4ad0*/  SHF.R.U64 R140, R55, 0x2, R56 ;  /* 0x00000002378c7819 */ /* 0x000fe40000001238 */
[----:B------:R-:W-:Y:S02]  /*4ae0*/  LOP3.LUT R69, R69, 0xcccccccc, R40, 0x78, !PT ;  /* 0xcccccccc45457812 */ /* 0x000fe400078e7828 */
[----:B------:R-:W-:Y:S02]  /*4af0*/  LOP3.LUT R40, R58, 0xcccccccc, R125, 0x78, !PT ;  /* 0xcccccccc3a287812 */ /* 0x000fe400078e787d */
[----:B------:R-:W-:Y:S02]  /*4b00*/  LOP3.LUT R139, R139, R84, RZ, 0x3c, !PT ;  /* 0x000000548b8b7212 */ /* 0x000fe400078e3cff */
[----:B------:R-:W-:Y:S02]  /*4b10*/  LOP3.LUT R47, R47, 0xcccccccc, R142, 0x78, !PT ;  /* 0xcccccccc2f2f7812 */ /* 0x000fe400078e788e */
[----:B------:R-:W-:-:S02]  /*4b20*/  LOP3.LUT R58, R140, R83, RZ, 0x3c, !PT ;  /* 0x000000538c3a7212 */ /* 0x000fc400078e3cff */
[----:B------:R-:W-:Y:S02]  /*4b30*/  SHF.R.U32.HI R142, RZ, 0x2, R36 ;  /* 0x00000002ff8e7819 */ /* 0x000fe40000011624 */
[--C-:B------:R-:W-:Y:S02]  /*4b40*/  LOP3.LUT R84, R84, 0x33333333, R139.reuse, 0x78, !PT ;  /* 0x3333333354547812 */ /* 0x100fe400078e788b */
[----:B------:R-:W-:Y:S02]  /*4b50*/  LOP3.LUT R83, R83, 0x33333333, R58, 0x78, !PT ;  /* 0x3333333353537812 */ /* 0x000fe400078e783a */
[C---:B------:R-:W-:Y:S01]  /*4b60*/  SHF.L.U64.HI R139, R58.reuse, 0x2, R139 ;  /* 0x000000023a8b7819 */ /* 0x040fe2000001028b */
[----:B------:R-:W-:Y:S01]  /*4b70*/  IMAD.SHL.U32 R58, R58, 0x4, RZ ;  /* 0x000000043a3a7824 */ /* 0x000fe200078e00ff */
[----:B------:R-:W-:Y:S02]  /*4b80*/  LOP3.LUT R142, R142, R21, RZ, 0x3c, !PT ;  /* 0x000000158e8e7212 */ /* 0x000fe400078e3cff */
[----:B------:R-:W-:-:S02]  /*4b90*/  LOP3.LUT R16, R16, 0x33333333, R19, 0x78, !PT ;  /* 0x3333333310107812 */ /* 0x000fc400078e7813 */
[----:B------:R-:W-:Y:S02]  /*4ba0*/  SHF.L.U64.HI R125, R19, 0x2, R142 ;  /* 0x00000002137d7819 */ /* 0x000fe4000001028e */
[----:B------:R-:W-:Y:S02]  /*4bb0*/  LOP3.LUT R19, R57, 0xcccccccc, R132, 0x78, !PT ;  /* 0xcccccccc39137812 */ /* 0x000fe400078e7884 */
[----:B------:R-:W-:Y:S02]  /*4bc0*/  LOP3.LUT R55, R55, 0xcccccccc, R58, 0x78, !PT ;  /* 0xcccccccc37377812 */ /* 0x000fe400078e783a */
[----:B------:R-:W-:Y:S02]  /*4bd0*/  LOP3.LUT R77, R77, 0xf0f0f0f0, R146, 0x78, !PT ;  /* 0xf0f0f0f04d4d7812 */ /* 0x000fe400078e7892 */
[----:B------:R-:W-:Y:S02]  /*4be0*/  LOP3.LUT R15, R15, 0xcccccccc, R136, 0x78, !PT ;  /* 0xcccccccc0f0f7812 */ /* 0x000fe400078e7888 */
[----:B------:R-:W-:-:S02]  /*4bf0*/  SHF.R.U64 R57, R49, 0x2, R50 ;  /* 0x0000000231397819 */ /* 0x000fc40000001232 */
[----:B------:R-:W-:Y:S02]  /*4c00*/  SHF.R.U32.HI R58, RZ, 0x2, R50 ;  /* 0x00000002ff3a7819 */ /* 0x000fe40000011632 */
[--C-:B------:R-:W-:Y:S02]  /*4c10*/  SHF.R.U32.HI R136, RZ, 0x2, R42.reuse ;  /* 0x00000002ff887819 */ /* 0x100fe4000001162a */
[----:B------:R-:W-:Y:S02]  /*4c20*/  SHF.R.U64 R132, R63, 0x2, R42 ;  /* 0x000000023f847819 */ /* 0x000fe4000000122a */
[----:B------:R-:W-:Y:S02]  /*4c30*/  LOP3.LUT R57, R57, R76, RZ, 0x3c, !PT ;  /* 0x0000004c39397212 */ /* 0x000fe400078e3cff */
[----:B------:R-:W-:Y:S02]  /*4c40*/  LOP3.LUT R58, R58, R77, RZ, 0x3c, !PT ;  /* 0x0000004d3a3a7212 */ /* 0x000fe400078e3cff */
[----:B------:R-:W-:-:S02]  /*4c50*/  LOP3.LUT R136, R136, R117, RZ, 0x3c, !PT ;  /* 0x0000007588887212 */ /* 0x000fc400078e3cff */
[----:B------:R-:W-:Y:S02]  /*4c60*/  LOP3.LUT R132, R132, R41, RZ, 0x3c, !PT ;  /* 0x0000002984847212 */ /* 0x000fe400078e3cff */
[----:B------:R-:W-:Y:S02]  /*4c70*/  LOP3.LUT R48, R48, 0xcccccccc, R137, 0x78, !PT ;  /* 0xcccccccc30307812 */ /* 0x000fe400078e7889 */
[----:B------:R-:W-:Y:S01]  /*4c80*/  LOP3.LUT R71, R71, 0xcccccccc, R138, 0x78, !PT ;  /* 0xcccccccc47477812 */ /* 0x000fe200078e788a */
[----:B------:R-:W-:Y:S01]  /*4c90*/  IMAD.SHL.U32 R138, R57, 0x4, RZ ;  /* 0x00000004398a7824 */ /* 0x000fe200078e00ff */
[--C-:B------:R-:W-:Y:S02]  /*4ca0*/  LOP3.LUT R77, R77, 0x33333333, R58.reuse, 0x78, !PT ;  /* 0x333333334d4d7812 */ /* 0x100fe400078e783a */
[----:B------:R-:W-:Y:S02]  /*4cb0*/  SHF.L.U64.HI R137, R57, 0x2, R58 ;  /* 0x0000000239897819 */ /* 0x000fe4000001023a */
[----:B------:R-:W-:-:S02]  /*4cc0*/  LOP3.LUT R76, R76, 0x33333333, R57, 0x78, !PT ;  /* 0x333333334c4c7812 */ /* 0x000fc400078e7839 */
[----:B------:R-:W-:Y:S02]  /*4cd0*/  LOP3.LUT R58, R117, 0x33333333, R136, 0x78, !PT ;  /* 0x33333333753a7812 */ /* 0x000fe400078e7888 */
[----:B------:R-:W-:Y:S02]  /*4ce0*/  LOP3.LUT R57, R41, 0x33333333, R132, 0x78, !PT ;  /* 0x3333333329397812 */ /* 0x000fe400078e7884 */
[C---:B------:R-:W-:Y:S01]  /*4cf0*/  SHF.L.U64.HI R117, R132.reuse, 0x2, R136 ;  /* 0x0000000284757819 */ /* 0x040fe20000010288 */
[----:B------:R-:W-:Y:S01]  /*4d00*/  IMAD.SHL.U32 R132, R132, 0x4, RZ ;  /* 0x0000000484847824 */ /* 0x000fe200078e00ff */
[----:B------:R-:W-:Y:S02]  /*4d10*/  LOP3.LUT R50, R50, 0xcccccccc, R137, 0x78, !PT ;  /* 0xcccccccc32327812 */ /* 0x000fe400078e7889 */
[----:B------:R-:W-:Y:S02]  /*4d20*/  SHF.R.U64 R137, R33, 0x2, R32 ;  /* 0x0000000221897819 */ /* 0x000fe40000001220 */
[----:B------:R-:W-:-:S02]  /*4d30*/  LOP3.LUT R41, R63, 0xcccccccc, R132, 0x78, !PT ;  /* 0xcccccccc3f297812 */ /* 0x000fc400078e7884 */
[----:B------:R-:W-:Y:S02]  /*4d40*/  LOP3.LUT R90, R90, 0xcccccccc, R141, 0x78, !PT ;  /* 0xcccccccc5a5a7812 */ /* 0x000fe400078e788d */
[----:B------:R-:W-:Y:S02]  /*4d50*/  SHF.R.U32.HI R63, RZ, 0x2, R32 ;  /* 0x00000002ff3f7819 */ /* 0x000fe40000011620 */
[----:B--2---:R-:W-:Y:S02]  /*4d60*/  LOP3.LUT R141, RZ, R35, R60, 0xaa, !PT ;  /* 0x00000023ff8d7212 */ /* 0x004fe400078eaa3c */
[----:B------:R-:W-:Y:S02]  /*4d70*/  LOP3.LUT R42, R42, 0xcccccccc, R117, 0x78, !PT ;  /* 0xcccccccc2a2a7812 */ /* 0x000fe400078e7875 */
[----:B------:R-:W-:Y:S02]  /*4d80*/  LOP3.LUT R137, R137, R64, RZ, 0x3c, !PT ;  /* 0x0000004089897212 */ /* 0x000fe400078e3cff */
[----:B------:R-:W-:-:S02]  /*4d90*/  LOP3.LUT R56, R56, 0xcccccccc, R139, 0x78, !PT ;  /* 0xcccccccc38387812 */ /* 0x000fc400078e788b */
[----:B------:R-:W-:Y:S02]  /*4da0*/  LOP3.LUT R117, R63, R96, RZ, 0x3c, !PT ;  /* 0x000000603f757212 */ /* 0x000fe400078e3cff */
[--C-:B------:R-:W-:Y:S02]  /*4db0*/  SHF.R.U64 R139, R34, 0x10, R141.reuse ;  /* 0x00000010228b7819 */ /* 0x100fe4000000128d */
[----:B------:R-:W-:Y:S02]  /*4dc0*/  SHF.R.U32.HI R141, RZ, 0x10, R141 ;  /* 0x00000010ff8d7819 */ /* 0x000fe4000001168d */
[----:B------:R-:W-:Y:S02]  /*4dd0*/  LOP3.LUT R63, R64, 0x33333333, R137, 0x78, !PT ;  /* 0x33333333403f7812 */ /* 0x000fe400078e7889 */
[--C-:B------:R-:W-:Y:S01]  /*4de0*/  LOP3.LUT R64, R96, 0x33333333, R117.reuse, 0x78, !PT ;  /* 0x3333333360407812 */ /* 0x100fe200078e7875 */
[C---:B------:R-:W-:Y:S01]  /*4df0*/  IMAD.SHL.U32 R96, R137.reuse, 0x4, RZ ;  /* 0x0000000489607824 */ /* 0x040fe200078e00ff */
[----:B------:R-:W-:-:S02]  /*4e00*/  SHF.L.U64.HI R117, R137, 0x2, R117 ;  /* 0x0000000289757819 */ /* 0x000fc40000010275 */
[----:B-----5:R-:W-:Y:S02]  /*4e10*/  LOP3.LUT R132, R139, R72, RZ, 0x3c, !PT ;  /* 0x000000488b847212 */ /* 0x020fe400078e3cff */
[----:B----4-:R-:W-:Y:S02]  /*4e20*/  LOP3.LUT R137, R141, R73, R78, 0x5a, !PT ;  /* 0x000000498d897212 */ /* 0x010fe400078e5a4e */
[----:B------:R-:W-:Y:S02]  /*4e30*/  LOP3.LUT R36, R36, 0xcccccccc, R125, 0x78, !PT ;  /* 0xcccccccc24247812 */ /* 0x000fe400078e787d */
[----:B------:R-:W-:Y:S02]  /*4e40*/  LOP3.LUT R139, RZ, R60, R35, 0xaa, !PT ;  /* 0x0000003cff8b7212 */ /* 0x000fe400078eaa23 */
[----:B------:R-:W-:Y:S02]  /*4e50*/  LOP3.LUT R125, RZ, R35, R60, 0xaa, !PT ;  /* 0x00000023ff7d7212 */ /* 0x000fe400078eaa3c */
[----:B------:R-:W-:-:S02]  /*4e60*/  LOP3.LUT R32, R32, 0xcccccccc, R117, 0x78, !PT ;  /* 0xcccccccc20207812 */ /* 0x000fc400078e7875 */
[----:B------:R-:W-:Y:S02]  /*4e70*/  SHF.L.U64.HI R132, R132, 0x10, R137 ;  /* 0x0000001084847819 */ /* 0x000fe40000010289 */
[--C-:B------:R-:W-:Y:S02]  /*4e80*/  SHF.R.U32.HI R117, RZ, 0x10, R61.reuse ;  /* 0x00000010ff757819 */ /* 0x100fe4000001163d */
[----:B------:R-:W-:Y:S02]  /*4e90*/  SHF.R.U64 R139, R139, 0x10, R61 ;  /* 0x000000108b8b7819 */ /* 0x000fe4000000123d */
[--C-:B------:R-:W-:Y:S02]  /*4ea0*/  SHF.R.U64 R137, R34, 0x10, R125.reuse ;  /* 0x0000001022897819 */ /* 0x100fe4000000127d */
[----:B------:R-:W-:Y:S02]  /*4eb0*/  SHF.R.U32.HI R125, RZ, 0x10, R125 ;  /* 0x00000010ff7d7819 */ /* 0x000fe4000001167d */
[----:B------:R-:W-:-:S02]  /*4ec0*/  LOP3.LUT R33, R33, 0xcccccccc, R96, 0x78, !PT ;  /* 0xcccccccc21217812 */ /* 0x000fc400078e7860 */
[--C-:B---3--:R-:W-:Y:S02]  /*4ed0*/  LOP3.LUT R143, RZ, R3, R6.reuse, 0xaa, !PT ;  /* 0x00000003ff8f7212 */ /* 0x108fe400078eaa06 */
[----:B------:R-:W-:Y:S02]  /*4ee0*/  LOP3.LUT R96, R117, R79, RZ, 0x3c, !PT ;  /* 0x0000004f75607212 */ /* 0x000fe400078e3cff */
[----:B------:R-:W-:Y:S02]  /*4ef0*/  LOP3.LUT R139, R139, R78, R73, 0x5a, !PT ;  /* 0x0000004e8b8b7212 */ /* 0x000fe400078e5a49 */
[----:B------:R-:W-:Y:S02]  /*4f00*/  LOP3.LUT R145, RZ, R3, R6, 0xaa, !PT ;  /* 0x00000003ff917212 */ /* 0x000fe400078eaa06 */
[----:B------:R-:W-:Y:S02]  /*4f10*/  LOP3.LUT R117, R125, R73, R78, 0x5a, !PT ;  /* 0x000000497d757212 */ /* 0x000fe400078e5a4e */
[----:B------:R-:W-:-:S02]  /*4f20*/  LOP3.LUT R147, R137, R72, RZ, 0x3c, !PT ;  /* 0x0000004889937212 */ /* 0x000fc400078e3cff */
[C---:B------:R-:W-:Y:S02]  /*4f30*/  SHF.R.U64 R141, R2.reuse, 0x10, R143 ;  /* 0x00000010028d7819 */ /* 0x040fe4000000128f */
[----:B------:R-:W-:Y:S02]  /*4f40*/  LOP3.LUT R125, R139, 0xffff, RZ, 0xc0, !PT ;  /* 0x0000ffff8b7d7812 */ /* 0x000fe400078ec0ff */
[----:B------:R-:W-:Y:S02]  /*4f50*/  LOP3.LUT R49, R49, 0xcccccccc, R138, 0x78, !PT ;  /* 0xcccccccc31317812 */ /* 0x000fe400078e788a */
[----:B------:R-:W-:Y:S02]  /*4f60*/  SHF.R.U64 R149, R2, 0x10, R145 ;  /* 0x0000001002957819 */ /* 0x000fe40000001291 */
[----:B------:R-:W-:Y:S02]  /*4f70*/  LOP3.LUT R137, R117, 0xffff, RZ, 0xc0, !PT ;  /* 0x0000ffff75897812 */ /* 0x000fe400078ec0ff */
[----:B------:R-:W-:Y:S01]  /*4f80*/  LOP3.LUT R138, R72, 0xffff, R147, 0x78, !PT ;  /* 0x0000ffff488a7812 */ /* 0x000fe200078e7893 */
[----:B------:R-:W-:Y:S01]  /*4f90*/  IMAD.U32 R147, R147, 0x10000, RZ ;  /* 0x0001000093937824 */ /* 0x000fe200078e00ff */
[----:B------:R-:W-:-:S02]  /*4fa0*/  LOP3.LUT R21, R21, 0x33333333, R142, 0x78, !PT ;  /* 0x3333333315157812 */ /* 0x000fc400078e788e */
[----:B------:R-:W-:Y:S02]  /*4fb0*/  LOP3.LUT R72, R141, R80, RZ, 0x3c, !PT ;  /* 0x000000508d487212 */ /* 0x000fe400078e3cff */
[----:B------:R-:W-:Y:S02]  /*4fc0*/  LOP3.LUT R142, R125, R78, R73, 0x5a, !PT ;  /* 0x0000004e7d8e7212 */ /* 0x000fe400078e5a49 */
[----:B------:R-:W-:Y:S02]  /*4fd0*/  LOP3.LUT R137, R137, R73, R78, 0x5a, !PT ;  /* 0x0000004989897212 */ /* 0x000fe400078e5a4e */
[----:B------:R-:W-:Y:S02]  /*4fe0*/  LOP3.LUT R149, R149, R80, RZ, 0x3c, !PT ;  /* 0x0000005095957212 */ /* 0x000fe400078e3cff */
[----:B------:R-:W-:Y:S02]  /*4ff0*/  LOP3.LUT R125, R132, 0xffff0000, RZ, 0xc0, !PT ;  /* 0xffff0000847d7812 */ /* 0x000fe400078ec0ff */
[----:B------:R-:W-:Y:S01]  /*5000*/  LOP3.LUT R117, R79, 0xffff, R96, 0x78, !PT ;  /* 0x0000ffff4f757812 */ /* 0x000fe200078e7860 */
[----:B------:R-:W-:Y:S01]  /*5010*/  IMAD.U32 R79, R72, 0x10000, RZ ;  /* 0x00010000484f7824 */ /* 0x000fe200078e00ff */
[----:B------:R-:W-:-:S02]  /*5020*/  LOP3.LUT R147, R34, 0xffff0000, R147, 0x78, !PT ;  /* 0xffff000022937812 */ /* 0x000fc400078e7893 */
[----:B------:R-:W-:Y:S02]  /*5030*/  LOP3.LUT R149, R80, 0xffff, R149, 0x78, !PT ;  /* 0x0000ffff50957812 */ /* 0x000fe400078e7895 */
[----:B------:R-:W-:Y:S02]  /*5040*/  LOP3.LUT R136, R125, R35, R60, 0x5a, !PT ;  /* 0x000000237d887212 */ /* 0x000fe400078e5a3c */
[----:B------:R-:W-:Y:S02]  /*5050*/  SHF.R.U64 R34, R138, 0x8, R137 ;  /* 0x000000088a227819 */ /* 0x000fe40000001289 */
[C---:B------:R-:W-:Y:S01]  /*5060*/  SHF.L.U64.HI R73, R139.reuse, 0x10, R96 ;  /* 0x000000108b497819 */ /* 0x040fe20000010260 */
[----:B------:R-:W-:Y:S01]  /*5070*/  IMAD.U32 R139, R139, 0x10000, RZ ;  /* 0x000100008b8b7824 */ /* 0x000fe200078e00ff */
[----:B------:R-:W-:Y:S02]  /*5080*/  LOP3.LUT R2, R2, 0xffff0000, R79, 0x78, !PT ;  /* 0xffff000002027812 */ /* 0x000fe400078e784f */
[----:B------:R-:W-:-:S02]  /*5090*/  SHF.R.U64 R141, R147, 0x8, R136 ;  /* 0x00000008938d7819 */ /* 0x000fc40000001288 */
[----:B------:R-:W-:Y:S02]  /*50a0*/  LOP3.LUT R34, R34, R149, RZ, 0x3c, !PT ;  /* 0x0000009522227212 */ /* 0x000fe400078e3cff */
[----:B------:R-:W-:Y:S02]  /*50b0*/  LOP3.LUT R139, R139, 0xffff0000, RZ, 0xc0, !PT ;  /* 0xffff00008b8b7812 */ /* 0x000fe400078ec0ff */
[----:B------:R-:W-:Y:S02]  /*50c0*/  LOP3.LUT R80, R61, 0xffff0000, R73, 0x78, !PT ;  /* 0xffff00003d507812 */ /* 0x000fe400078e7849 */
[----:B------:R-:W-:Y:S02]  /*50d0*/  LOP3.LUT R141, R141, R2, RZ, 0x3c, !PT ;  /* 0x000000028d8d7212 */ /* 0x000fe400078e3cff */
[----:B------:R-:W-:Y:S02]  /*50e0*/  LOP3.LUT R61, R149, 0xff00ff, R34, 0x78, !PT ;  /* 0x00ff00ff953d7812 */ /* 0x000fe400078e7822 */
[----:B------:R-:W-:Y:S01]  /*50f0*/  SHF.R.U64 R132, R103, 0x4, R4 ;  /* 0x0000000467847819 */ /* 0x000fe20000001204 */
[----:B------:R-:W-:Y:S01]  /*5100*/  IMAD.SHL.U32 R73, R34, 0x100, RZ ;  /* 0x0000010022497824 */ /* 0x000fe200078e00ff */
[----:B------:R-:W-:-:S02]  /*5110*/  LOP3.LUT R139, R139, R60, R35, 0x5a, !PT ;  /* 0x0000003c8b8b7212 */ /* 0x000fc400078e5a23 */
[----:B------:R-:W-:Y:S02]  /*5120*/  LOP3.LUT R2, R2, 0xff00ff, R141, 0x78, !PT ;  /* 0x00ff00ff02027812 */ /* 0x000fe400078e788d */
[----:B------:R-:W-:Y:S02]  /*5130*/  SHF.R.U64 R35, R94, 0x4, R97 ;  /* 0x000000045e237819 */ /* 0x000fe40000001261 */
[----:B------:R-:W-:Y:S02]  /*5140*/  LOP3.LUT R132, R132, R61, RZ, 0x3c, !PT ;  /* 0x0000003d84847212 */ /* 0x000fe400078e3cff */
[----:B------:R-:W-:Y:S02]  /*5150*/  LOP3.LUT R138, R138, 0xff00ff00, R73, 0x78, !PT ;  /* 0xff00ff008a8a7812 */ /* 0x000fe400078e7849 */
[----:B------:R-:W-:Y:S01]  /*5160*/  LOP3.LUT R35, R35, R2, RZ, 0x3c, !PT ;  /* 0x0000000223237212 */ /* 0x000fe200078e3cff */
[----:B------:R-:W-:Y:S01]  /*5170*/  IMAD.SHL.U32 R78, R132, 0x10, RZ ;  /* 0x00000010844e7824 */ /* 0x000fe200078e00ff */
[----:B------:R-:W-:Y:S01]  /*5180*/  SHF.R.U64 R125, R85, 0x4, R86 ;  /* 0x00000004557d7819 */ /* 0x000fe20000001256 */
[----:B------:R-:W-:-:S02]  /*5190*/  IMAD.SHL.U32 R79, R141, 0x100, RZ ;  /* 0x000001008d4f7824 */ /* 0x000fc400078e00ff */
[----:B------:R-:W-:Y:S01]  /*51a0*/  IMAD.SHL.U32 R73, R35, 0x10, RZ ;  /* 0x0000001023497824 */ /* 0x000fe200078e00ff */
[----:B------:R-:W-:Y:S02]  /*51b0*/  LOP3.LUT R125, R125, R138, RZ, 0x3c, !PT ;  /* 0x0000008a7d7d7212 */ /* 0x000fe400078e3cff */
[----:B------:R-:W-:Y:S02]  /*51c0*/  LOP3.LUT R78, R103, 0xf0f0f0f0, R78, 0x78, !PT ;  /* 0xf0f0f0f0674e7812 */ /* 0x000fe400078e784e */
[----:B------:R-:W-:Y:S01]  /*51d0*/  LOP3.LUT R103, RZ, R6, R3, 0xaa, !PT ;  /* 0x00000006ff677212 */ /* 0x000fe200078eaa03 */
[----:B------:R-:W-:Y:S01]  /*51e0*/  IMAD.SHL.U32 R60, R125, 0x10, RZ ;  /* 0x000000107d3c7824 */ /* 0x000fe200078e00ff */
[----:B------:R-:W-:Y:S02]  /*51f0*/  LOP3.LUT R79, R147, 0xff00ff00, R79, 0x78, !PT ;  /* 0xff00ff00934f7812 */ /* 0x000fe400078e784f */
[----:B------:R-:W-:Y:S02]  /*5200*/  LOP3.LUT R94, R94, 0xf0f0f0f0, R73, 0x78, !PT ;  /* 0xf0f0f0f05e5e7812 */ /* 0x000fe400078e7849 */
[----:B------:R-:W-:-:S02]  /*5210*/  SHF.R.U32.HI R147, RZ, 0x10, R145 ;  /* 0x00000010ff937819 */ /* 0x000fc40000011691 */
[----:B------:R-:W-:Y:S02]  /*5220*/  SHF.R.U64 R73, R103, 0x10, R7 ;  /* 0x0000001067497819 */ /* 0x000fe40000001207 */
[----:B------:R-:W-:Y:S02]  /*5230*/  SHF.R.U32.HI R145, RZ, 0x10, R143 ;  /* 0x00000010ff917819 */ /* 0x000fe4000001168f */
[----:B------:R-:W-:Y:S02]  /*5240*/  LOP3.LUT R85, R85, 0xf0f0f0f0, R60, 0x78, !PT ;  /* 0xf0f0f0f055557812 */ /* 0x000fe400078e783c */
[----:B------:R-:W-:Y:S02]  /*5250*/  LOP3.LUT R147, R147, R81, R30, 0x5a, !PT ;  /* 0x0000005193937212 */ /* 0x000fe400078e5a1e */
[----:B------:R-:W-:Y:S02]  /*5260*/  LOP3.LUT R143, R73, R30, R81, 0x5a, !PT ;  /* 0x0000001e498f7212 */ /* 0x000fe400078e5a51 */
[----:B------:R-:W-:-:S02]  /*5270*/  SHF.R.U64 R60, R14, 0x4, R151 ;  /* 0x000000040e3c7819 */ /* 0x000fc40000001297 */
[----:B------:R-:W-:Y:S02]  /*5280*/  LOP3.LUT R73, R147, 0xffff, RZ, 0xc0, !PT ;  /* 0x0000ffff93497812 */ /* 0x000fe400078ec0ff */
[----:B------:R-:W-:Y:S02]  /*5290*/  LOP3.LUT R153, R143, 0xffff, RZ, 0xc0, !PT ;  /* 0x0000ffff8f997812 */ /* 0x000fe400078ec0ff */
[----:B------:R-:W-:Y:S02]  /*52a0*/  LOP3.LUT R60, R60, R79, RZ, 0x3c, !PT ;  /* 0x0000004f3c3c7212 */ /* 0x000fe400078e3cff */
[----:B------:R-:W-:Y:S02]  /*52b0*/  LOP3.LUT R140, R61, 0xf0f0f0f, R132, 0x78, !PT ;  /* 0x0f0f0f0f3d8c7812 */ /* 0x000fe400078e7884 */
[----:B------:R-:W-:Y:S02]  /*52c0*/  LOP3.LUT R61, R2, 0xf0f0f0f, R35, 0x78, !PT ;  /* 0x0f0f0f0f023d7812 */ /* 0x000fe400078e7823 */
[----:B------:R-:W-:-:S02]  /*52d0*/  SHF.R.U64 R96, R27, 0x2, R92 ;  /* 0x000000021b607819 */ /* 0x000fc4000000125c */
[-CC-:B------:R-:W-:Y:S02]  /*52e0*/  LOP3.LUT R145, R145, R81.reuse, R30.reuse, 0x5a, !PT ;  /* 0x0000005191917212 */ /* 0x180fe400078e5a1e */
[----:B------:R-:W-:Y:S02]  /*52f0*/  LOP3.LUT R73, R73, R81, R30, 0x5a, !PT ;  /* 0x0000005149497212 */ /* 0x000fe400078e5a1e */
[----:B------:R-:W-:Y:S01]  /*5300*/  LOP3.LUT R153, R153, R30, R81, 0x5a, !PT ;  /* 0x0000001e99997212 */ /* 0x000fe200078e5a51 */
[----:B------:R-:W-:Y:S01]  /*5310*/  IMAD.SHL.U32 R81, R60, 0x10, RZ ;  /* 0x000000103c517824 */ /* 0x000fe200078e00ff */
[----:B------:R-:W-:Y:S02]  /*5320*/  LOP3.LUT R96, R96, R61, RZ, 0x3c, !PT ;  /* 0x0000003d60607212 */ /* 0x000fe400078e3cff */
[----:B------:R-:W-:Y:S02]  /*5330*/  SHF.R.U64 R103, R121, 0x2, R124 ;  /* 0x0000000279677819 */ /* 0x000fe4000000127c */
[----:B------:R-:W-:Y:S01]  /*5340*/  LOP3.LUT R2, R14, 0xf0f0f0f0, R81, 0x78, !PT ;  /* 0xf0f0f0f00e027812 */ /* 0x000fe200078e7851 */
[----:B------:R-:W-:Y:S01]  /*5350*/  IMAD.SHL.U32 R14, R96, 0x4, RZ ;  /* 0x00000004600e7824 */ /* 0x000fe200078e00ff */
[----:B------:R-:W-:-:S02]  /*5360*/  LOP3.LUT R103, R103, R140, RZ, 0x3c, !PT ;  /* 0x0000008c67677212 */ /* 0x000fc400078e3cff */
[----:B------:R-:W-:Y:S02]  /*5370*/  LOP3.LUT R81, R138, 0xf0f0f0f, R125, 0x78, !PT ;  /* 0x0f0f0f0f8a517812 */ /* 0x000fe400078e787d */
[----:B------:R-:W-:Y:S02]  /*5380*/  SHF.R.U32.HI R147, RZ, 0x10, R7 ;  /* 0x00000010ff937819 */ /* 0x000fe40000011607 */
[----:B------:R-:W-:Y:S02]  /*5390*/  SHF.R.U64 R138, R0, 0x2, R113 ;  /* 0x00000002008a7819 */ /* 0x000fe40000001271 */
[----:B------:R-:W-:Y:S02]  /*53a0*/  LOP3.LUT R14, R27, 0xcccccccc, R14, 0x78, !PT ;  /* 0xcccccccc1b0e7812 */ /* 0x000fe400078e780e */
[----:B------:R-:W-:Y:S01]  /*53b0*/  SHF.R.U64 R27, R70, 0x2, R111 ;  /* 0x00000002461b7819 */ /* 0x000fe2000000126f */
[----:B------:R-:W-:Y:S01]  /*53c0*/  IMAD.SHL.U32 R30, R103, 0x4, RZ ;  /* 0x00000004671e7824 */ /* 0x000fe200078e00ff */
[----:B------:R-:W-:-:S02]  /*53d0*/  LOP3.LUT R144, R147, R31, RZ, 0x3c, !PT ;  /* 0x0000001f93907212 */ /* 0x000fc400078e3cff */
[----:B------:R-:W-:Y:S02]  /*53e0*/  LOP3.LUT R138, R138, R81, RZ, 0x3c, !PT ;  /* 0x000000518a8a7212 */ /* 0x000fe400078e3cff */
[----:B------:R-:W-:Y:S02]  /*53f0*/  SHF.L.U64.HI R147, R72, 0x10, R145 ;  /* 0x0000001048937819 */ /* 0x000fe40000010291 */
[----:B------:R-:W-:Y:S02]  /*5400*/  LOP3.LUT R79, R79, 0xf0f0f0f, R60, 0x78, !PT ;  /* 0x0f0f0f0f4f4f7812 */ /* 0x000fe400078e783c */
[----:B------:R-:W-:Y:S02]  /*5410*/  LOP3.LUT R27, R27, R78, RZ, 0x3c, !PT ;  /* 0x0000004e1b1b7212 */ /* 0x000fe400078e3cff */
[----:B------:R-:W-:Y:S01]  /*5420*/  SHF.R.U64 R72, R29, 0x2, R88 ;  /* 0x000000021d487819 */ /* 0x000fe20000001258 */
[----:B------:R-:W-:Y:S01]  /*5430*/  IMAD.SHL.U32 R163, R138, 0x4, RZ ;  /* 0x000000048aa37824 */ /* 0x000fe200078e00ff */
[----:B------:R-:W-:-:S02]  /*5440*/  LOP3.LUT R121, R121, 0xcccccccc, R30, 0x78, !PT ;  /* 0xcccccccc79797812 */ /* 0x000fc400078e781e */
[--C-:B------:R-:W-:Y:S01]  /*5450*/  LOP3.LUT R30, R31, 0xffff, R144.reuse, 0x78, !PT ;  /* 0x0000ffff1f1e7812 */ /* 0x100fe200078e7890 */
[----:B------:R-:W-:Y:S01]  /*5460*/  IMAD.SHL.U32 R31, R27, 0x4, RZ ;  /* 0x000000041b1f7824 */ /* 0x000fe200078e00ff */
[----:B------:R-:W-:Y:S02]  /*5470*/  LOP3.LUT R72, R72, R79, RZ, 0x3c, !PT ;  /* 0x0000004f48487212 */ /* 0x000fe400078e3cff */
[C---:B------:R-:W-:Y:S01]  /*5480*/  SHF.L.U64.HI R145, R143.reuse, 0x10, R144 ;  /* 0x000000108f917819 */ /* 0x040fe20000010290 */
[----:B------:R-:W-:Y:S01]  /*5490*/  IMAD.U32 R143, R143, 0x10000, RZ ;  /* 0x000100008f8f7824 */ /* 0x000fe200078e00ff */
[----:B------:R-:W-:Y:S01]  /*54a0*/  LOP3.LUT R163, R0, 0xcccccccc, R163, 0x78, !PT ;  /* 0xcccccccc00a37812 */ /* 0x000fe200078e78a3 */
[----:B------:R-:W-:Y:S01]  /*54b0*/  IMAD.SHL.U32 R0, R72, 0x4, RZ ;  /* 0x0000000448007824 */ /* 0x000fe200078e00ff */
[----:B------:R-:W-:Y:S02]  /*54c0*/  LOP3.LUT R70, R70, 0xcccccccc, R31, 0x78, !PT ;  /* 0xcccccccc46467812 */ /* 0x000fe400078e781f */
[----:B------:R-:W-:-:S02]  /*54d0*/  LOP3.LUT R147, R147, 0xffff0000, RZ, 0xc0, !PT ;  /* 0xffff000093937812 */ /* 0x000fc400078ec0ff */
[----:B------:R-:W-:Y:S02]  /*54e0*/  LOP3.LUT R31, R143, 0xffff0000, RZ, 0xc0, !PT ;  /* 0xffff00008f1f7812 */ /* 0x000fe400078ec0ff */
[----:B------:R-:W-:Y:S02]  /*54f0*/  SHF.R.U32.HI R148, RZ, 0x8, R137 ;  /* 0x00000008ff947819 */ /* 0x000fe40000011689 */
[----:B------:R-:W-:Y:S02]  /*5500*/  LOP3.LUT R0, R29, 0xcccccccc, R0, 0x78, !PT ;  /* 0xcccccccc1d007812 */ /* 0x000fe400078e7800 */
[----:B------:R-:W-:Y:S02]  /*5510*/  LOP3.LUT R29, R147, R3, R6, 0x5a, !PT ;  /* 0x00000003931d7212 */ /* 0x000fe400078e5a06 */
[----:B------:R-:W-:Y:S02]  /*5520*/  LOP3.LUT R144, R31, R6, R3, 0x5a, !PT ;  /* 0x000000061f907212 */ /* 0x000fe400078e5a03 */
[----:B------:R-:W-:-:S02]  /*5530*/  LOP3.LUT R3, R148, R73, RZ, 0x3c, !PT ;  /* 0x0000004994037212 */ /* 0x000fc400078e3cff */
[----:B------:R-:W-:Y:S02]  /*5540*/  SHF.R.U32.HI R31, RZ, 0x8, R117 ;  /* 0x00000008ff1f7819 */ /* 0x000fe40000011675 */
[----:B------:R-:W-:Y:S02]  /*5550*/  LOP3.LUT R6, R7, 0xffff0000, R145, 0x78, !PT ;  /* 0xffff000007067812 */ /* 0x000fe400078e7891 */
[----:B------:R-:W-:Y:S02]  /*5560*/  SHF.R.U64 R146, R142, 0x8, R117 ;  /* 0x000000088e927819 */ /* 0x000fe40000001275 */
[----:B------:R-:W-:Y:S02]  /*5570*/  LOP3.LUT R7, R73, 0xff00ff, R3, 0x78, !PT ;  /* 0x00ff00ff49077812 */ /* 0x000fe400078e7803 */
[----:B------:R-:W-:Y:S02]  /*5580*/  SHF.R.U32.HI R150, RZ, 0x8, R136 ;  /* 0x00000008ff967819 */ /* 0x000fe40000011688 */
[----:B------:R-:W-:-:S02]  /*5590*/  SHF.R.U64 R73, R110, 0x2, R87 ;  /* 0x000000026e497819 */ /* 0x000fc40000001257 */
[----:B------:R-:W-:Y:S02]  /*55a0*/  LOP3.LUT R31, R31, R30, RZ, 0x3c, !PT ;  /* 0x0000001e1f1f7212 */ /* 0x000fe400078e3cff */
[----:B------:R-:W-:Y:S02]  /*55b0*/  LOP3.LUT R146, R146, R153, RZ, 0x3c, !PT ;  /* 0x0000009992927212 */ /* 0x000fe400078e3cff */
[----:B------:R-:W-:Y:S02]  /*55c0*/  LOP3.LUT R150, R150, R29, RZ, 0x3c, !PT ;  /* 0x0000001d96967212 */ /* 0x000fe400078e3cff */
[----:B------:R-:W-:Y:S02]  /*55d0*/  LOP3.LUT R73, R73, R94, RZ, 0x3c, !PT ;  /* 0x0000005e49497212 */ /* 0x000fe400078e3cff */
[----:B------:R-:W-:Y:S02]  /*55e0*/  SHF.L.U64.HI R34, R34, 0x8, R3 ;  /* 0x0000000822227819 */ /* 0x000fe40000010203 */
[----:B------:R-:W-:-:S02]  /*55f0*/  LOP3.LUT R3, R30, 0xff00ff, R31, 0x78, !PT ;  /* 0x00ff00ff1e037812 */ /* 0x000fc400078e781f */
[C---:B------:R-:W-:Y:S01]  /*5600*/  SHF.L.U64.HI R148, R146.reuse, 0x8, R31 ;  /* 0x0000000892947819 */ /* 0x040fe2000001021f */
[----:B------:R-:W-:Y:S01]  /*5610*/  IMAD.SHL.U32 R31, R146, 0x100, RZ ;  /* 0x00000100921f7824 */ /* 0x000fe200078e00ff */
[----:B------:R-:W-:Y:S01]  /*5620*/  LOP3.LUT R30, R29, 0xff00ff, R150, 0x78, !PT ;  /* 0x00ff00ff1d1e7812 */ /* 0x000fe200078e7896 */
[----:B------:R-:W-:Y:S01]  /*5630*/  IMAD.SHL.U32 R29, R73, 0x4, RZ ;  /* 0x00000004491d7824 */ /* 0x000fe200078e00ff */
[----:B------:R-:W-:Y:S02]  /*5640*/  LOP3.LUT R153, R153, 0xff00ff, R146, 0x78, !PT ;  /* 0x00ff00ff99997812 */ /* 0x000fe400078e7892 */
[----:B------:R-:W-:Y:S02]  /*5650*/  SHF.R.U64 R146, R116, 0x2, R91 ;  /* 0x0000000274927819 */ /* 0x000fe4000000125b */
[----:B------:R-:W-:Y:S02]  /*5660*/  LOP3.LUT R142, R142, 0xff00ff00, R31, 0x78, !PT ;  /* 0xff00ff008e8e7812 */ /* 0x000fe400078e781f */
[----:B------:R-:W-:-:S02]  /*5670*/  LOP3.LUT R145, R137, 0xff00ff00, R34, 0x78, !PT ;  /* 0xff00ff0089917812 */ /* 0x000fc400078e7822 */
[--C-:B------:R-:W-:Y:S02]  /*5680*/  SHF.R.U32.HI R31, RZ, 0x8, R80.reuse ;  /* 0x00000008ff1f7819 */ /* 0x100fe40000011650 */
[----:B------:R-:W-:Y:S02]  /*5690*/  SHF.R.U64 R147, R139, 0x8, R80 ;  /* 0x000000088b937819 */ /* 0x000fe40000001250 */
[----:B------:R-:W-:Y:S02]  /*56a0*/  LOP3.LUT R34, R110, 0xcccccccc, R29, 0x78, !PT ;  /* 0xcccccccc6e227812 */ /* 0x000fe400078e781d */
[----:B------:R-:W-:Y:S02]  /*56b0*/  LOP3.LUT R110, R146, R85, RZ, 0x3c, !PT ;  /* 0x00000055926e7212 */ /* 0x000fe400078e3cff */
[----:B------:R-:W-:Y:S02]  /*56c0*/  LOP3.LUT R31, R31, R6, RZ, 0x3c, !PT ;  /* 0x000000061f1f7212 */ /* 0x000fe400078e3cff */
[----:B------:R-:W-:-:S02]  /*56d0*/  LOP3.LUT R147, R147, R144, RZ, 0x3c, !PT ;  /* 0x0000009093937212 */ /* 0x000fc400078e3cff */
[----:B------:R-:W-:Y:S01]  /*56e0*/  SHF.R.U64 R29, R11, 0x2, R22 ;  /* 0x000000020b1d7819 */ /* 0x000fe20000001216 */
[----:B------:R-:W-:Y:S01]  /*56f0*/  IMAD.SHL.U32 R137, R110, 0x4, RZ ;  /* 0x000000046e897824 */ /* 0x000fe200078e00ff */
[----:B------:R-:W-:Y:S02]  /*5700*/  LOP3.LUT R143, R117, 0xff00ff00, R148, 0x78, !PT ;  /* 0xff00ff00758f7812 */ /* 0x000fe400078e7894 */
[--C-:B------:R-:W-:Y:S02]  /*5710*/  LOP3.LUT R117, R6, 0xff00ff, R31.reuse, 0x78, !PT ;  /* 0x00ff00ff06757812 */ /* 0x100fe400078e781f */
[----:B------:R-:W-:Y:S02]  /*5720*/  SHF.L.U64.HI R31, R147, 0x8, R31 ;  /* 0x00000008931f7819 */ /* 0x000fe4000001021f */
[----:B------:R-:W-:Y:S01]  /*5730*/  LOP3.LUT R29, R29, R2, RZ, 0x3c, !PT ;  /* 0x000000021d1d7212 */ /* 0x000fe200078e3cff */
[----:B------:R-:W-:Y:S01]  /*5740*/  IMAD.SHL.U32 R6, R147, 0x100, RZ ;  /* 0x0000010093067824 */ /* 0x000fe200078e00ff */
[----:B------:R-:W-:-:S02]  /*5750*/  SHF.L.U64.HI R141, R141, 0x8, R150 ;  /* 0x000000088d8d7819 */ /* 0x000fc40000010296 */
[----:B------:R-:W-:Y:S02]  /*5760*/  LOP3.LUT R137, R116, 0xcccccccc, R137, 0x78, !PT ;  /* 0xcccccccc74897812 */ /* 0x000fe400078e7889 */
[----:B------:R-:W-:Y:S01]  /*5770*/  LOP3.LUT R31, R80, 0xff00ff00, R31, 0x78, !PT ;  /* 0xff00ff00501f7812 */ /* 0x000fe200078e781f */
[----:B------:R-:W-:Y:S01]  /*5780*/  IMAD.SHL.U32 R80, R29, 0x4, RZ ;  /* 0x000000041d507824 */ /* 0x000fe200078e00ff */
[----:B------:R-:W-:Y:S02]  /*5790*/  SHF.R.U32.HI R116, RZ, 0x4, R4 ;  /* 0x00000004ff747819 */ /* 0x000fe40000011604 */
[----:B------:R-:W-:Y:S02]  /*57a0*/  LOP3.LUT R136, R136, 0xff00ff00, R141, 0x78, !PT ;  /* 0xff00ff0088887812 */ /* 0x000fe400078e788d */
[----:B------:R-:W-:Y:S02]  /*57b0*/  SHF.R.U32.HI R146, RZ, 0x4, R86 ;  /* 0x00000004ff927819 */ /* 0x000fe40000011656 */
[----:B------:R-:W-:-:S02]  /*57c0*/  LOP3.LUT R6, R139, 0xff00ff00, R6, 0x78, !PT ;  /* 0xff00ff008b067812 */ /* 0x000fc400078e7806 */
[----:B------:R-:W-:Y:S02]  /*57d0*/  SHF.R.U32.HI R141, RZ, 0x4, R97 ;  /* 0x00000004ff8d7819 */ /* 0x000fe40000011661 */
[----:B------:R-:W-:Y:S02]  /*57e0*/  LOP3.LUT R139, R116, R7, RZ, 0x3c, !PT ;  /* 0x00000007748b7212 */ /* 0x000fe400078e3cff */
[----:B------:R-:W-:Y:S02]  /*57f0*/  LOP3.LUT R11, R11, 0xcccccccc, R80, 0x78, !PT ;  /* 0xcccccccc0b0b7812 */ /* 0x000fe400078e7850 */
[----:B------:R-:W-:Y:S02]  /*5800*/  LOP3.LUT R116, R146, R145, RZ, 0x3c, !PT ;  /* 0x0000009192747212 */ /* 0x000fe400078e3cff */
[----:B------:R-:W-:Y:S02]  /*5810*/  LOP3.LUT R80, R141, R30, RZ, 0x3c, !PT ;  /* 0x0000001e8d507212 */ /* 0x000fe400078e3cff */
[----:B------:R-:W-:-:S02]  /*5820*/  LOP3.LUT R7, R7, 0xf0f0f0f, R139, 0x78, !PT ;  /* 0x0f0f0f0f07077812 */ /* 0x000fc400078e788b */
[----:B------:R-:W-:Y:S02]  /*5830*/  SHF.L.U64.HI R139, R132, 0x4, R139 ;  /* 0x00000004848b7819 */ /* 0x000fe4000001028b */
[----:B------:R-:W-:Y:S02]  /*5840*/  LOP3.LUT R132, R145, 0xf0f0f0f, R116, 0x78, !PT ;  /* 0x0f0f0f0f91847812 */ /* 0x000fe400078e7874 */
[----:B------:R-:W-:Y:S02]  /*5850*/  LOP3.LUT R141, R30, 0xf0f0f0f, R80, 0x78, !PT ;  /* 0x0f0f0f0f1e8d7812 */ /* 0x000fe400078e7850 */
[----:B------:R-:W-:Y:S02]  /*5860*/  SHF.L.U64.HI R145, R125, 0x4, R116 ;  /* 0x000000047d917819 */ /* 0x000fe40000010274 */
[----:B------:R-:W-:Y:S02]  /*5870*/  SHF.R.U32.HI R146, RZ, 0x4, R102 ;  /* 0x00000004ff927819 */ /* 0x000fe40000011666 */
[----:B------:R-:W-:-:S02]  /*5880*/  LOP3.LUT R125, R140, 0x33333333, R103, 0x78, !PT ;  /* 0x333333338c7d7812 */ /* 0x000fc400078e7867 */
[----:B------:R-:W-:Y:S02]  /*5890*/  SHF.R.U64 R30, R120, 0x1, R5 ;  /* 0x00000001781e7819 */ /* 0x000fe40000001205 */
[----:B------:R-:W-:Y:S02]  /*58a0*/  SHF.L.U64.HI R80, R35, 0x4, R80 ;  /* 0x0000000423507819 */ /* 0x000fe40000010250 */
[----:B------:R-:W-:Y:S02]  /*58b0*/  LOP3.LUT R35, R146, R3, RZ, 0x3c, !PT ;  /* 0x0000000392237212 */ /* 0x000fe400078e3cff */
[----:B------:R-:W-:Y:S02]  /*58c0*/  LOP3.LUT R30, R30, R125, RZ, 0x3c, !PT ;  /* 0x0000007d1e1e7212 */ /* 0x000fe400078e3cff */
[----:B------:R-:W-:Y:S02]  /*58d0*/  LOP3.LUT R144, R144, 0xff00ff, R147, 0x78, !PT ;  /* 0x00ff00ff90907812 */ /* 0x000fe400078e7893 */
[----:B------:R-:W-:-:S02]  /*58e0*/  SHF.R.U32.HI R147, RZ, 0x4, R151 ;  /* 0x00000004ff937819 */ /* 0x000fc40000011697 */
[----:B------:R-:W-:Y:S02]  /*58f0*/  LOP3.LUT R140, R4, 0xf0f0f0f0, R139, 0x78, !PT ;  /* 0xf0f0f0f0048c7812 */ /* 0x000fe400078e788b */
[----:B------:R-:W-:Y:S02]  /*5900*/  SHF.R.U64 R116, R129, 0x4, R102 ;  /* 0x0000000481747819 */ /* 0x000fe40000001266 */
[----:B------:R-:W-:Y:S01]  /*5910*/  LOP3.LUT R139, R3, 0xf0f0f0f, R35, 0x78, !PT ;  /* 0x0f0f0f0f038b7812 */ /* 0x000fe200078e7823 */
[----:B------:R-:W-:Y:S01]  /*5920*/  IMAD.SHL.U32 R3, R30, 0x2, RZ ;  /* 0x000000021e037824 */ /* 0x000fe200078e00ff */
[----:B------:R-:W-:Y:S02]  /*5930*/  LOP3.LUT R147, R147, R136, RZ, 0x3c, !PT ;  /* 0x0000008893937212 */ /* 0x000fe400078e3cff */
[----:B------:R-:W-:Y:S02]  /*5940*/  LOP3.LUT R116, R116, R153, RZ, 0x3c, !PT ;  /* 0x0000009974747212 */ /* 0x000fe400078e3cff */
[----:B------:R-:W-:-:S02]  /*5950*/  LOP3.LUT R4, R120, 0xaaaaaaaa, R3, 0x78, !PT ;  /* 0xaaaaaaaa78047812 */ /* 0x000fc400078e7803 */
[--C-:B------:R-:W-:Y:S02]  /*5960*/  SHF.L.U64.HI R146, R60, 0x4, R147.reuse ;  /* 0x000000043c927819 */ /* 0x100fe40000010293 */
[----:B------:R-:W-:Y:S02]  /*5970*/  LOP3.LUT R3, R136, 0xf0f0f0f, R147, 0x78, !PT ;  /* 0x0f0f0f0f88037812 */ /* 0x000fe400078e7893 */
[----:B------:R-:W-:Y:S02]  /*5980*/  SHF.R.U32.HI R60, RZ, 0x4, R24 ;  /* 0x00000004ff3c7819 */ /* 0x000fe40000011618 */
[----:B------:R-:W-:Y:S02]  /*5990*/  LOP3.LUT R153, R153, 0xf0f0f0f, R116, 0x78, !PT ;  /* 0x0f0f0f0f99997812 */ /* 0x000fe400078e7874 */
[C---:B------:R-:W-:Y:S01]  /*59a0*/  SHF.L.U64.HI R35, R116.reuse, 0x4, R35 ;  /* 0x0000000474237819 */ /* 0x040fe20000010223 */
[----:B------:R-:W-:Y:S01]  /*59b0*/  IMAD.SHL.U32 R116, R116, 0x10, RZ ;  /* 0x0000001074747824 */ /* 0x000fe200078e00ff */
[----:B------:R-:W-:-:S02]  /*59c0*/  SHF.R.U64 R147, R133, 0x4, R24 ;  /* 0x0000000485937819 */ /* 0x000fc40000001218 */
[----:B------:R-:W-:Y:S02]  /*59d0*/  LOP3.LUT R60, R60, R143, RZ, 0x3c, !PT ;  /* 0x0000008f3c3c7212 */ /* 0x000fe400078e3cff */
[----:B------:R-:W-:Y:S02]  /*59e0*/  LOP3.LUT R147, R147, R142, RZ, 0x3c, !PT ;  /* 0x0000008e93937212 */ /* 0x000fe400078e3cff */
[----:B------:R-:W-:Y:S02]  /*59f0*/  LOP3.LUT R129, R129, 0xf0f0f0f0, R116, 0x78, !PT ;  /* 0xf0f0f0f081817812 */ /* 0x000fe400078e7874 */
[----:B------:R-:W-:Y:S02]  /*5a00*/  LOP3.LUT R35, R102, 0xf0f0f0f0, R35, 0x78, !PT ;  /* 0xf0f0f0f066237812 */ /* 0x000fe400078e7823 */
[----:B------:R-:W-:Y:S02]  /*5a10*/  LOP3.LUT R136, R61, 0x33333333, R96, 0x78, !PT ;  /* 0x333333333d887812 */ /* 0x000fe400078e7860 */
[----:B------:R-:W-:-:S02]  /*5a20*/  SHF.R.U64 R165, R131, 0x1, R134 ;  /* 0x0000000183a57819 */ /* 0x000fc40000001286 */
[----:B------:R-:W-:Y:S02]  /*5a30*/  SHF.R.U32.HI R102, RZ, 0x4, R128 ;  /* 0x00000004ff667819 */ /* 0x000fe40000011680 */
[--C-:B------:R-:W-:Y:S02]  /*5a40*/  LOP3.LUT R116, R143, 0xf0f0f0f, R60.reuse, 0x78, !PT ;  /* 0x0f0f0f0f8f747812 */ /* 0x100fe400078e783c */
[C---:B------:R-:W-:Y:S01]  /*5a50*/  SHF.L.U64.HI R143, R147.reuse, 0x4, R60 ;  /* 0x00000004938f7819 */ /* 0x040fe2000001023c */
[----:B------:R-:W-:Y:S01]  /*5a60*/  IMAD.SHL.U32 R60, R147, 0x10, RZ ;  /* 0x00000010933c7824 */ /* 0x000fe200078e00ff */
[----:B------:R-:W-:Y:S02]  /*5a70*/  LOP3.LUT R97, R97, 0xf0f0f0f0, R80, 0x78, !PT ;  /* 0xf0f0f0f061617812 */ /* 0x000fe400078e7850 */
[----:B------:R-:W-:Y:S02]  /*5a80*/  LOP3.LUT R165, R165, R136, RZ, 0x3c, !PT ;  /* 0x00000088a5a57212 */ /* 0x000fe400078e3cff */
[----:B------:R-:W-:-:S02]  /*5a90*/  SHF.R.U64 R157, R135, 0x4, R128 ;  /* 0x00000004879d7819 */ /* 0x000fc40000001280 */
[----:B------:R-:W-:Y:S02]  /*5aa0*/  LOP3.LUT R80, R102, R117, RZ, 0x3c, !PT ;  /* 0x0000007566507212 */ /* 0x000fe400078e3cff */
[----:B------:R-:W-:Y:S02]  /*5ab0*/  LOP3.LUT R102, R81, 0x33333333, R138, 0x78, !PT ;  /* 0x3333333351667812 */ /* 0x000fe400078e788a */
[----:B------:R-:W-:Y:S02]  /*5ac0*/  SHF.R.U64 R161, R127, 0x1, R130 ;  /* 0x000000017fa17819 */ /* 0x000fe40000001282 */
[----:B------:R-:W-:Y:S01]  /*5ad0*/  LOP3.LUT R61, R133, 0xf0f0f0f0, R60, 0x78, !PT ;  /* 0xf0f0f0f0853d7812 */ /* 0x000fe200078e783c */
[----:B------:R-:W-:Y:S01]  /*5ae0*/  IMAD.SHL.U32 R60, R165, 0x2, RZ ;  /* 0x00000002a53c7824 */ /* 0x000fe200078e00ff */
[----:B------:R-:W-:Y:S02]  /*5af0*/  LOP3.LUT R157, R157, R144, RZ, 0x3c, !PT ;  /* 0x000000909d9d7212 */ /* 0x000fe400078e3cff */
[----:B------:R-:W-:-:S02]  /*5b00*/  LOP3.LUT R161, R161, R102, RZ, 0x3c, !PT ;  /* 0x00000066a1a17212 */ /* 0x000fc400078e3cff */
[--C-:B------:R-:W-:Y:S02]  /*5b10*/  LOP3.LUT R117, R117, 0xf0f0f0f, R80.reuse, 0x78, !PT ;  /* 0x0f0f0f0f75757812 */ /* 0x100fe400078e7850 */
[C---:B------:R-:W-:Y:S01]  /*5b20*/  SHF.L.U64.HI R149, R157.reuse, 0x4, R80 ;  /* 0x000000049d957819 */ /* 0x040fe20000010250 */
[----:B------:R-:W-:Y:S01]  /*5b30*/  IMAD.SHL.U32 R80, R157, 0x10, RZ ;  /* 0x000000109d507824 */ /* 0x000fe200078e00ff */
[----:B------:R-:W-:Y:S02]  /*5b40*/  SHF.R.U64 R133, R66, 0x4, R59 ;  /* 0x0000000442857819 */ /* 0x000fe4000000123b */
[----:B------:R-:W-:Y:S01]  /*5b50*/  LOP3.LUT R131, R131, 0xaaaaaaaa, R60, 0x78, !PT ;  /* 0xaaaaaaaa83837812 */ /* 0x000fe200078e783c */
[----:B------:R-:W-:Y:S01]  /*5b60*/  IMAD.SHL.U32 R60, R161, 0x2, RZ ;  /* 0x00000002a13c7824 */ /* 0x000fe200078e00ff */
[----:B------:R-:W-:Y:S02]  /*5b70*/  LOP3.LUT R133, R133, R6, RZ, 0x3c, !PT ;  /* 0x0000000685857212 */ /* 0x000fe400078e3cff */
[----:B------:R-:W-:-:S02]  /*5b80*/  LOP3.LUT R80, R135, 0xf0f0f0f0, R80, 0x78, !PT ;  /* 0xf0f0f0f087507812 */ /* 0x000fc400078e7850 */
[----:B------:R-:W-:Y:S02]  /*5b90*/  LOP3.LUT R135, R142, 0xf0f0f0f, R147, 0x78, !PT ;  /* 0x0f0f0f0f8e877812 */ /* 0x000fe400078e7893 */
[----:B------:R-:W-:Y:S02]  /*5ba0*/  LOP3.LUT R127, R127, 0xaaaaaaaa, R60, 0x78, !PT ;  /* 0xaaaaaaaa7f7f7812 */ /* 0x000fe400078e783c */
[----:B------:R-:W-:Y:S02]  /*5bb0*/  SHF.R.U32.HI R142, RZ, 0x4, R59 ;  /* 0x00000004ff8e7819 */ /* 0x000fe4000001163b */
[----:B------:R-:W-:Y:S02]  /*5bc0*/  LOP3.LUT R60, R6, 0xf0f0f0f, R133, 0x78, !PT ;  /* 0x0f0f0f0f063c7812 */ /* 0x000fe400078e7885 */
[----:B------:R-:W-:Y:S02]  /*5bd0*/  LOP3.LUT R6, R24, 0xf0f0f0f0, R143, 0x78, !PT ;  /* 0xf0f0f0f018067812 */ /* 0x000fe400078e788f */
[----:B------:R-:W-:-:S02]  /*5be0*/  SHF.R.U32.HI R24, RZ, 0x2, R124 ;  /* 0x00000002ff187819 */ /* 0x000fc4000001167c */
[----:B------:R-:W-:Y:S02]  /*5bf0*/  LOP3.LUT R142, R142, R31, RZ, 0x3c, !PT ;  /* 0x0000001f8e8e7212 */ /* 0x000fe400078e3cff */
[----:B------:R-:W-:Y:S02]  /*5c00*/  LOP3.LUT R86, R86, 0xf0f0f0f0, R145, 0x78, !PT ;  /* 0xf0f0f0f056567812 */ /* 0x000fe400078e7891 */
[----:B------:R-:W-:Y:S02]  /*5c10*/  LOP3.LUT R24, R24, R7, RZ, 0x3c, !PT ;  /* 0x0000000718187212 */ /* 0x000fe400078e3cff */
[----:B------:R-:W-:Y:S02]  /*5c20*/  SHF.R.U32.HI R145, RZ, 0x2, R113 ;  /* 0x00000002ff917819 */ /* 0x000fe40000011671 */
[----:B------:R-:W-:Y:S02]  /*5c30*/  LOP3.LUT R31, R31, 0xf0f0f0f, R142, 0x78, !PT ;  /* 0x0f0f0f0f1f1f7812 */ /* 0x000fe400078e788e */
[----:B------:R-:W-:-:S02]  /*5c40*/  LOP3.LUT R81, R128, 0xf0f0f0f0, R149, 0x78, !PT ;  /* 0xf0f0f0f080517812 */ /* 0x000fc400078e7895 */
[----:B------:R-:W-:Y:S02]  /*5c50*/  SHF.L.U64.HI R142, R133, 0x4, R142 ;  /* 0x00000004858e7819 */ /* 0x000fe4000001028e */
[----:B------:R-:W-:Y:S02]  /*5c60*/  SHF.R.U32.HI R128, RZ, 0x2, R92 ;  /* 0x00000002ff807819 */ /* 0x000fe4000001165c */
[--C-:B------:R-:W-:Y:S02]  /*5c70*/  LOP3.LUT R7, R7, 0x33333333, R24.reuse, 0x78, !PT ;  /* 0x3333333307077812 */ /* 0x100fe400078e7818 */
[----:B------:R-:W-:Y:S02]  /*5c80*/  SHF.L.U64.HI R103, R103, 0x2, R24 ;  /* 0x0000000267677819 */ /* 0x000fe40000010218 */
[----:B------:R-:W-:Y:S01]  /*5c90*/  LOP3.LUT R145, R145, R132, RZ, 0x3c, !PT ;  /* 0x0000008491917212 */ /* 0x000fe200078e3cff */
[----:B------:R-:W-:Y:S01]  /*5ca0*/  IMAD.SHL.U32 R133, R133, 0x10, RZ ;  /* 0x0000001085857824 */ /* 0x000fe200078e00ff */
[----:B------:R-:W-:-:S02]  /*5cb0*/  SHF.R.U32.HI R24, RZ, 0x2, R107 ;  /* 0x00000002ff187819 */ /* 0x000fc4000001166b */
[----:B------:R-:W-:Y:S02]  /*5cc0*/  SHF.R.U32.HI R143, RZ, 0x2, R111 ;  /* 0x00000002ff8f7819 */ /* 0x000fe4000001166f */
[----:B------:R-:W-:Y:S02]  /*5cd0*/  LOP3.LUT R59, R59, 0xf0f0f0f0, R142, 0x78, !PT ;  /* 0xf0f0f0f03b3b7812 */ /* 0x000fe400078e788e */
[----:B------:R-:W-:Y:S02]  /*5ce0*/  LOP3.LUT R128, R128, R141, RZ, 0x3c, !PT ;  /* 0x0000008d80807212 */ /* 0x000fe400078e3cff */
[----:B------:R-:W-:Y:S02]  /*5cf0*/  SHF.L.U64.HI R142, R138, 0x2, R145 ;  /* 0x000000028a8e7819 */ /* 0x000fe40000010291 */
[----:B------:R-:W-:Y:S02]  /*5d00*/  LOP3.LUT R138, R24, R139, RZ, 0x3c, !PT ;  /* 0x0000008b188a7212 */ /* 0x000fe400078e3cff */
[----:B------:R-:W-:-:S02]  /*5d10*/  LOP3.LUT R24, R143, R140, RZ, 0x3c, !PT ;  /* 0x0000008c8f187212 */ /* 0x000fc400078e3cff */
[----:B------:R-:W-:Y:S02]  /*5d20*/  LOP3.LUT R78, R78, 0x33333333, R27, 0x78, !PT ;  /* 0x333333334e4e7812 */ /* 0x000fe400078e781b */
[----:B------:R-:W-:Y:S02]  /*5d30*/  SHF.R.U64 R159, R123, 0x1, R126 ;  /* 0x000000017b9f7819 */ /* 0x000fe4000000127e */
[----:B------:R-:W-:Y:S02]  /*5d40*/  LOP3.LUT R66, R66, 0xf0f0f0f0, R133, 0x78, !PT ;  /* 0xf0f0f0f042427812 */ /* 0x000fe400078e7885 */
[----:B------:R-:W-:Y:S02]  /*5d50*/  LOP3.LUT R120, R144, 0xf0f0f0f, R157, 0x78, !PT ;  /* 0x0f0f0f0f90787812 */ /* 0x000fe400078e789d */
[--C-:B------:R-:W-:Y:S02]  /*5d60*/  LOP3.LUT R133, R141, 0x33333333, R128.reuse, 0x78, !PT ;  /* 0x333333338d857812 */ /* 0x100fe400078e7880 */
[----:B------:R-:W-:-:S02]  /*5d70*/  SHF.L.U64.HI R141, R96, 0x2, R128 ;  /* 0x00000002608d7819 */ /* 0x000fc40000010280 */
[----:B------:R-:W-:Y:S02]  /*5d80*/  SHF.R.U64 R144, R106, 0x2, R107 ;  /* 0x000000026a907819 */ /* 0x000fe4000000126b */
[--C-:B------:R-:W-:Y:S02]  /*5d90*/  LOP3.LUT R128, R140, 0x33333333, R24.reuse, 0x78, !PT ;  /* 0x333333338c807812 */ /* 0x100fe400078e7818 */
[----:B------:R-:W-:Y:S02]  /*5da0*/  LOP3.LUT R159, R159, R78, RZ, 0x3c, !PT ;  /* 0x0000004e9f9f7212 */ /* 0x000fe400078e3cff */
[----:B------:R-:W-:Y:S02]  /*5db0*/  SHF.L.U64.HI R140, R27, 0x2, R24 ;  /* 0x000000021b8c7819 */ /* 0x000fe40000010218 */
[----:B------:R-:W-:Y:S02]  /*5dc0*/  SHF.R.U64 R24, R119, 0x1, R122 ;  /* 0x0000000177187819 */ /* 0x000fe4000000127a */
[----:B------:R-:W-:Y:S01]  /*5dd0*/  LOP3.LUT R144, R144, R153, RZ, 0x3c, !PT ;  /* 0x0000009990907212 */ /* 0x000fe200078e3cff */
[----:B------:R-:W-:Y:S01]  /*5de0*/  IMAD.SHL.U32 R96, R159, 0x2, RZ ;  /* 0x000000029f607824 */ /* 0x000fe200078e00ff */
[----:B------:R-:W-:-:S02]  /*5df0*/  LOP3.LUT R24, R24, R121, RZ, 0x3c, !PT ;  /* 0x0000007918187212 */ /* 0x000fc400078e3cff */
[----:B------:R-:W-:Y:S01]  /*5e00*/  LOP3.LUT R27, R139, 0x33333333, R138, 0x78, !PT ;  /* 0x333333338b1b7812 */ /* 0x000fe200078e788a */
[C---:B------:R-:W-:Y:S01]  /*5e10*/  IMAD.SHL.U32 R139, R144.reuse, 0x4, RZ ;  /* 0x00000004908b7824 */ /* 0x040fe200078e00ff */
[----:B------:R-:W-:Y:S02]  /*5e20*/  LOP3.LUT R153, R153, 0x33333333, R144, 0x78, !PT ;  /* 0x3333333399997812 */ /* 0x000fe400078e7890 */
[----:B------:R-:W-:Y:S02]  /*5e30*/  SHF.L.U64.HI R138, R144, 0x2, R138 ;  /* 0x00000002908a7819 */ /* 0x000fe4000001028a */
[----:B------:R-:W-:Y:S02]  /*5e40*/  SHF.R.U32.HI R144, RZ, 0x2, R87 ;  /* 0x00000002ff907819 */ /* 0x000fe40000011657 */
[----:B------:R-:W-:Y:S01]  /*5e50*/  LOP3.LUT R123, R123, 0xaaaaaaaa, R96, 0x78, !PT ;  /* 0xaaaaaaaa7b7b7812 */ /* 0x000fe200078e7860 */
[----:B------:R-:W-:Y:S01]  /*5e60*/  IMAD.SHL.U32 R96, R24, 0x2, RZ ;  /* 0x0000000218607824 */ /* 0x000fe200078e00ff */
[----:B------:R-:W-:-:S02]  /*5e70*/  LOP3.LUT R107, R107, 0xcccccccc, R138, 0x78, !PT ;  /* 0xcccccccc6b6b7812 */ /* 0x000fc400078e788a */
[----:B------:R-:W-:Y:S02]  /*5e80*/  LOP3.LUT R138, R144, R97, RZ, 0x3c, !PT ;  /* 0x00000061908a7212 */ /* 0x000fe400078e3cff */
[----:B------:R-:W-:Y:S02]  /*5e90*/  LOP3.LUT R151, R151, 0xf0f0f0f0, R146, 0x78, !PT ;  /* 0xf0f0f0f097977812 */ /* 0x000fe400078e7892 */
[----:B------:R-:W-:Y:S02]  /*5ea0*/  LOP3.LUT R119, R119, 0xaaaaaaaa, R96, 0x78, !PT ;  /* 0xaaaaaaaa77777812 */ /* 0x000fe400078e7860 */
[----:B------:R-:W-:Y:S02]  /*5eb0*/  LOP3.LUT R132, R132, 0x33333333, R145, 0x78, !PT ;  /* 0x3333333384847812 */ /* 0x000fe400078e7891 */
[----:B------:R-:W-:Y:S02]  /*5ec0*/  SHF.R.U32.HI R146, RZ, 0x2, R88 ;  /* 0x00000002ff927819 */ /* 0x000fe40000011658 */
[----:B------:R-:W-:-:S02]  /*5ed0*/  LOP3.LUT R96, R79, 0x33333333, R72, 0x78, !PT ;  /* 0x333333334f607812 */ /* 0x000fc400078e7848 */
[----:B------:R-:W-:Y:S02]  /*5ee0*/  LOP3.LUT R97, R97, 0x33333333, R138, 0x78, !PT ;  /* 0x3333333361617812 */ /* 0x000fe400078e788a */
[----:B------:R-:W-:Y:S02]  /*5ef0*/  SHF.R.U64 R145, R99, 0x1, R18 ;  /* 0x0000000163917819 */ /* 0x000fe40000001212 */
[----:B------:R-:W-:Y:S02]  /*5f00*/  LOP3.LUT R94, R94, 0x33333333, R73, 0x78, !PT ;  /* 0x333333335e5e7812 */ /* 0x000fe400078e7849 */
[----:B------:R-:W-:Y:S02]  /*5f10*/  SHF.L.U64.HI R138, R73, 0x2, R138 ;  /* 0x00000002498a7819 */ /* 0x000fe4000001028a */
[----:B------:R-:W-:Y:S02]  /*5f20*/  SHF.R.U32.HI R79, RZ, 0x2, R91 ;  /* 0x00000002ff4f7819 */ /* 0x000fe4000001165b */
[----:B------:R-:W-:-:S02]  /*5f30*/  SHF.R.U64 R73, R112, 0x2, R75 ;  /* 0x0000000270497819 */ /* 0x000fc4000000124b */
[----:B------:R-:W-:Y:S02]  /*5f40*/  LOP3.LUT R106, R106, 0xcccccccc, R139, 0x78, !PT ;  /* 0xcccccccc6a6a7812 */ /* 0x000fe400078e788b */
[----:B------:R-:W-:Y:S02]  /*5f50*/  LOP3.LUT R139, R146, R3, RZ, 0x3c, !PT ;  /* 0x00000003928b7212 */ /* 0x000fe400078e3cff */
[----:B------:R-:W-:Y:S02]  /*5f60*/  LOP3.LUT R145, R145, R96, RZ, 0x3c, !PT ;  /* 0x0000006091917212 */ /* 0x000fe400078e3cff */
[----:B------:R-:W-:Y:S02]  /*5f70*/  SHF.R.U32.HI R144, RZ, 0x2, R75 ;  /* 0x00000002ff907819 */ /* 0x000fe4000001164b */
[----:B------:R-:W-:Y:S02]  /*5f80*/  LOP3.LUT R79, R79, R86, RZ, 0x3c, !PT ;  /* 0x000000564f4f7212 */ /* 0x000fe400078e3cff */
[----:B------:R-:W-:-:S02]  /*5f90*/  LOP3.LUT R73, R73, R120, RZ, 0x3c, !PT ;  /* 0x0000007849497212 */ /* 0x000fc400078e3cff */
[----:B------:R-:W-:Y:S02]  /*5fa0*/  LOP3.LUT R124, R124, 0xcccccccc, R103, 0x78, !PT ;  /* 0xcccccccc7c7c7812 */ /* 0x000fe400078e7867 */
[--C-:B------:R-:W-:Y:S02]  /*5fb0*/  LOP3.LUT R103, R3, 0x33333333, R139.reuse, 0x78, !PT ;  /* 0x3333333303677812 */ /* 0x100fe400078e788b */
[----:B------:R-:W-:Y:S02]  /*5fc0*/  LOP3.LUT R85, R85, 0x33333333, R110, 0x78, !PT ;  /* 0x3333333355557812 */ /* 0x000fe400078e786e */
[----:B------:R-:W-:Y:S01]  /*5fd0*/  SHF.L.U64.HI R3, R72, 0x2, R139 ;  /* 0x0000000248037819 */ /* 0x000fe2000001028b */
[----:B------:R-:W-:Y:S01]  /*5fe0*/  IMAD.SHL.U32 R72, R145, 0x2, RZ ;  /* 0x0000000291487824 */ /* 0x000fe200078e00ff */
[----:B------:R-:W-:Y:S02]  /*5ff0*/  LOP3.LUT R144, R144, R117, RZ, 0x3c, !PT ;  /* 0x0000007590907212 */ /* 0x000fe400078e3cff */
[----:B------:R-:W-:-:S02]  /*6000*/  LOP3.LUT R86, R86, 0x33333333, R79, 0x78, !PT ;  /* 0x3333333356567812 */ /* 0x000fc400078e784f */
[----:B------:R-:W-:Y:S02]  /*6010*/  SHF.L.U64.HI R110, R110, 0x2, R79 ;  /* 0x000000026e6e7819 */ /* 0x000fe4000001024f */
[----:B------:R-:W-:Y:S01]  /*6020*/  LOP3.LUT R79, R113, 0xcccccccc, R142, 0x78, !PT ;  /* 0xcccccccc714f7812 */ /* 0x000fe200078e788e */
[----:B------:R-:W-:Y:S01]  /*6030*/  IMAD.SHL.U32 R113, R73, 0x4, RZ ;  /* 0x0000000449717824 */ /* 0x000fe200078e00ff */
[----:B------:R-:W-:Y:S02]  /*6040*/  SHF.R.U64 R142, R51, 0x2, R52 ;  /* 0x00000002338e7819 */ /* 0x000fe40000001234 */
[--C-:B------:R-:W-:Y:S02]  /*6050*/  LOP3.LUT R117, R117, 0x33333333, R144.reuse, 0x78, !PT ;  /* 0x3333333375757812 */ /* 0x100fe400078e7890 */
[----:B------:R-:W-:Y:S02]  /*6060*/  LOP3.LUT R120, R120, 0x33333333, R73, 0x78, !PT ;  /* 0x3333333378787812 */ /* 0x000fe400078e7849 */
[----:B------:R-:W-:-:S02]  /*6070*/  SHF.L.U64.HI R144, R73, 0x2, R144 ;  /* 0x0000000249907819 */ /* 0x000fc40000010290 */
[----:B------:R-:W-:Y:S02]  /*6080*/  SHF.R.U32.HI R143, RZ, 0x2, R52 ;  /* 0x00000002ff8f7819 */ /* 0x000fe40000011634 */
[----:B------:R-:W-:Y:S02]  /*6090*/  LOP3.LUT R99, R99, 0xaaaaaaaa, R72, 0x78, !PT ;  /* 0xaaaaaaaa63637812 */ /* 0x000fe400078e7848 */
[----:B------:R-:W-:Y:S02]  /*60a0*/  LOP3.LUT R73, R111, 0xcccccccc, R140, 0x78, !PT ;  /* 0xcccccccc6f497812 */ /* 0x000fe400078e788c */
[----:B------:R-:W-:Y:S02]  /*60b0*/  LOP3.LUT R72, R112, 0xcccccccc, R113, 0x78, !PT ;  /* 0xcccccccc70487812 */ /* 0x000fe400078e7871 */
[----:B------:R-:W-:Y:S02]  /*60c0*/  LOP3.LUT R140, R142, R135, RZ, 0x3c, !PT ;  /* 0x000000878e8c7212 */ /* 0x000fe400078e3cff */
[----:B------:R-:W-:-:S02]  /*60d0*/  SHF.R.U32.HI R112, RZ, 0x2, R44 ;  /* 0x00000002ff707819 */ /* 0x000fc4000001162c */
[----:B------:R-:W-:Y:S02]  /*60e0*/  LOP3.LUT R143, R143, R116, RZ, 0x3c, !PT ;  /* 0x000000748f8f7212 */ /* 0x000fe400078e3cff */
[----:B------:R-:W-:Y:S02]  /*60f0*/  SHF.R.U64 R142, R43, 0x2, R44 ;  /* 0x000000022b8e7819 */ /* 0x000fe4000000122c */
[----:B------:R-:W-:Y:S02]  /*6100*/  LOP3.LUT R92, R92, 0xcccccccc, R141, 0x78, !PT ;  /* 0xcccccccc5c5c7812 */ /* 0x000fe400078e788d */
[----:B------:R-:W-:Y:S02]  /*6110*/  LOP3.LUT R113, R135, 0x33333333, R140, 0x78, !PT ;  /* 0x3333333387717812 */ /* 0x000fe400078e788c */
[----:B------:R-:W-:Y:S02]  /*6120*/  LOP3.LUT R135, R112, R35, RZ, 0x3c, !PT ;  /* 0x0000002370877212 */ /* 0x000fe400078e3cff */
[----:B------:R-:W-:-:S02]  /*6130*/  SHF.R.U64 R141, R93, 0x1, R100 ;  /* 0x000000015d8d7819 */ /* 0x000fc40000001264 */
[--C-:B------:R-:W-:Y:S02]  /*6140*/  LOP3.LUT R116, R116, 0x33333333, R143.reuse, 0x78, !PT ;  /* 0x3333333374747812 */ /* 0x100fe400078e788f */
[----:B------:R-:W-:Y:S02]  /*6150*/  LOP3.LUT R142, R142, R129, RZ, 0x3c, !PT ;  /* 0x000000818e8e7212 */ /* 0x000fe400078e3cff */
[C---:B------:R-:W-:Y:S01]  /*6160*/  SHF.L.U64.HI R143, R140.reuse, 0x2, R143 ;  /* 0x000000028c8f7819 */ /* 0x040fe2000001028f */
[----:B------:R-:W-:Y:S01]  /*6170*/  IMAD.SHL.U32 R140, R140, 0x4, RZ ;  /* 0x000000048c8c7824 */ /* 0x000fe200078e00ff */
[----:B------:R-:W-:Y:S02]  /*6180*/  SHF.R.U64 R139, R89, 0x1, R98 ;  /* 0x00000001598b7819 */ /* 0x000fe40000001262 */
[----:B------:R-:W-:Y:S02]  /*6190*/  LOP3.LUT R112, R35, 0x33333333, R135, 0x78, !PT ;  /* 0x3333333323707812 */ /* 0x000fe400078e7887 */
[----:B------:R-:W-:-:S02]  /*61a0*/  LOP3.LUT R141, R141, R94, RZ, 0x3c, !PT ;  /* 0x0000005e8d8d7212 */ /* 0x000fc400078e3cff */
[----:B------:R-:W-:Y:S02]  /*61b0*/  LOP3.LUT R111, R129, 0x33333333, R142, 0x78, !PT ;  /* 0x33333333816f7812 */ /* 0x000fe400078e788e */
[C---:B------:R-:W-:Y:S01]  /*61c0*/  SHF.L.U64.HI R35, R142.reuse, 0x2, R135 ;  /* 0x000000028e237819 */ /* 0x040fe20000010287 */
[----:B------:R-:W-:Y:S01]  /*61d0*/  IMAD.SHL.U32 R142, R142, 0x4, RZ ;  /* 0x000000048e8e7824 */ /* 0x000fe200078e00ff */
[----:B------:R-:W-:Y:S02]  /*61e0*/  LOP3.LUT R139, R139, R14, RZ, 0x3c, !PT ;  /* 0x0000000e8b8b7212 */ /* 0x000fe400078e3cff */
[----:B------:R-:W-:Y:S01]  /*61f0*/  LOP3.LUT R51, R51, 0xcccccccc, R140, 0x78, !PT ;  /* 0xcccccccc33337812 */ /* 0x000fe200078e788c */
[----:B------:R-:W-:Y:S01]  /*6200*/  IMAD.SHL.U32 R140, R141, 0x2, RZ ;  /* 0x000000028d8c7824 */ /* 0x000fe200078e00ff */
[----:B------:R-:W-:Y:S01]  /*6210*/  LOP3.LUT R43, R43, 0xcccccccc, R142, 0x78, !PT ;  /* 0xcccccccc2b2b7812 */ /* 0x000fe200078e788e */
[----:B------:R-:W-:Y:S01]  /*6220*/  IMAD.SHL.U32 R142, R139, 0x2, RZ ;  /* 0x000000028b8e7824 */ /* 0x000fe200078e00ff */
[----:B------:R-:W-:-:S02]  /*6230*/  LOP3.LUT R75, R75, 0xcccccccc, R144, 0x78, !PT ;  /* 0xcccccccc4b4b7812 */ /* 0x000fc400078e7890 */
[----:B------:R-:W-:Y:S02]  /*6240*/  SHF.R.U32.HI R144, RZ, 0x2, R22 ;  /* 0x00000002ff907819 */ /* 0x000fe40000011616 */
[----:B------:R-:W-:Y:S02]  /*6250*/  LOP3.LUT R93, R93, 0xaaaaaaaa, R140, 0x78, !PT ;  /* 0xaaaaaaaa5d5d7812 */ /* 0x000fe400078e788c */
[----:B------:R-:W-:Y:S02]  /*6260*/  SHF.R.U64 R140, R82, 0x1, R101 ;  /* 0x00000001528c7819 */ /* 0x000fe40000001265 */
[----:B------:R-:W-:Y:S02]  /*6270*/  LOP3.LUT R89, R89, 0xaaaaaaaa, R142, 0x78, !PT ;  /* 0xaaaaaaaa59597812 */ /* 0x000fe400078e788e */
[----:B------:R-:W-:Y:S02]  /*6280*/  LOP3.LUT R142, R144, R151, RZ, 0x3c, !PT ;  /* 0x00000097908e7212 */ /* 0x000fe400078e3cff */
[----:B------:R-:W-:-:S02]  /*6290*/  LOP3.LUT R140, R140, R85, RZ, 0x3c, !PT ;  /* 0x000000558c8c7212 */ /* 0x000fc400078e3cff */
[----:B------:R-:W-:Y:S02]  /*62a0*/  LOP3.LUT R2, R2, 0x33333333, R29, 0x78, !PT ;  /* 0x3333333302027812 */ /* 0x000fe400078e781d */
[--C-:B------:R-:W-:Y:S02]  /*62b0*/  LOP3.LUT R151, R151, 0x33333333, R142.reuse, 0x78, !PT ;  /* 0x3333333397977812 */ /* 0x100fe400078e788e */
[----:B------:R-:W-:Y:S02]  /*62c0*/  SHF.L.U64.HI R29, R29, 0x2, R142 ;  /* 0x000000021d1d7819 */ /* 0x000fe4000001028e */
[----:B------:R-:W-:Y:S01]  /*62d0*/  LOP3.LUT R44, R44, 0xcccccccc, R35, 0x78, !PT ;  /* 0xcccccccc2c2c7812 */ /* 0x000fe200078e7823 */
[----:B------:R-:W-:Y:S01]  /*62e0*/  IMAD.SHL.U32 R35, R140, 0x2, RZ ;  /* 0x000000028c237824 */ /* 0x000fe200078e00ff */
[--C-:B------:R-:W-:Y:S02]  /*62f0*/  SHF.R.U64 R129, R62, 0x2, R105.reuse ;  /* 0x000000023e817819 */ /* 0x100fe40000001269 */
[----:B------:R-:W-:-:S02]  /*6300*/  SHF.R.U32.HI R142, RZ, 0x2, R105 ;  /* 0x00000002ff8e7819 */ /* 0x000fc40000011669 */
[----:B------:R-:W-:Y:S02]  /*6310*/  LOP3.LUT R129, R129, R60, RZ, 0x3c, !PT ;  /* 0x0000003c81817212 */ /* 0x000fe400078e3cff */
[----:B------:R-:W-:Y:S02]  /*6320*/  LOP3.LUT R142, R142, R31, RZ, 0x3c, !PT ;  /* 0x0000001f8e8e7212 */ /* 0x000fe400078e3cff */
[----:B------:R-:W-:Y:S02]  /*6330*/  LOP3.LUT R82, R82, 0xaaaaaaaa, R35, 0x78, !PT ;  /* 0xaaaaaaaa52527812 */ /* 0x000fe400078e7823 */
[----:B------:R-:W-:Y:S02]  /*6340*/  LOP3.LUT R35, R87, 0xcccccccc, R138, 0x78, !PT ;  /* 0xcccccccc57237812 */ /* 0x000fe400078e788a */
[----:B------:R-:W-:Y:S02]  /*6350*/  LOP3.LUT R3, R88, 0xcccccccc, R3, 0x78, !PT ;  /* 0xcccccccc58037812 */ /* 0x000fe400078e7803 */
[----:B------:R-:W-:-:S02]  /*6360*/  LOP3.LUT R87, R60, 0x33333333, R129, 0x78, !PT ;  /* 0x333333333c577812 */ /* 0x000fc400078e7881 */
[C-C-:B------:R-:W-:Y:S01]  /*6370*/  SHF.L.U64.HI R138, R129.reuse, 0x2, R142.reuse ;  /* 0x00000002818a7819 */ /* 0x140fe2000001028e */
[----:B------:R-:W-:Y:S01]  /*6380*/  IMAD.SHL.U32 R129, R129, 0x4, RZ ;  /* 0x0000000481817824 */ /* 0x000fe200078e00ff */
[----:B------:R-:W-:Y:S02]  /*6390*/  LOP3.LUT R88, R31, 0x33333333, R142, 0x78, !PT ;  /* 0x333333331f587812 */ /* 0x000fe400078e788e */
[----:B------:R-:W-:Y:S02]  /*63a0*/  LOP3.LUT R31, R91, 0xcccccccc, R110, 0x78, !PT ;  /* 0xcccccccc5b1f7812 */ /* 0x000fe400078e786e */
[--C-:B------:R-:W-:Y:S02]  /*63b0*/  SHF.R.U64 R91, R53, 0x2, R54.reuse ;  /* 0x00000002355b7819 */ /* 0x100fe40000001236 */
[----:B------:R-:W-:Y:S02]  /*63c0*/  SHF.R.U32.HI R110, RZ, 0x2, R54 ;  /* 0x00000002ff6e7819 */ /* 0x000fe40000011636 */
[----:B------:R-:W-:-:S02]  /*63d0*/  LOP3.LUT R60, R62, 0xcccccccc, R129, 0x78, !PT ;  /* 0xcccccccc3e3c7812 */ /* 0x000fc400078e7881 */
[----:B------:R-:W-:Y:S02]  /*63e0*/  LOP3.LUT R91, R91, R80, RZ, 0x3c, !PT ;  /* 0x000000505b5b7212 */ /* 0x000fe400078e3cff */
[----:B------:R-:W-:Y:S02]  /*63f0*/  LOP3.LUT R62, R110, R81, RZ, 0x3c, !PT ;  /* 0x000000516e3e7212 */ /* 0x000fe400078e3cff */
[----:B------:R-:W-:Y:S02]  /*6400*/  LOP3.LUT R52, R52, 0xcccccccc, R143, 0x78, !PT ;  /* 0xcccccccc34347812 */ /* 0x000fe400078e788f */
[--C-:B------:R-:W-:Y:S02]  /*6410*/  SHF.R.U32.HI R129, RZ, 0x2, R46.reuse ;  /* 0x00000002ff817819 */ /* 0x100fe4000001162e */
[----:B------:R-:W-:Y:S02]  /*6420*/  SHF.R.U64 R110, R45, 0x2, R46 ;  /* 0x000000022d6e7819 */ /* 0x000fe4000000122e */
[----:B------:R-:W-:-:S02]  /*6430*/  LOP3.LUT R81, R81, 0x33333333, R62, 0x78, !PT ;  /* 0x3333333351517812 */ /* 0x000fc400078e783e */
[C---:B------:R-:W-:Y:S01]  /*6440*/  SHF.L.U64.HI R143, R91.reuse, 0x2, R62 ;  /* 0x000000025b8f7819 */ /* 0x040fe2000001023e */
[----:B------:R-:W-:Y:S01]  /*6450*/  IMAD.SHL.U32 R62, R91, 0x4, RZ ;  /* 0x000000045b3e7824 */ /* 0x000fe200078e00ff */
[----:B------:R-:W-:Y:S02]  /*6460*/  SHF.R.U64 R135, R67, 0x1, R90 ;  /* 0x0000000143877819 */ /* 0x000fe4000000125a */
[----:B------:R-:W-:Y:S02]  /*6470*/  LOP3.LUT R105, R105, 0xcccccccc, R138, 0x78, !PT ;  /* 0xcccccccc69697812 */ /* 0x000fe400078e788a */
[----:B------:R-:W-:Y:S02]  /*6480*/  LOP3.LUT R129, R129, R6, RZ, 0x3c, !PT ;  /* 0x0000000681817212 */ /* 0x000fe400078e3cff */
[----:B------:R-:W-:Y:S02]  /*6490*/  SHF.R.U64 R138, R74, 0x1, R95 ;  /* 0x000000014a8a7819 */ /* 0x000fe4000000125f */
[----:B------:R-:W-:-:S02]  /*64a0*/  LOP3.LUT R110, R110, R61, RZ, 0x3c, !PT ;  /* 0x0000003d6e6e7212 */ /* 0x000fc400078e3cff */
[----:B------:R-:W-:Y:S02]  /*64b0*/  LOP3.LUT R53, R53, 0xcccccccc, R62, 0x78, !PT ;  /* 0xcccccccc35357812 */ /* 0x000fe400078e783e */
[----:B------:R-:W-:Y:S02]  /*64c0*/  LOP3.LUT R135, R135, R70, RZ, 0x3c, !PT ;  /* 0x0000004687877212 */ /* 0x000fe400078e3cff */
[--C-:B------:R-:W-:Y:S01]  /*64d0*/  LOP3.LUT R62, R6, 0x33333333, R129.reuse, 0x78, !PT ;  /* 0x33333333063e7812 */ /* 0x100fe200078e7881 */
[----:B------:R-:W-:Y:S01]  /*64e0*/  IMAD.SHL.U32 R6, R110, 0x4, RZ ;  /* 0x000000046e067824 */ /* 0x000fe200078e00ff */
[----:B------:R-:W-:Y:S02]  /*64f0*/  LOP3.LUT R138, R138, R163, RZ, 0x3c, !PT ;  /* 0x000000a38a8a7212 */ /* 0x000fe400078e3cff */
[----:B------:R-:W-:Y:S02]  /*6500*/  SHF.L.U64.HI R129, R110, 0x2, R129 ;  /* 0x000000026e817819 */ /* 0x000fe40000010281 */
[----:B------:R-:W-:Y:S01]  /*6510*/  LOP3.LUT R61, R61, 0x33333333, R110, 0x78, !PT ;  /* 0x333333333d3d7812 */ /* 0x000fe200078e786e */
[----:B------:R-:W-:Y:S01]  /*6520*/  IMAD.SHL.U32 R110, R135, 0x2, RZ ;  /* 0x00000002876e7824 */ /* 0x000fe200078e00ff */
[----:B------:R-:W-:Y:S01]  /*6530*/  LOP3.LUT R80, R80, 0x33333333, R91, 0x78, !PT ;  /* 0x3333333350507812 */ /* 0x000fe200078e785b */
[----:B------:R-:W-:Y:S01]  /*6540*/  IMAD.SHL.U32 R91, R138, 0x2, RZ ;  /* 0x000000028a5b7824 */ /* 0x000fe200078e00ff */
[----:B------:R-:W-:-:S02]  /*6550*/  LOP3.LUT R46, R46, 0xcccccccc, R129, 0x78, !PT ;  /* 0xcccccccc2e2e7812 */ /* 0x000fc400078e7881 */
[--C-:B------:R-:W-:Y:S02]  /*6560*/  SHF.R.U64 R129, R37, 0x2, R38.reuse ;  /* 0x0000000225817819 */ /* 0x100fe40000001226 */
[----:B------:R-:W-:Y:S02]  /*6570*/  SHF.R.U32.HI R142, RZ, 0x2, R38 ;  /* 0x00000002ff8e7819 */ /* 0x000fe40000011626 */
[----:B------:R-:W-:Y:S02]  /*6580*/  LOP3.LUT R45, R45, 0xcccccccc, R6, 0x78, !PT ;  /* 0xcccccccc2d2d7812 */ /* 0x000fe400078e7806 */
[----:B------:R-:W-:Y:S02]  /*6590*/  SHF.R.U32.HI R6, RZ, 0x1, R5 ;  /* 0x00000001ff067819 */ /* 0x000fe40000011605 */
[----:B------:R-:W-:Y:S02]  /*65a0*/  LOP3.LUT R67, R67, 0xaaaaaaaa, R110, 0x78, !PT ;  /* 0xaaaaaaaa43437812 */ /* 0x000fe400078e786e */
[----:B------:R-:W-:-:S02]  /*65b0*/  LOP3.LUT R129, R129, R66, RZ, 0x3c, !PT ;  /* 0x0000004281817212 */ /* 0x000fc400078e3cff */
[----:B------:R-:W-:Y:S02]  /*65c0*/  LOP3.LUT R110, R142, R59, RZ, 0x3c, !PT ;  /* 0x0000003b8e6e7212 */ /* 0x000fe400078e3cff */
[----:B------:R-:W-:Y:S02]  /*65d0*/  LOP3.LUT R74, R74, 0xaaaaaaaa, R91, 0x78, !PT ;  /* 0xaaaaaaaa4a4a7812 */ /* 0x000fe400078e785b */
[----:B------:R-:W-:Y:S02]  /*65e0*/  LOP3.LUT R91, R6, R7, RZ, 0x3c, !PT ;  /* 0x00000007065b7212 */ /* 0x000fe400078e3cff */
[----:B------:R-:W-:Y:S02]  /*65f0*/  LOP3.LUT R6, R125, 0x55555555, R30, 0x78, !PT ;  /* 0x555555557d067812 */ /* 0x000fe400078e781e */
[----:B------:R-:W-:Y:S02]  /*6600*/  SHF.R.U32.HI R157, RZ, 0x1, R122 ;  /* 0x00000001ff9d7819 */ /* 0x000fe4000001167a */
[----:B------:R-:W-:-:S02]  /*6610*/  LOP3.LUT R59, R59, 0x33333333, R110, 0x78, !PT ;  /* 0x333333333b3b7812 */ /* 0x000fc400078e786e */
[----:B------:R-:W-:Y:S02]  /*6620*/  SHF.L.U64.HI R125, R129, 0x2, R110 ;  /* 0x00000002817d7819 */ /* 0x000fe4000001026e */
[----:B------:R-:W-:Y:S02]  /*6630*/  SHF.R.U32.HI R110, RZ, 0x1, R134 ;  /* 0x00000001ff6e7819 */ /* 0x000fe40000011686 */
[----:B------:R-:W-:Y:S02]  /*6640*/  LOP3.LUT R22, R22, 0xcccccccc, R29, 0x78, !PT ;  /* 0xcccccccc16167812 */ /* 0x000fe400078e781d */
[----:B------:R-:W-:Y:S02]  /*6650*/  SHF.R.U32.HI R29, RZ, 0x1, R126 ;  /* 0x00000001ff1d7819 */ /* 0x000fe4000001167e */
[----:B------:R-:W-:Y:S02]  /*6660*/  SHF.R.U64 R149, R16, 0x1, R21 ;  /* 0x0000000110957819 */ /* 0x000fe40000001215 */
[----:B------:R-:W-:-:S02]  /*6670*/  LOP3.LUT R157, R157, R124, RZ, 0x3c, !PT ;  /* 0x0000007c9d9d7212 */ /* 0x000fc400078e3cff */
[----:B------:R-:W-:Y:S01]  /*6680*/  LOP3.LUT R110, R110, R133, RZ, 0x3c, !PT ;  /* 0x000000856e6e7212 */ /* 0x000fe200078e3cff */
[----:B------:R-:W-:Y:S01]  /*6690*/  IMAD.SHL.U32 R142, R129, 0x4, RZ ;  /* 0x00000004818e7824 */ /* 0x000fe200078e00ff */
[----:B------:R-:W-:Y:S02]  /*66a0*/  LOP3.LUT R29, R29, R128, RZ, 0x3c, !PT ;  /* 0x000000801d1d7212 */ /* 0x000fe400078e3cff */
[----:B------:R-:W-:Y:S02]  /*66b0*/  LOP3.LUT R149, R149, R2, RZ, 0x3c, !PT ;  /* 0x0000000295957212 */ /* 0x000fe400078e3cff */
[----:B------:R-:W-:Y:S02]  /*66c0*/  LOP3.LUT R124, R124, 0x55555555, R157, 0x78, !PT ;  /* 0x555555557c7c7812 */ /* 0x000fe400078e789d */
[----:B------:R-:W-:Y:S02]  /*66d0*/  LOP3.LUT R54, R54, 0xcccccccc, R143, 0x78, !PT ;  /* 0xcccccccc36367812 */ /* 0x000fe400078e788f */
[----:B------:R-:W-:-:S02]  /*66e0*/  LOP3.LUT R66, R66, 0x33333333, R129, 0x78, !PT ;  /* 0x3333333342427812 */ /* 0x000fc400078e7881 */
[----:B------:R-:W-:Y:S02]  /*66f0*/  LOP3.LUT R136, R136, 0x55555555, R165, 0x78, !PT ;  /* 0x5555555588887812 */ /* 0x000fe400078e78a5 */
[----:B------:R-:W-:Y:S02]  /*6700*/  LOP3.LUT R121, R121, 0x55555555, R24, 0x78, !PT ;  /* 0x5555555579797812 */ /* 0x000fe400078e7818 */
[----:B------:R-:W-:Y:S02]  /*6710*/  SHF.L.U64.HI R157, R24, 0x1, R157 ;  /* 0x00000001189d7819 */ /* 0x000fe4000001029d */
[----:B------:R-:W-:Y:S02]  /*6720*/  LOP3.LUT R38, R38, 0xcccccccc, R125, 0x78, !PT ;  /* 0xcccccccc26267812 */ /* 0x000fe400078e787d */
[--C-:B------:R-:W-:Y:S02]  /*6730*/  LOP3.LUT R133, R133, 0x55555555, R110.reuse, 0x78, !PT ;  /* 0x5555555585857812 */ /* 0x100fe400078e786e */
[----:B------:R-:W-:-:S02]  /*6740*/  SHF.L.U64.HI R165, R165, 0x1, R110 ;  /* 0x00000001a5a57819 */ /* 0x000fc4000001026e */
[----:B------:R-:W-:Y:S02]  /*6750*/  LOP3.LUT R129, R102, 0x55555555, R161, 0x78, !PT ;  /* 0x5555555566817812 */ /* 0x000fe400078e78a1 */
[----:B------:R-:W-:Y:S02]  /*6760*/  SHF.R.U32.HI R24, RZ, 0x1, R100 ;  /* 0x00000001ff187819 */ /* 0x000fe40000011664 */
[----:B------:R-:W-:Y:S02]  /*6770*/  SHF.R.U64 R143, R28, 0x1, R15 ;  /* 0x000000011c8f7819 */ /* 0x000fe4000000120f */
[----:B------:R-:W-:Y:S02]  /*6780*/  SHF.R.U32.HI R110, RZ, 0x1, R9 ;  /* 0x00000001ff6e7819 */ /* 0x000fe40000011609 */
[----:B------:R-:W-:Y:S02]  /*6790*/  LOP3.LUT R125, R78, 0x55555555, R159, 0x78, !PT ;  /* 0x555555554e7d7812 */ /* 0x000fe400078e789f */
[----:B------:R-:W-:-:S02]  /*67a0*/  SHF.R.U64 R102, R8, 0x1, R9 ;  /* 0x0000000108667819 */ /* 0x000fc40000001209 */
[--C-:B------:R-:W-:Y:S02]  /*67b0*/  LOP3.LUT R128, R128, 0x55555555, R29.reuse, 0x78, !PT ;  /* 0x5555555580807812 */ /* 0x100fe400078e781d */
[----:B------:R-:W-:Y:S01]  /*67c0*/  SHF.L.U64.HI R159, R159, 0x1, R29 ;  /* 0x000000019f9f7819 */ /* 0x000fe2000001021d */
[----:B------:R-:W-:Y:S01]  /*67d0*/  IMAD.SHL.U32 R29, R149, 0x2, RZ ;  /* 0x00000002951d7824 */ /* 0x000fe200078e00ff */
[----:B------:R-:W-:Y:S02]  /*67e0*/  LOP3.LUT R24, R24, R97, RZ, 0x3c, !PT ;  /* 0x0000006118187212 */ /* 0x000fe400078e3cff */
[----:B------:R-:W-:Y:S02]  /*67f0*/  LOP3.LUT R143, R143, R34, RZ, 0x3c, !PT ;  /* 0x000000228f8f7212 */ /* 0x000fe400078e3cff */
[----:B------:R-:W-:Y:S02]  /*6800*/  LOP3.LUT R78, R110, R27, RZ, 0x3c, !PT ;  /* 0x0000001b6e4e7212 */ /* 0x000fe400078e3cff */
[----:B------:R-:W-:-:S02]  /*6810*/  LOP3.LUT R102, R102, R153, RZ, 0x3c, !PT ;  /* 0x0000009966667212 */ /* 0x000fc400078e3cff */
[----:B------:R-:W-:Y:S02]  /*6820*/  LOP3.LUT R94, R94, 0x55555555, R141, 0x78, !PT ;  /* 0x555555555e5e7812 */ /* 0x000fe400078e788d */
[----:B------:R-:W-:Y:S02]  /*6830*/  LOP3.LUT R29, R16, 0xaaaaaaaa, R29, 0x78, !PT ;  /* 0xaaaaaaaa101d7812 */ /* 0x000fe400078e781d */
[--C-:B------:R-:W-:Y:S02]  /*6840*/  LOP3.LUT R97, R97, 0x55555555, R24.reuse, 0x78, !PT ;  /* 0x5555555561617812 */ /* 0x100fe400078e7818 */
[----:B------:R-:W-:Y:S01]  /*6850*/  SHF.L.U64.HI R141, R141, 0x1, R24 ;  /* 0x000000018d8d7819 */ /* 0x000fe20000010218 */
[----:B------:R-:W-:Y:S01]  /*6860*/  IMAD.SHL.U32 R24, R143, 0x2, RZ ;  /* 0x000000028f187824 */ /* 0x000fe200078e00ff */
[----:B------:R-:W-:Y:S02]  /*6870*/  SHF.L.U64.HI R30, R30, 0x1, R91 ;  /* 0x000000011e1e7819 */ /* 0x000fe4000001025b */
[--C-:B------:R-:W-:Y:S01]  /*6880*/  LOP3.LUT R16, R27, 0x55555555, R78.reuse, 0x78, !PT ;  /* 0x555555551b107812 */ /* 0x100fe200078e784e */
[C---:B------:R-:W-:Y:S01]  /*6890*/  IMAD.SHL.U32 R27, R102.reuse, 0x2, RZ ;  /* 0x00000002661b7824 */ /* 0x040fe200078e00ff */
[----:B------:R-:W-:-:S02]  /*68a0*/  SHF.L.U64.HI R78, R102, 0x1, R78 ;  /* 0x00000001664e7819 */ /* 0x000fc4000001024e */
[----:B------:R-:W-:Y:S02]  /*68b0*/  LOP3.LUT R5, R5, 0xaaaaaaaa, R30, 0x78, !PT ;  /* 0xaaaaaaaa05057812 */ /* 0x000fe400078e781e */
[----:B------:R-:W-:Y:S02]  /*68c0*/  SHF.R.U64 R147, R20, 0x1, R19 ;  /* 0x0000000114937819 */ /* 0x000fe40000001213 */
[----:B------:R-:W-:Y:S02]  /*68d0*/  LOP3.LUT R7, R7, 0x55555555, R91, 0x78, !PT ;  /* 0x5555555507077812 */ /* 0x000fe400078e785b */
[----:B------:R-:W-:Y:S02]  /*68e0*/  SHF.R.U32.HI R30, RZ, 0x1, R18 ;  /* 0x00000001ff1e7819 */ /* 0x000fe40000011612 */
[----:B------:R-:W-:Y:S02]  /*68f0*/  LOP3.LUT R28, R28, 0xaaaaaaaa, R24, 0x78, !PT ;  /* 0xaaaaaaaa1c1c7812 */ /* 0x000fe400078e7818 */
[----:B------:R-:W-:-:S02]  /*6900*/  LOP3.LUT R122, R122, 0xaaaaaaaa, R157, 0x78, !PT ;  /* 0xaaaaaaaa7a7a7812 */ /* 0x000fc400078e789d */
[----:B------:R-:W-:Y:S02]  /*6910*/  SHF.R.U32.HI R91, RZ, 0x1, R130 ;  /* 0x00000001ff5b7819 */ /* 0x000fe40000011682 */
[----:B------:R-:W-:Y:S02]  /*6920*/  LOP3.LUT R153, R153, 0x55555555, R102, 0x78, !PT ;  /* 0x5555555599997812 */ /* 0x000fe400078e7866 */
[----:B------:R-:W-:Y:S02]  /*6930*/  LOP3.LUT R8, R8, 0xaaaaaaaa, R27, 0x78, !PT ;  /* 0xaaaaaaaa08087812 */ /* 0x000fe400078e781b */
[----:B------:R-:W-:Y:S02]  /*6940*/  LOP3.LUT R9, R9, 0xaaaaaaaa, R78, 0x78, !PT ;  /* 0xaaaaaaaa09097812 */ /* 0x000fe400078e784e */
[--C-:B------:R-:W-:Y:S02]  /*6950*/  SHF.R.U64 R24, R108, 0x1, R109.reuse ;  /* 0x000000016c187819 */ /* 0x100fe4000000126d */
[----:B------:R-:W-:-:S02]  /*6960*/  SHF.R.U32.HI R157, RZ, 0x1, R109 ;  /* 0x00000001ff9d7819 */ /* 0x000fc4000001166d */
[----:B------:R-:W-:Y:S01]  /*6970*/  LOP3.LUT R147, R147, R0, RZ, 0x3c, !PT ;  /* 0x0000000093937212 */ /* 0x000fe200078e3cff */
[----:B------:R0:W-:Y:S01]  /*6980*/  STL.128 [R1+0xf0], R4 ;  /* 0x0000f00401007387 */ /* 0x0001e20000100c00 */
[----:B------:R-:W-:Y:S02]  /*6990*/  LOP3.LUT R30, R30, R103, RZ, 0x3c, !PT ;  /* 0x000000671e1e7212 */ /* 0x000fe400078e3cff */
[----:B------:R-:W-:Y:S02]  /*69a0*/  LOP3.LUT R91, R91, R132, RZ, 0x3c, !PT ;  /* 0x000000845b5b7212 */ /* 0x000fe400078e3cff */
[----:B------:R-:W-:Y:S02]  /*69b0*/  LOP3.LUT R24, R24, R111, RZ, 0x3c, !PT ;  /* 0x0000006f18187212 */ /* 0x000fe400078e3cff */
[----:B------:R-:W-:Y:S01]  /*69c0*/  LOP3.LUT R157, R157, R112, RZ, 0x3c, !PT ;  /* 0x000000709d9d7212 */ /* 0x000fe200078e3cff */
[----:B------:R-:W-:Y:S01]  /*69d0*/  IMAD.SHL.U32 R27, R147, 0x2, RZ ;  /* 0x00000002931b7824 */ /* 0x000fe200078e00ff */
[----:B------:R-:W-:-:S02]  /*69e0*/  LOP3.LUT R96, R96, 0x55555555, R145, 0x78, !PT ;  /* 0x5555555560607812 */ /* 0x000fc400078e7891 */
[----:B------:R-:W-:Y:S02]  /*69f0*/  SHF.R.U64 R102, R26, 0x1, R71 ;  /* 0x000000011a667819 */ /* 0x000fe40000001247 */
[----:B------:R-:W-:Y:S01]  /*6a00*/  LOP3.LUT R103, R103, 0x55555555, R30, 0x78, !PT ;  /* 0x5555555567677812 */ /* 0x000fe200078e781e */
[----:B0-----:R-:W-:Y:S02]  /*6a10*/  IMAD.MOV.U32 R6, RZ, RZ, R153 ;  /* 0x000000ffff067224 */ /* 0x001fe400078e0099 */
[----:B------:R-:W-:Y:S02]  /*6a20*/  IMAD.MOV.U32 R7, RZ, RZ, R16 ;  /* 0x000000ffff077224 */ /* 0x000fe400078e0010 */
[----:B------:R-:W-:Y:S02]  /*6a30*/  IMAD.MOV.U32 R4, RZ, RZ, R8 ;  /* 0x000000ffff047224 */ /* 0x000fe400078e0008 */
[----:B------:R-:W-:Y:S01]  /*6a40*/  IMAD.MOV.U32 R5, RZ, RZ, R9 ;  /* 0x000000ffff057224 */ /* 0x000fe200078e0009 */
[----:B------:R-:W-:-:S02]  /*6a50*/  SHF.L.U64.HI R145, R145, 0x1, R30 ;  /* 0x0000000191917819 */ /* 0x000fc4000001021e */
[--C-:B------:R-:W-:Y:S02]  /*6a60*/  LOP3.LUT R132, R132, 0x55555555, R91.reuse, 0x78, !PT ;  /* 0x5555555584847812 */ /* 0x100fe400078e785b */
[----:B------:R-:W-:Y:S02]  /*6a70*/  SHF.L.U64.HI R161, R161, 0x1, R91 ;  /* 0x00000001a1a17819 */ /* 0x000fe4000001025b */
[----:B------:R-:W-:Y:S01]  /*6a80*/  SHF.L.U64.HI R30, R24, 0x1, R157 ;  /* 0x00000001181e7819 */ /* 0x000fe2000001029d */
[----:B------:R0:W-:Y:S01]  /*6a90*/  STL.128 [R1+0x1f0], R4 ;  /* 0x0001f00401007387 */ /* 0x0001e20000100c00 */
[----:B------:R-:W-:Y:S02]  /*6aa0*/  SHF.R.U32.HI R91, RZ, 0x1, R98 ;  /* 0x00000001ff5b7819 */ /* 0x000fe40000011662 */
[----:B------:R-:W-:Y:S02]  /*6ab0*/  SHF.R.U32.HI R8, RZ, 0x1, R15 ;  /* 0x00000001ff087819 */ /* 0x000fe4000001160f */
[----:B------:R-:W-:-:S02]  /*6ac0*/  LOP3.LUT R102, R102, R137, RZ, 0x3c, !PT ;  /* 0x0000008966667212 */ /* 0x000fc400078e3cff */
[----:B------:R-:W-:Y:S02]  /*6ad0*/  LOP3.LUT R27, R20, 0xaaaaaaaa, R27, 0x78, !PT ;  /* 0xaaaaaaaa141b7812 */ /* 0x000fe400078e781b */
[----:B------:R-:W-:Y:S02]  /*6ae0*/  LOP3.LUT R109, R109, 0xaaaaaaaa, R30, 0x78, !PT ;  /* 0xaaaaaaaa6d6d7812 */ /* 0x000fe400078e781e */
[----:B------:R-:W-:Y:S02]  /*6af0*/  LOP3.LUT R20, R91, R92, RZ, 0x3c, !PT ;  /* 0x0000005c5b147212 */ /* 0x000fe400078e3cff */
[----:B------:R-:W-:Y:S02]  /*6b00*/  SHF.R.U32.HI R30, RZ, 0x1, R21 ;  /* 0x00000001ff1e7819 */ /* 0x000fe40000011615 */
[----:B0-----:R-:W-:Y:S02]  /*6b10*/  SHF.R.U32.HI R4, RZ, 0x1, R71 ;  /* 0x00000001ff047819 */ /* 0x001fe40000011647 */
[----:B------:R-:W-:-:S02]  /*6b20*/  LOP3.LUT R8, R8, R35, RZ, 0x3c, !PT ;  /* 0x0000002308087212 */ /* 0x000fc400078e3cff */
[----:B------:R-:W-:Y:S01]  /*6b30*/  LOP3.LUT R91, R14, 0x55555555, R139, 0x78, !PT ;  /* 0x555555550e5b7812 */ /* 0x000fe200078e788b */
[----:B------:R-:W-:Y:S01]  /*6b40*/  IMAD.SHL.U32 R14, R102, 0x2, RZ ;  /* 0x00000002660e7824 */ /* 0x000fe200078e00ff */
[----:B------:R-:W-:Y:S02]  /*6b50*/  LOP3.LUT R4, R4, R31, RZ, 0x3c, !PT ;  /* 0x0000001f04047212 */ /* 0x000fe400078e3cff */
[----:B------:R-:W-:Y:S02]  /*6b60*/  LOP3.LUT R16, R30, R151, RZ, 0x3c, !PT ;  /* 0x000000971e107212 */ /* 0x000fe400078e3cff */
[--C-:B------:R-:W-:Y:S02]  /*6b70*/  LOP3.LUT R35, R35, 0x55555555, R8.reuse, 0x78, !PT ;  /* 0x5555555523237812 */ /* 0x100fe400078e7808 */
[----:B------:R-:W-:Y:S02]  /*6b80*/  SHF.L.U64.HI R110, R143, 0x1, R8 ;  /* 0x000000018f6e7819 */ /* 0x000fe40000010208 */
[----:B------:R-:W-:-:S02]  /*6b90*/  LOP3.LUT R30, R137, 0x55555555, R102, 0x78, !PT ;  /* 0x55555555891e7812 */ /* 0x000fc400078e7866 */
[--C-:B------:R-:W-:Y:S02]  /*6ba0*/  SHF.R.U32.HI R8, RZ, 0x1, R77.reuse ;  /* 0x00000001ff087819 */ /* 0x100fe4000001164d */
[--C-:B------:R-:W-:Y:S02]  /*6bb0*/  LOP3.LUT R31, R31, 0x55555555, R4.reuse, 0x78, !PT ;  /* 0x555555551f1f7812 */ /* 0x100fe400078e7804 */
[----:B------:R-:W-:Y:S02]  /*6bc0*/  SHF.L.U64.HI R102, R102, 0x1, R4 ;  /* 0x0000000166667819 */ /* 0x000fe40000010204 */
[----:B------:R-:W-:Y:S02]  /*6bd0*/  SHF.R.U32.HI R7, RZ, 0x1, R84 ;  /* 0x00000001ff077819 */ /* 0x000fe40000011654 */
[----:B------:R-:W-:Y:S02]  /*6be0*/  SHF.R.U64 R5, R76, 0x1, R77 ;  /* 0x000000014c057819 */ /* 0x000fe4000000124d */
[----:B------:R-:W-:-:S02]  /*6bf0*/  LOP3.LUT R26, R26, 0xaaaaaaaa, R14, 0x78, !PT ;  /* 0xaaaaaaaa1a1a7812 */ /* 0x000fc400078e780e */
[----:B------:R-:W-:Y:S02]  /*6c00*/  SHF.R.U64 R4, R83, 0x1, R84 ;  /* 0x0000000153047819 */ /* 0x000fe40000001254 */
[----:B------:R-:W-:Y:S02]  /*6c10*/  SHF.R.U32.HI R14, RZ, 0x1, R90 ;  /* 0x00000001ff0e7819 */ /* 0x000fe4000001165a */
[----:B------:R-:W-:Y:S02]  /*6c20*/  LOP3.LUT R8, R8, R81, RZ, 0x3c, !PT ;  /* 0x0000005108087212 */ /* 0x000fe400078e3cff */
[----:B------:R-:W-:Y:S02]  /*6c30*/  LOP3.LUT R7, R7, R88, RZ, 0x3c, !PT ;  /* 0x0000005807077212 */ /* 0x000fe400078e3cff */
[----:B------:R-:W-:Y:S02]  /*6c40*/  LOP3.LUT R5, R5, R80, RZ, 0x3c, !PT ;  /* 0x0000005005057212 */ /* 0x000fe400078e3cff */
[----:B------:R-:W-:-:S02]  /*6c50*/  LOP3.LUT R4, R4, R87, RZ, 0x3c, !PT ;  /* 0x0000005704047212 */ /* 0x000fc400078e3cff */
[----:B------:R-:W-:Y:S02]  /*6c60*/  LOP3.LUT R14, R14, R73, RZ, 0x3c, !PT ;  /* 0x000000490e0e7212 */ /* 0x000fe400078e3cff */
[--C-:B------:R-:W-:Y:S02]  /*6c70*/  LOP3.LUT R81, R81, 0x55555555, R8.reuse, 0x78, !PT ;  /* 0x5555555551517812 */ /* 0x100fe400078e7808 */
[----:B------:R-:W-:Y:S02]  /*6c80*/  LOP3.LUT R88, R88, 0x55555555, R7, 0x78, !PT ;  /* 0x5555555558587812 */ /* 0x000fe400078e7807 */
[----:B------:R-:W-:Y:S02]  /*6c90*/  LOP3.LUT R80, R80, 0x55555555, R5, 0x78, !PT ;  /* 0x5555555550507812 */ /* 0x000fe400078e7805 */
[C---:B------:R-:W-:Y:S01]  /*6ca0*/  SHF.L.U64.HI R8, R5.reuse, 0x1, R8 ;  /* 0x0000000105087819 */ /* 0x040fe20000010208 */
[----:B------:R-:W-:Y:S01]  /*6cb0*/  IMAD.SHL.U32 R5, R5, 0x2, RZ ;  /* 0x0000000205057824 */ /* 0x000fe200078e00ff */
[----:B------:R-:W-:-:S02]  /*6cc0*/  LOP3.LUT R70, R70, 0x55555555, R135, 0x78, !PT ;  /* 0x5555555546467812 */ /* 0x000fc400078e7887 */
[----:B------:R-:W-:Y:S02]  /*6cd0*/  LOP3.LUT R87, R87, 0x55555555, R4, 0x78, !PT ;  /* 0x5555555557577812 */ /* 0x000fe400078e7804 */
[C---:B------:R-:W-:Y:S01]  /*6ce0*/  SHF.L.U64.HI R7, R4.reuse, 0x1, R7 ;  /* 0x0000000104077819 */ /* 0x040fe20000010207 */
[----:B------:R-:W-:Y:S01]  /*6cf0*/  IMAD.SHL.U32 R4, R4, 0x2, RZ ;  /* 0x0000000204047824 */ /* 0x000fe200078e00ff */
[----:B------:R-:W-:Y:S02]  /*6d00*/  SHF.L.U64.HI R135, R135, 0x1, R14 ;  /* 0x0000000187877819 */ /* 0x000fe4000001020e */
[----:B------:R-:W-:Y:S02]  /*6d10*/  LOP3.LUT R76, R76, 0xaaaaaaaa, R5, 0x78, !PT ;  /* 0xaaaaaaaa4c4c7812 */ /* 0x000fe400078e7805 */
[----:B------:R-:W-:Y:S02]  /*6d20*/  LOP3.LUT R90, R90, 0xaaaaaaaa, R135, 0x78, !PT ;  /* 0xaaaaaaaa5a5a7812 */ /* 0x000fe400078e7887 */
[----:B------:R-:W-:-:S02]  /*6d30*/  SHF.R.U32.HI R6, RZ, 0x1, R69 ;  /* 0x00000001ff067819 */ /* 0x000fc40000011645 */
[----:B------:R-:W-:Y:S02]  /*6d40*/  LOP3.LUT R83, R83, 0xaaaaaaaa, R4, 0x78, !PT ;  /* 0xaaaaaaaa53537812 */ /* 0x000fe400078e7804 */
[----:B------:R-:W-:Y:S02]  /*6d50*/  SHF.R.U64 R5, R68, 0x1, R69 ;  /* 0x0000000144057819 */ /* 0x000fe40000001245 */
[--C-:B------:R-:W-:Y:S02]  /*6d60*/  SHF.R.U32.HI R135, RZ, 0x1, R58.reuse ;  /* 0x00000001ff877819 */ /* 0x100fe4000001163a */
[----:B------:R-:W-:Y:S02]  /*6d70*/  SHF.R.U64 R4, R57, 0x1, R58 ;  /* 0x0000000139047819 */ /* 0x000fe4000000123a */
[----:B------:R-:W-:Y:S02]  /*6d80*/  LOP3.LUT R6, R6, R75, RZ, 0x3c, !PT ;  /* 0x0000004b06067212 */ /* 0x000fe400078e3cff */
[----:B------:R-:W-:-:S02]  /*6d90*/  LOP3.LUT R5, R5, R72, RZ, 0x3c, !PT ;  /* 0x0000004805057212 */ /* 0x000fc400078e3cff */
[----:B------:R-:W-:Y:S02]  /*6da0*/  LOP3.LUT R135, R135, R62, RZ, 0x3c, !PT ;  /* 0x0000003e87877212 */ /* 0x000fe400078e3cff */
[----:B------:R-:W-:Y:S02]  /*6db0*/  LOP3.LUT R4, R4, R61, RZ, 0x3c, !PT ;  /* 0x0000003d04047212 */ /* 0x000fe400078e3cff */
[--C-:B------:R-:W-:Y:S02]  /*6dc0*/  LOP3.LUT R75, R75, 0x55555555, R6.reuse, 0x78, !PT ;  /* 0x555555554b4b7812 */ /* 0x100fe400078e7806 */
[----:B------:R-:W-:Y:S02]  /*6dd0*/  LOP3.LUT R72, R72, 0x55555555, R5, 0x78, !PT ;  /* 0x5555555548487812 */ /* 0x000fe400078e7805 */
[C---:B------:R-:W-:Y:S01]  /*6de0*/  SHF.L.U64.HI R6, R5.reuse, 0x1, R6 ;  /* 0x0000000105067819 */ /* 0x040fe20000010206 */
[----:B------:R-:W-:Y:S01]  /*6df0*/  IMAD.SHL.U32 R5, R5, 0x2, RZ ;  /* 0x0000000205057824 */ /* 0x000fe200078e00ff */
[----:B------:R-:W-:-:S02]  /*6e00*/  LOP3.LUT R62, R62, 0x55555555, R135, 0x78, !PT ;  /* 0x555555553e3e7812 */ /* 0x000fc400078e7887 */
[----:B------:R-:W-:Y:S02]  /*6e10*/  LOP3.LUT R61, R61, 0x55555555, R4, 0x78, !PT ;  /* 0x555555553d3d7812 */ /* 0x000fe400078e7804 */
[C---:B------:R-:W-:Y:S01]  /*6e20*/  SHF.L.U64.HI R135, R4.reuse, 0x1, R135 ;  /* 0x0000000104877819 */ /* 0x040fe20000010287 */
[----:B------:R-:W-:Y:S01]  /*6e30*/  IMAD.SHL.U32 R4, R4, 0x2, RZ ;  /* 0x0000000204047824 */ /* 0x000fe200078e00ff */
[----:B------:R-:W-:Y:S02]  /*6e40*/  LOP3.LUT R84, R84, 0xaaaaaaaa, R7, 0x78, !PT ;  /* 0xaaaaaaaa54547812 */ /* 0x000fe400078e7807 */
[----:B------:R-:W-:Y:S02]  /*6e50*/  LOP3.LUT R68, R68, 0xaaaaaaaa, R5, 0x78, !PT ;  /* 0xaaaaaaaa44447812 */ /* 0x000fe400078e7805 */
[----:B------:R-:W-:Y:S02]  /*6e60*/  LOP3.LUT R69, R69, 0xaaaaaaaa, R6, 0x78, !PT ;  /* 0xaaaaaaaa45457812 */ /* 0x000fe400078e7806 */
[----:B------:R-:W-:-:S02]  /*6e70*/  LOP3.LUT R57, R57, 0xaaaaaaaa, R4, 0x78, !PT ;  /* 0xaaaaaaaa39397812 */ /* 0x000fc400078e7804 */
[----:B------:R-:W-:Y:S02]  /*6e80*/  SHF.R.U32.HI R7, RZ, 0x1, R48 ;  /* 0x00000001ff077819 */ /* 0x000fe40000011630 */
[----:B------:R-:W-:Y:S02]  /*6e90*/  SHF.R.U32.HI R5, RZ, 0x1, R40 ;  /* 0x00000001ff057819 */ /* 0x000fe40000011628 */
[----:B------:R-:W-:Y:S02]  /*6ea0*/  SHF.R.U64 R6, R47, 0x1, R48 ;  /* 0x000000012f067819 */ /* 0x000fe40000001230 */
[----:B------:R-:W-:Y:S02]  /*6eb0*/  SHF.R.U64 R4, R39, 0x1, R40 ;  /* 0x0000000127047819 */ /* 0x000fe40000001228 */
[----:B------:R-:W-:Y:S02]  /*6ec0*/  LOP3.LUT R7, R7, R52, RZ, 0x3c, !PT ;  /* 0x0000003407077212 */ /* 0x000fe400078e3cff */
[----:B------:R-:W-:-:S02]  /*6ed0*/  LOP3.LUT R5, R5, R44, RZ, 0x3c, !PT ;  /* 0x0000002c05057212 */ /* 0x000fc400078e3cff */
[----:B------:R-:W-:Y:S02]  /*6ee0*/  LOP3.LUT R6, R6, R51, RZ, 0x3c, !PT ;  /* 0x0000003306067212 */ /* 0x000fe400078e3cff */
[----:B------:R-:W-:Y:S02]  /*6ef0*/  LOP3.LUT R4, R4, R43, RZ, 0x3c, !PT ;  /* 0x0000002b04047212 */ /* 0x000fe400078e3cff */
[----:B------:R-:W-:Y:S02]  /*6f00*/  LOP3.LUT R52, R52, 0x55555555, R7, 0x78, !PT ;  /* 0x5555555534347812 */ /* 0x000fe400078e7807 */
[----:B------:R-:W-:Y:S02]  /*6f10*/  LOP3.LUT R44, R44, 0x55555555, R5, 0x78, !PT ;  /* 0x555555552c2c7812 */ /* 0x000fe400078e7805 */
[----:B------:R-:W-:Y:S02]  /*6f20*/  LOP3.LUT R51, R51, 0x55555555, R6, 0x78, !PT ;  /* 0x5555555533337812 */ /* 0x000fe400078e7806 */
[C---:B------:R-:W-:Y:S01]  /*6f30*/  SHF.L.U64.HI R7, R6.reuse, 0x1, R7 ;  /* 0x0000000106077819 */ /* 0x040fe20000010207 */
[----:B------:R-:W-:Y:S01]  /*6f40*/  IMAD.SHL.U32 R6, R6, 0x2, RZ ;  /* 0x0000000206067824 */ /* 0x000fe200078e00ff */
[----:B------:R-:W-:-:S02]  /*6f50*/  LOP3.LUT R43, R43, 0x55555555, R4, 0x78, !PT ;  /* 0x555555552b2b7812 */ /* 0x000fc400078e7804 */
[C---:B------:R-:W-:Y:S01]  /*6f60*/  SHF.L.U64.HI R5, R4.reuse, 0x1, R5 ;  /* 0x0000000104057819 */ /* 0x040fe20000010205 */
[----:B------:R-:W-:Y:S01]  /*6f70*/  IMAD.SHL.U32 R4, R4, 0x2, RZ ;  /* 0x0000000204047824 */ /* 0x000fe200078e00ff */
[--C-:B------:R-:W-:Y:S02]  /*6f80*/  LOP3.LUT R92, R92, 0x55555555, R20.reuse, 0x78, !PT ;  /* 0x555555555c5c7812 */ /* 0x100fe400078e7814 */
[----:B------:R-:W-:Y:S02]  /*6f90*/  SHF.L.U64.HI R139, R139, 0x1, R20 ;  /* 0x000000018b8b7819 */ /* 0x000fe40000010214 */
[----:B------:R-:W-:Y:S02]  /*6fa0*/  LOP3.LUT R134, R134, 0xaaaaaaaa, R165, 0x78, !PT ;  /* 0xaaaaaaaa86867812 */ /* 0x000fe400078e78a5 */
[----:B------:R-:W-:Y:S02]  /*6fb0*/  SHF.R.U32.HI R20, RZ, 0x1, R95 ;  /* 0x00000001ff147819 */ /* 0x000fe4000001165f */
[----:B------:R-:W-:-:S02]  /*6fc0*/  LOP3.LUT R126, R126, 0xaaaaaaaa, R159, 0x78, !PT ;  /* 0xaaaaaaaa7e7e7812 */ /* 0x000fc400078e789f */
[----:B------:R-:W-:Y:S02]  /*6fd0*/  LOP3.LUT R73, R73, 0x55555555, R14, 0x78, !PT ;  /* 0x5555555549497812 */ /* 0x000fe400078e780e */
[----:B------:R-:W-:Y:S02]  /*6fe0*/  SHF.R.U32.HI R159, RZ, 0x1, R114 ;  /* 0x00000001ff9f7819 */ /* 0x000fe40000011672 */
[----:B------:R-:W-:Y:S01]  /*6ff0*/  LOP3.LUT R47, R47, 0xaaaaaaaa, R6, 0x78, !PT ;  /* 0xaaaaaaaa2f2f7812 */ /* 0x000fe200078e7806 */
[----:B------:R-:W-:Y:S01]  /*7000*/  IMAD.MOV.U32 R6, RZ, RZ, R136 ;  /* 0x000000ffff067224 */ /* 0x000fe200078e0088 */
[----:B------:R-:W-:Y:S01]  /*7010*/  LOP3.LUT R48, R48, 0xaaaaaaaa, R7, 0x78, !PT ;  /* 0xaaaaaaaa30307812 */ /* 0x000fe200078e7807 */
[----:B------:R-:W-:Y:S01]  /*7020*/  IMAD.MOV.U32 R7, RZ, RZ, R133 ;  /* 0x000000ffff077224 */ /* 0x000fe200078e0085 */
[----:B------:R-:W-:Y:S01]  /*7030*/  LOP3.LUT R39, R39, 0xaaaaaaaa, R4, 0x78, !PT ;  /* 0xaaaaaaaa27277812 */ /* 0x000fe200078e7804 */
[----:B------:R-:W-:Y:S01]  /*7040*/  IMAD.MOV.U32 R4, RZ, RZ, R131 ;  /* 0x000000ffff047224 */ /* 0x000fe200078e0083 */
[----:B------:R-:W-:Y:S01]  /*7050*/  LOP3.LUT R40, R40, 0xaaaaaaaa, R5, 0x78, !PT ;  /* 0xaaaaaaaa28287812 */ /* 0x000fe200078e7805 */
[----:B------:R-:W-:Y:S01]  /*7060*/  IMAD.MOV.U32 R5, RZ, RZ, R134 ;  /* 0x000000ffff057224 */ /* 0x000fe200078e0086 */
[----:B------:R-:W-:-:S02]  /*7070*/  LOP3.LUT R20, R20, R79, RZ, 0x3c, !PT ;  /* 0x0000004f14147212 */ /* 0x000fc400078e3cff */
[----:B------:R-:W-:Y:S02]  /*7080*/  SHF.R.U64 R14, R17, 0x1, R114 ;  /* 0x00000001110e7819 */ /* 0x000fe40000001272 */
[----:B------:R-:W-:Y:S02]  /*7090*/  LOP3.LUT R130, R130, 0xaaaaaaaa, R161, 0x78, !PT ;  /* 0xaaaaaaaa82827812 */ /* 0x000fe400078e78a1 */
[----:B------:R-:W-:Y:S02]  /*70a0*/  LOP3.LUT R78, R163, 0x55555555, R138, 0x78, !PT ;  /* 0x55555555a34e7812 */ /* 0x000fe400078e788a */
[----:B------:R-:W-:Y:S01]  /*70b0*/  LOP3.LUT R159, R159, R116, RZ, 0x3c, !PT ;  /* 0x000000749f9f7212 */ /* 0x000fe200078e3cff */
[----:B------:R0:W-:Y:S01]  /*70c0*/  STL.128 [R1+0x70], R4 ;  /* 0x0000700401007387 */ /* 0x0001e20000100c00 */
[--C-:B------:R-:W-:Y:S02]  /*70d0*/  LOP3.LUT R79, R79, 0x55555555, R20.reuse, 0x78, !PT ;  /* 0x555555554f4f7812 */ /* 0x100fe400078e7814 */
[----:B------:R-:W-:-:S02]  /*70e0*/  SHF.L.U64.HI R138, R138, 0x1, R20 ;  /* 0x000000018a8a7819 */ /* 0x000fc40000010214 */
[----:B------:R-:W-:Y:S02]  /*70f0*/  LOP3.LUT R14, R14, R113, RZ, 0x3c, !PT ;  /* 0x000000710e0e7212 */ /* 0x000fe400078e3cff */
[--C-:B------:R-:W-:Y:S02]  /*7100*/  SHF.R.U32.HI R20, RZ, 0x1, R118.reuse ;  /* 0x00000001ff147819 */ /* 0x100fe40000011676 */
[----:B------:R-:W-:Y:S02]  /*7110*/  SHF.R.U64 R163, R115, 0x1, R118 ;  /* 0x0000000173a37819 */ /* 0x000fe40000001276 */
[----:B------:R-:W-:Y:S02]  /*7120*/  LOP3.LUT R116, R116, 0x55555555, R159, 0x78, !PT ;  /* 0x5555555574747812 */ /* 0x000fe400078e789f */
[----:B------:R-:W-:Y:S01]  /*7130*/  LOP3.LUT R113, R113, 0x55555555, R14, 0x78, !PT ;  /* 0x5555555571717812 */ /* 0x000fe200078e780e */
[----:B0-----:R-:W-:Y:S02]  /*7140*/  IMAD.MOV.U32 R6, RZ, RZ, R129 ;  /* 0x000000ffff067224 */ /* 0x001fe400078e0081 */
[----:B------:R-:W-:-:S02]  /*7150*/  IMAD.MOV.U32 R7, RZ, RZ, R132 ;  /* 0x000000ffff077224 */ /* 0x000fc400078e0084 */
[----:B------:R-:W-:Y:S02]  /*7160*/  IMAD.MOV.U32 R4, RZ, RZ, R127 ;  /* 0x000000ffff047224 */ /* 0x000fe400078e007f */
[----:B------:R-:W-:Y:S01]  /*7170*/  IMAD.MOV.U32 R5, RZ, RZ, R130 ;  /* 0x000000ffff057224 */ /* 0x000fe200078e0082 */
[C---:B------:R-:W-:Y:S01]  /*7180*/  SHF.L.U64.HI R159, R14.reuse, 0x1, R159 ;  /* 0x000000010e9f7819 */ /* 0x040fe2000001029f */
[----:B------:R-:W-:Y:S01]  /*7190*/  IMAD.SHL.U32 R14, R14, 0x2, RZ ;  /* 0x000000020e0e7824 */ /* 0x000fe200078e00ff */
[----:B------:R-:W-:Y:S02]  /*71a0*/  LOP3.LUT R20, R20, R117, RZ, 0x3c, !PT ;  /* 0x0000007514147212 */ /* 0x000fe400078e3cff */
[----:B------:R-:W-:Y:S01]  /*71b0*/  LOP3.LUT R163, R163, R120, RZ, 0x3c, !PT ;  /* 0x00000078a3a37212 */ /* 0x000fe200078e3cff */
[----:B------:R0:W-:Y:S01]  /*71c0*/  STL.128 [R1+0xb0], R4 ;  /* 0x0000b00401007387 */ /* 0x0001e20000100c00 */
[--C-:B------:R-:W-:Y:S02]  /*71d0*/  LOP3.LUT R117, R117, 0x55555555, R20.reuse, 0x78, !PT ;  /* 0x5555555575757812 */ /* 0x100fe400078e7814 */
[C---:B------:R-:W-:Y:S01]  /*71e0*/  SHF.L.U64.HI R161, R163.reuse, 0x1, R20 ;  /* 0x00000001a3a17819 */ /* 0x040fe20000010214 */
[----:B------:R-:W-:Y:S01]  /*71f0*/  IMAD.SHL.U32 R20, R163, 0x2, RZ ;  /* 0x00000002a3147824 */ /* 0x000fe200078e00ff */
[----:B------:R-:W-:-:S02]  /*7200*/  LOP3.LUT R17, R17, 0xaaaaaaaa, R14, 0x78, !PT ;  /* 0xaaaaaaaa11117812 */ /* 0x000fc400078e780e */
[----:B------:R-:W-:Y:S02]  /*7210*/  LOP3.LUT R114, R114, 0xaaaaaaaa, R159, 0x78, !PT ;  /* 0xaaaaaaaa72727812 */ /* 0x000fe400078e789f */
[--C-:B------:R-:W-:Y:S02]  /*7220*/  SHF.R.U64 R159, R65, 0x1, R104.reuse ;  /* 0x00000001419f7819 */ /* 0x100fe40000001268 */
[----:B------:R-:W-:Y:S01]  /*7230*/  SHF.R.U32.HI R14, RZ, 0x1, R104 ;  /* 0x00000001ff0e7819 */ /* 0x000fe20000011668 */
[----:B0-----:R-:W-:Y:S02]  /*7240*/  IMAD.MOV.U32 R6, RZ, RZ, R125 ;  /* 0x000000ffff067224 */ /* 0x001fe400078e007d */
[----:B------:R-:W-:Y:S02]  /*7250*/  IMAD.MOV.U32 R7, RZ, RZ, R128 ;  /* 0x000000ffff077224 */ /* 0x000fe400078e0080 */
[----:B------:R-:W-:Y:S02]  /*7260*/  IMAD.MOV.U32 R4, RZ, RZ, R123 ;  /* 0x000000ffff047224 */ /* 0x000fe400078e007b */
[----:B------:R-:W-:Y:S01]  /*7270*/  IMAD.MOV.U32 R5, RZ, RZ, R126 ;  /* 0x000000ffff057224 */ /* 0x000fe200078e007e */
[----:B------:R-:W-:-:S02]  /*7280*/  LOP3.LUT R120, R120, 0x55555555, R163, 0x78, !PT ;  /* 0x5555555578787812 */ /* 0x000fc400078e78a3 */
[----:B------:R-:W-:Y:S02]  /*7290*/  LOP3.LUT R115, R115, 0xaaaaaaaa, R20, 0x78, !PT ;  /* 0xaaaaaaaa73737812 */ /* 0x000fe400078e7814 */
[----:B------:R0:W-:Y:S01]  /*72a0*/  STL.128 [R1+0xd0], R4 ;  /* 0x0000d00401007387 */ /* 0x0001e20000100c00 */
[----:B------:R-:W-:Y:S02]  /*72b0*/  LOP3.LUT R118, R118, 0xaaaaaaaa, R161, 0x78, !PT ;  /* 0xaaaaaaaa76767812 */ /* 0x000fe400078e78a1 */
[----:B------:R-:W-:Y:S02]  /*72c0*/  LOP3.LUT R159, R159, R106, RZ, 0x3c, !PT ;  /* 0x0000006a9f9f7212 */ /* 0x000fe400078e3cff */
[----:B------:R-:W-:Y:S02]  /*72d0*/  LOP3.LUT R14, R14, R107, RZ, 0x3c, !PT ;  /* 0x0000006b0e0e7212 */ /* 0x000fe400078e3cff */
[----:B------:R-:W-:Y:S02]  /*72e0*/  LOP3.LUT R112, R112, 0x55555555, R157, 0x78, !PT ;  /* 0x5555555570707812 */ /* 0x000fe400078e789d */
[----:B------:R-:W-:-:S02]  /*72f0*/  LOP3.LUT R107, R107, 0x55555555, R14, 0x78, !PT ;  /* 0x555555556b6b7812 */ /* 0x000fc400078e780e */
[C---:B------:R-:W-:Y:S01]  /*7300*/  SHF.L.U64.HI R157, R159.reuse, 0x1, R14 ;  /* 0x000000019f9d7819 */ /* 0x040fe2000001020e */
[----:B0-----:R-:W-:Y:S02]  /*7310*/  IMAD.MOV.U32 R6, RZ, RZ, R121 ;  /* 0x000000ffff067224 */ /* 0x001fe400078e0079 */
[----:B------:R-:W-:Y:S02]  /*7320*/  IMAD.MOV.U32 R7, RZ, RZ, R124 ;  /* 0x000000ffff077224 */ /* 0x000fe400078e007c */
[----:B------:R-:W-:Y:S02]  /*7330*/  IMAD.MOV.U32 R4, RZ, RZ, R119 ;  /* 0x000000ffff047224 */ /* 0x000fe400078e0077 */
[----:B------:R-:W-:Y:S02]  /*7340*/  IMAD.MOV.U32 R5, RZ, RZ, R122 ;  /* 0x000000ffff057224 */ /* 0x000fe400078e007a */
[----:B------:R-:W-:-:S03]  /*7350*/  IMAD.SHL.U32 R14, R159, 0x2, RZ ;  /* 0x000000029f0e7824 */ /* 0x000fc600078e00ff */
[----:B------:R0:W-:Y:S01]  /*7360*/  STL.128 [R1+0xe0], R4 ;  /* 0x0000e00401007387 */ /* 0x0001e20000100c00 */
[----:B------:R-:W-:Y:S01]  /*7370*/  IMAD.SHL.U32 R161, R24, 0x2, RZ ;  /* 0x0000000218a17824 */ /* 0x000fe200078e00ff */
[----:B------:R-:W-:Y:S02]  /*7380*/  LOP3.LUT R65, R65, 0xaaaaaaaa, R14, 0x78, !PT ;  /* 0xaaaaaaaa41417812 */ /* 0x000fe400078e780e */
[----:B------:R-:W-:Y:S02]  /*7390*/  SHF.R.U32.HI R14, RZ, 0x1, R19 ;  /* 0x00000001ff0e7819 */ /* 0x000fe40000011613 */
[----:B------:R-:W-:Y:S02]  /*73a0*/  LOP3.LUT R111, R111, 0x55555555, R24, 0x78, !PT ;  /* 0x555555556f6f7812 */ /* 0x000fe400078e7818 */
[----:B------:R-:W-:Y:S01]  /*73b0*/  LOP3.LUT R108, R108, 0xaaaaaaaa, R161, 0x78, !PT ;  /* 0xaaaaaaaa6c6c7812 */ /* 0x000fe200078e78a1 */
[----:B0-----:R-:W-:Y:S02]  /*73c0*/  IMAD.MOV.U32 R6, RZ, RZ, R120 ;  /* 0x000000ffff067224 */ /* 0x001fe400078e0078 */
[----:B------:R-:W-:-:S02]  /*73d0*/  IMAD.MOV.U32 R7, RZ, RZ, R117 ;  /* 0x000000ffff077224 */ /* 0x000fc400078e0075 */
[----:B------:R-:W-:Y:S02]  /*73e0*/  IMAD.MOV.U32 R4, RZ, RZ, R115 ;  /* 0x000000ffff047224 */ /* 0x000fe400078e0073 */
[----:B------:R-:W-:-:S05]  /*73f0*/  IMAD.MOV.U32 R5, RZ, RZ, R118 ;  /* 0x000000ffff057224 */ /* 0x000fca00078e0076 */
[----:B------:R0:W-:Y:S01]  /*7400*/  STL.128 [R1+0x170], R4 ;  /* 0x0001700401007387 */ /* 0x0001e20000100c00 */
[----:B------:R-:W-:Y:S02]  /*7410*/  LOP3.LUT R14, R14, R3, RZ, 0x3c, !PT ;  /* 0x000000030e0e7212 */ /* 0x000fe400078e3cff */
[----:B------:R-:W-:Y:S02]  /*7420*/  SHF.R.U64 R20, R155, 0x1, R36 ;  /* 0x000000019b147819 */ /* 0x000fe40000001224 */
[----:B------:R-:W-:Y:S02]  /*7430*/  LOP3.LUT R106, R106, 0x55555555, R159, 0x78, !PT ;  /* 0x555555556a6a7812 */ /* 0x000fe400078e789f */
[----:B------:R-:W-:Y:S02]  /*7440*/  LOP3.LUT R104, R104, 0xaaaaaaaa, R157, 0x78, !PT ;  /* 0xaaaaaaaa68687812 */ /* 0x000fe400078e789d */
[----:B------:R-:W-:Y:S01]  /*7450*/  LOP3.LUT R9, R2, 0x55555555, R149, 0x78, !PT ;  /* 0x5555555502097812 */ /* 0x000fe200078e7895 */
[----:B0-----:R-:W-:-:S02]  /*7460*/  IMAD.MOV.U32 R6, RZ, RZ, R113 ;  /* 0x000000ffff067224 */ /* 0x001fc400078e0071 */
[----:B------:R-:W-:Y:S02]  /*7470*/  IMAD.MOV.U32 R7, RZ, RZ, R116 ;  /* 0x000000ffff077224 */ /* 0x000fe400078e0074 */
[----:B------:R-:W-:Y:S02]  /*7480*/  IMAD.MOV.U32 R4, RZ, RZ, R17 ;  /* 0x000000ffff047224 */ /* 0x000fe400078e0011 */
[----:B------:R-:W-:Y:S01]  /*7490*/  IMAD.MOV.U32 R5, RZ, RZ, R114 ;  /* 0x000000ffff057224 */ /* 0x000fe200078e0072 */
[----:B------:R-:W-:-:S04]  /*74a0*/  SHF.R.U32.HI R17, RZ, 0x1, R36 ;  /* 0x00000001ff117819 */ /* 0x000fc80000011624 */
[----:B------:R0:W-:Y:S01]  /*74b0*/  STL.128 [R1+0x1b0], R4 ;  /* 0x0001b00401007387 */ /* 0x0001e20000100c00 */
[----:B------:R-:W-:Y:S02]  /*74c0*/  LOP3.LUT R2, R151, 0x55555555, R16, 0x78, !PT ;  /* 0x5555555597027812 */ /* 0x000fe400078e7810 */
[----:B------:R-:W-:Y:S02]  /*74d0*/  LOP3.LUT R3, R3, 0x55555555, R14, 0x78, !PT ;  /* 0x5555555503037812 */ /* 0x000fe400078e780e */
[----:B------:R-:W-:Y:S02]  /*74e0*/  LOP3.LUT R20, R20, R11, RZ, 0x3c, !PT ;  /* 0x0000000b14147212 */ /* 0x000fe400078e3cff */
[----:B------:R-:W-:Y:S02]  /*74f0*/  SHF.L.U64.HI R16, R149, 0x1, R16 ;  /* 0x0000000195107819 */ /* 0x000fe40000010210 */
[----:B------:R-:W-:Y:S02]  /*7500*/  SHF.L.U64.HI R14, R147, 0x1, R14 ;  /* 0x00000001930e7819 */ /* 0x000fe4000001020e */
[----:B------:R-:W-:Y:S01]  /*7510*/  LOP3.LUT R17, R17, R22, RZ, 0x3c, !PT ;  /* 0x0000001611117212 */ /* 0x000fe200078e3cff */
[----:B0-----:R-:W-:-:S02]  /*7520*/  IMAD.MOV.U32 R6, RZ, RZ, R111 ;  /* 0x000000ffff067224 */ /* 0x001fc400078e006f */
[----:B------:R-:W-:Y:S02]  /*7530*/  IMAD.MOV.U32 R7, RZ, RZ, R112 ;  /* 0x000000ffff077224 */ /* 0x000fe400078e0070 */
[----:B------:R-:W-:Y:S02]  /*7540*/  IMAD.MOV.U32 R4, RZ, RZ, R108 ;  /* 0x000000ffff047224 */ /* 0x000fe400078e006c */
[----:B------:R-:W-:Y:S01]  /*7550*/  IMAD.MOV.U32 R5, RZ, RZ, R109 ;  /* 0x000000ffff057224 */ /* 0x000fe200078e006d */
[----:B------:R-:W-:Y:S02]  /*7560*/  LOP3.LUT R77, R77, 0xaaaaaaaa, R8, 0x78, !PT ;  /* 0xaaaaaaaa4d4d7812 */ /* 0x000fe400078e7808 */
[----:B------:R-:W-:Y:S02]  /*7570*/  LOP3.LUT R8, R11, 0x55555555, R20, 0x78, !PT ;  /* 0x555555550b087812 */ /* 0x000fe400078e7814 */
[----:B------:R0:W-:Y:S01]  /*7580*/  STL.128 [R1+0x1d0], R4 ;  /* 0x0001d00401007387 */ /* 0x0001e20000100c00 */
[----:B------:R-:W-:-:S02]  /*7590*/  LOP3.LUT R16, R21, 0xaaaaaaaa, R16, 0x78, !PT ;  /* 0xaaaaaaaa15107812 */ /* 0x000fc400078e7810 */
[----:B------:R-:W-:Y:S02]  /*75a0*/  LOP3.LUT R14, R19, 0xaaaaaaaa, R14, 0x78, !PT ;  /* 0xaaaaaaaa130e7812 */ /* 0x000fe400078e780e */
[----:B------:R-:W-:Y:S02]  /*75b0*/  LOP3.LUT R11, R22, 0x55555555, R17, 0x78, !PT ;  /* 0x55555555160b7812 */ /* 0x000fe400078e7811 */
[----:B------:R-:W-:Y:S02]  /*75c0*/  SHF.R.U64 R21, R63, 0x1, R64 ;  /* 0x000000013f157819 */ /* 0x000fe40000001240 */
[----:B------:R-:W-:Y:S02]  /*75d0*/  SHF.R.U64 R19, R55, 0x1, R56 ;  /* 0x0000000137137819 */ /* 0x000fe40000001238 */
[----:B------:R-:W-:Y:S01]  /*75e0*/  SHF.R.U32.HI R22, RZ, 0x1, R64 ;  /* 0x00000001ff167819 */ /* 0x000fe20000011640 */
[----:B0-----:R-:W-:Y:S02]  /*75f0*/  IMAD.MOV.U32 R6, RZ, RZ, R106 ;  /* 0x000000ffff067224 */ /* 0x001fe400078e006a */
[----:B------:R-:W-:-:S02]  /*7600*/  IMAD.MOV.U32 R7, RZ, RZ, R107 ;  /* 0x000000ffff077224 */ /* 0x000fc400078e006b */
[----:B------:R-:W-:Y:S02]  /*7610*/  IMAD.MOV.U32 R4, RZ, RZ, R65 ;  /* 0x000000ffff047224 */ /* 0x000fe400078e0041 */
[----:B------:R-:W-:Y:S01]  /*7620*/  IMAD.MOV.U32 R5, RZ, RZ, R104 ;  /* 0x000000ffff057224 */ /* 0x000fe200078e0068 */
[C---:B------:R-:W-:Y:S01]  /*7630*/  SHF.L.U64.HI R17, R20.reuse, 0x1, R17 ;  /* 0x0000000114117819 */ /* 0x040fe20000010211 */
[----:B------:R-:W-:Y:S01]  /*7640*/  IMAD.SHL.U32 R24, R20, 0x2, RZ ;  /* 0x0000000214187824 */ /* 0x000fe200078e00ff */
[----:B------:R-:W-:Y:S02]  /*7650*/  LOP3.LUT R21, R21, R66, RZ, 0x3c, !PT ;  /* 0x0000004215157212 */ /* 0x000fe400078e3cff */
[----:B------:R0:W-:Y:S01]  /*7660*/  STL.128 [R1+0x1e0], R4 ;  /* 0x0001e00401007387 */ /* 0x0001e20000100c00 */
[----:B------:R-:W-:Y:S02]  /*7670*/  SHF.R.U32.HI R20, RZ, 0x1, R56 ;  /* 0x00000001ff147819 */ /* 0x000fe40000011638 */
[----:B------:R-:W-:-:S02]  /*7680*/  LOP3.LUT R22, R22, R59, RZ, 0x3c, !PT ;  /* 0x0000003b16167212 */ /* 0x000fc400078e3cff */
[----:B------:R-:W-:Y:S02]  /*7690*/  LOP3.LUT R20, R20, R105, RZ, 0x3c, !PT ;  /* 0x0000006914147212 */ /* 0x000fe400078e3cff */
[----:B------:R-:W-:Y:S02]  /*76a0*/  LOP3.LUT R65, R66, 0x55555555, R21, 0x78, !PT ;  /* 0x5555555542417812 */ /* 0x000fe400078e7815 */
[----:B0-----:R-:W-:Y:S01]  /*76b0*/  LOP3.LUT R5, R19, R60, RZ, 0x3c, !PT ;  /* 0x0000003c13057212 */ /* 0x001fe200078e3cff */
[C---:B------:R-:W-:Y:S01]  /*76c0*/  IMAD.SHL.U32 R6, R21.reuse, 0x2, RZ ;  /* 0x0000000215067824 */ /* 0x040fe200078e00ff */
[----:B------:R-:W-:-:S03]  /*76d0*/  SHF.L.U64.HI R7, R21, 0x1, R22 ;  /* 0x0000000115077819 */ /* 0x000fc60000010216 */
[----:B------:R-:W-:Y:S01]  /*76e0*/  IMAD.SHL.U32 R4, R5, 0x2, RZ ;  /* 0x0000000205047824 */ /* 0x000fe200078e00ff */
[----:B------:R-:W-:Y:S02]  /*76f0*/  LOP3.LUT R66, R59, 0x55555555, R22, 0x78, !PT ;  /* 0x555555553b427812 */ /* 0x000fe400078e7816 */
[----:B------:R-:W-:Y:S01]  /*7700*/  LOP3.LUT R59, R60, 0x55555555, R5, 0x78, !PT ;  /* 0x555555553c3b7812 */ /* 0x000fe200078e7805 */
[----:B------:R-:W0:Y:S01]  /*7710*/  LDC R22, c[0x0][0x3a4] ;  /* 0x0000e900ff167b82 */ /* 0x000e220000000800 */
[----:B------:R-:W-:Y:S02]  /*7720*/  SHF.L.U64.HI R19, R5, 0x1, R20 ;  /* 0x0000000105137819 */ /* 0x000fe40000010214 */
        /* <DEDUP_REMOVED lines=19> */
[----:B------:R-:W-:Y:S02]  /*7860*/  LOP3.LUT R18, R18, 0xaaaaaaaa, R145, 0x78, !PT ;  /* 0xaaaaaaaa12127812 */ /* 0x000fe400078e7891 */
        /* <DEDUP_REMOVED lines=8> */
[----:B------:R-:W-:-:S02]  /*78f0*/  SHF.R.U32.HI R165, RZ, 0x1, R101 ;  /* 0x00000001ffa57819 */ /* 0x000fc40000011665 */
[----:B------:R-:W-:Y:S02]  /*7900*/  LOP3.LUT R100, R100, 0xaaaaaaaa, R141, 0x78, !PT ;  /* 0xaaaaaaaa64647812 */ /* 0x000fe400078e788d */
[----:B------:R-:W-:Y:S01]  /*7910*/  LOP3.LUT R165, R165, R86, RZ, 0x3c, !PT ;  /* 0x00000056a5a57212 */ /* 0x000fe200078e3cff */
[----:B------:R1:W-:Y:S01]  /*7920*/  STL.128 [R1+0x30], R4 ;  /* 0x0000300401007387 */ /* 0x0003e20000100c00 */
[----:B------:R-:W-:Y:S02]  /*7930*/  LOP3.LUT R98, R98, 0xaaaaaaaa, R139, 0x78, !PT ;  /* 0xaaaaaaaa62627812 */ /* 0x000fe400078e788b */
[----:B------:R-:W-:Y:S02]  /*7940*/  LOP3.LUT R85, R85, 0x55555555, R140, 0x78, !PT ;  /* 0x5555555555557812 */ /* 0x000fe400078e788c */
[--C-:B------:R-:W-:Y:S02]  /*7950*/  SHF.L.U64.HI R140, R140, 0x1, R165.reuse ;  /* 0x000000018c8c7819 */ /* 0x100fe400000102a5 */
[----:B------:R-:W-:-:S02]  /*7960*/  LOP3.LUT R86, R86, 0x55555555, R165, 0x78, !PT ;  /* 0x5555555556567812 */ /* 0x000fc400078e78a5 */
[----:B------:R-:W-:Y:S01]  /*7970*/  LOP3.LUT R101, R101, 0xaaaaaaaa, R140, 0x78, !PT ;  /* 0xaaaaaaaa65657812 */ /* 0x000fe200078e788c */
[----:B-1----:R-:W-:Y:S02]  /*7980*/  IMAD.MOV.U32 R6, RZ, RZ, R94 ;  /* 0x000000ffff067224 */ /* 0x002fe400078e005e */
[----:B------:R-:W-:Y:S02]  /*7990*/  IMAD.MOV.U32 R7, RZ, RZ, R97 ;  /* 0x000000ffff077224 */ /* 0x000fe400078e0061 */
[----:B------:R-:W-:Y:S02]  /*79a0*/  IMAD.MOV.U32 R4, RZ, RZ, R93 ;  /* 0x000000ffff047224 */ /* 0x000fe400078e005d */
[----:B------:R-:W-:-:S05]  /*79b0*/  IMAD.MOV.U32 R5, RZ, RZ, R100 ;  /* 0x000000ffff057224 */ /* 0x000fca00078e0064 */
[----:B------:R1:W-:Y:S01]  /*79c0*/  STL.128 [R1+0x50], R4 ;  /* 0x0000500401007387 */ /* 0x0003e20000100c00 */
[----:B------:R-:W-:Y:S01]  /*79d0*/  LOP3.LUT R95, R95, 0xaaaaaaaa, R138, 0x78, !PT ;  /* 0xaaaaaaaa5f5f7812 */ /* 0x000fe200078e788a */
[----:B-1----:R-:W-:Y:S02]  /*79e0*/  IMAD.MOV.U32 R6, RZ, RZ, R91 ;  /* 0x000000ffff067224 */ /* 0x002fe400078e005b */
[----:B------:R-:W-:Y:S02]  /*79f0*/  IMAD.MOV.U32 R7, RZ, RZ, R92 ;  /* 0x000000ffff077224 */ /* 0x000fe400078e005c */
[----:B------:R-:W-:Y:S02]  /*7a00*/  IMAD.MOV.U32 R4, RZ, RZ, R89 ;  /* 0x000000ffff047224 */ /* 0x000fe400078e0059 */
[----:B------:R-:W-:-:S05]  /*7a10*/  IMAD.MOV.U32 R5, RZ, RZ, R98 ;  /* 0x000000ffff057224 */ /* 0x000fca00078e0062 */
[----:B------:R1:W-:Y:S02]  /*7a20*/  STL.128 [R1+0x60], R4 ;  /* 0x0000600401007387 */ /* 0x0003e40000100c00 */
        /* <DEDUP_REMOVED lines=41> */
[----:B------:R1:W-:Y:S01]  /*7cc0*/  STL.128 [R1+0x1a0], R4 ;  /* 0x0001a00401007387 */ /* 0x0003e20000100c00 */
[----:B------:R-:W-:Y:S02]  /*7cd0*/  LOP3.LUT R34, R34, 0x55555555, R143, 0x78, !PT ;  /* 0x5555555522227812 */ /* 0x000fe400078e788f */
        /* <DEDUP_REMOVED lines=29> */
[----:B------:R-:W-:Y:S02]  /*7eb0*/  SHF.R.U32.HI R19, RZ, 0x1, R32 ;  /* 0x00000001ff137819 */ /* 0x000fe40000011620 */
[----:B------:R-:W-:Y:S02]  /*7ec0*/  LOP3.LUT R37, R37, 0xcccccccc, R142, 0x78, !PT ;  /* 0xcccccccc25257812 */ /* 0x000fe400078e788e */
[----:B------:R-:W-:Y:S01]  /*7ed0*/  SHF.R.U64 R18, R33, 0x1, R32 ;  /* 0x0000000121127819 */ /* 0x000fe20000001220 */
[----:B-1----:R-:W-:Y:S02]  /*7ee0*/  IMAD.MOV.U32 R6, RZ, RZ, R65 ;  /* 0x000000ffff067224 */ /* 0x002fe400078e0041 */
[----:B------:R-:W-:Y:S02]  /*7ef0*/  IMAD.MOV.U32 R7, RZ, RZ, R66 ;  /* 0x000000ffff077224 */ /* 0x000fe400078e0042 */
[----:B------:R-:W-:-:S02]  /*7f00*/  IMAD.MOV.U32 R4, RZ, RZ, R63 ;  /* 0x000000ffff047224 */ /* 0x000fc400078e003f */
[----:B------:R-:W-:-:S05]  /*7f10*/  IMAD.MOV.U32 R5, RZ, RZ, R64 ;  /* 0x000000ffff057224 */ /* 0x000fca00078e0040 */
[----:B------:R1:W-:Y:S01]  /*7f20*/  STL.128 [R1+0x110], R4 ;  /* 0x0001100401007387 */ /* 0x0003e20000100c00 */
[----:B------:R-:W-:Y:S02]  /*7f30*/  LOP3.LUT R19, R19, R38, RZ, 0x3c, !PT ;  /* 0x0000002613137212 */ /* 0x000fe400078e3cff */
[----:B------:R-:W-:Y:S01]  /*7f40*/  LOP3.LUT R18, R18, R37, RZ, 0x3c, !PT ;  /* 0x0000002512127212 */ /* 0x000fe200078e3cff */
[----:B-1----:R-:W-:Y:S02]  /*7f50*/  IMAD.MOV.U32 R6, RZ, RZ, R59 ;  /* 0x000000ffff067224 */ /* 0x002fe400078e003b */
[----:B------:R-:W-:Y:S02]  /*7f60*/  IMAD.MOV.U32 R7, RZ, RZ, R60 ;  /* 0x000000ffff077224 */ /* 0x000fe400078e003c */
[----:B------:R-:W-:Y:S02]  /*7f70*/  IMAD.MOV.U32 R4, RZ, RZ, R55 ;  /* 0x000000ffff047224 */ /* 0x000fe400078e0037 */
[----:B------:R-:W-:-:S05]  /*7f80*/  IMAD.MOV.U32 R5, RZ, RZ, R56 ;  /* 0x000000ffff057224 */ /* 0x000fca00078e0038 */
[----:B------:R1:W-:Y:S01]  /*7f90*/  STL.128 [R1+0x120], R4 ;  /* 0x0001200401007387 */ /* 0x0003e20000100c00 */
[--C-:B------:R-:W-:Y:S02]  /*7fa0*/  LOP3.LUT R21, R38, 0x55555555, R19.reuse, 0x78, !PT ;  /* 0x5555555526157812 */ /* 0x100fe400078e7813 */
[----:B------:R-:W-:Y:S02]  /*7fb0*/  LOP3.LUT R24, R155, 0xaaaaaaaa, R24, 0x78, !PT ;  /* 0xaaaaaaaa9b187812 */ /* 0x000fe400078e7818 */
[----:B------:R-:W-:Y:S02]  /*7fc0*/  LOP3.LUT R20, R37, 0x55555555, R18, 0x78, !PT ;  /* 0x5555555525147812 */ /* 0x000fe400078e7812 */
[C---:B------:R-:W-:Y:S01]  /*7fd0*/  SHF.L.U64.HI R19, R18.reuse, 0x1, R19 ;  /* 0x0000000112137819 */ /* 0x040fe20000010213 */
[----:B------:R-:W-:Y:S01]  /*7fe0*/  IMAD.SHL.U32 R18, R18, 0x2, RZ ;  /* 0x0000000212127824 */ /* 0x000fe200078e00ff */
[----:B------:R-:W-:Y:S01]  /*7ff0*/  LOP3.LUT R17, R36, 0xaaaaaaaa, R17, 0x78, !PT ;  /* 0xaaaaaaaa24117812 */ /* 0x000fe200078e7811 */
[----:B-1----:R-:W-:-:S02]  /*8000*/  IMAD.MOV.U32 R6, RZ, RZ, R53 ;  /* 0x000000ffff067224 */ /* 0x002fc400078e0035 */
[----:B------:R-:W-:Y:S02]  /*8010*/  IMAD.MOV.U32 R7, RZ, RZ, R54 ;  /* 0x000000ffff077224 */ /* 0x000fe400078e0036 */
[----:B------:R-:W-:Y:S02]  /*8020*/  IMAD.MOV.U32 R4, RZ, RZ, R49 ;  /* 0x000000ffff047224 */ /* 0x000fe400078e0031 */
[----:B------:R-:W-:-:S05]  /*8030*/  IMAD.MOV.U32 R5, RZ, RZ, R50 ;  /* 0x000000ffff057224 */ /* 0x000fca00078e0032 */
[----:B------:R1:W-:Y:S01]  /*8040*/  STL.128 [R1+0x140], R4 ;  /* 0x0001400401007387 */ /* 0x0003e20000100c00 */
[----:B0-----:R-:W-:Y:S02]  /*8050*/  ISETP.NE.AND P0, PT, R22, RZ, PT ;  /* 0x000000ff1600720c */ /* 0x001fe40003f05270 */
[----:B------:R-:W-:Y:S02]  /*8060*/  LOP3.LUT R18, R33, 0xaaaaaaaa, R18, 0x78, !PT ;  /* 0xaaaaaaaa21127812 */ /* 0x000fe400078e7812 */
[----:B------:R-:W-:Y:S01]  /*8070*/  LOP3.LUT R19, R32, 0xaaaaaaaa, R19, 0x78, !PT ;  /* 0xaaaaaaaa20137812 */ /* 0x000fe200078e7813 */
[----:B-1----:R-:W-:Y:S02]  /*8080*/  IMAD.MOV.U32 R6, RZ, RZ, R45 ;  /* 0x000000ffff067224 */ /* 0x002fe400078e002d */
[----:B------:R-:W-:Y:S02]  /*8090*/  IMAD.MOV.U32 R7, RZ, RZ, R46 ;  /* 0x000000ffff077224 */ /* 0x000fe400078e002e */
[----:B------:R-:W-:-:S02]  /*80a0*/  IMAD.MOV.U32 R4, RZ, RZ, R41 ;  /* 0x000000ffff047224 */ /* 0x000fc400078e0029 */
[----:B------:R-:W-:-:S05]  /*80b0*/  IMAD.MOV.U32 R5, RZ, RZ, R42 ;  /* 0x000000ffff057224 */ /* 0x000fca00078e002a */
[----:B------:R0:W-:Y:S02]  /*80c0*/  STL.128 [R1+0x180], R4 ;  /* 0x0001800401007387 */ /* 0x0001e40000100c00 */
[----:B0-----:R-:W-:Y:S02]  /*80d0*/  IMAD.MOV.U32 R6, RZ, RZ, R8 ;  /* 0x000000ffff067224 */ /* 0x001fe400078e0008 */
[----:B------:R-:W-:Y:S02]  /*80e0*/  IMAD.MOV.U32 R7, RZ, RZ, R11 ;  /* 0x000000ffff077224 */ /* 0x000fe400078e000b */
[----:B------:R-:W-:Y:S02]  /*80f0*/  IMAD.MOV.U32 R4, RZ, RZ, R24 ;  /* 0x000000ffff047224 */ /* 0x000fe400078e0018 */
[----:B------:R-:W-:-:S05]  /*8100*/  IMAD.MOV.U32 R5, RZ, RZ, R17 ;  /* 0x000000ffff057224 */ /* 0x000fca00078e0011 */
[----:B------:R0:W-:Y:S02]  /*8110*/  STL.128 [R1], R4 ;  /* 0x0000000401007387 */ /* 0x0001e40000100c00 */
[----:B0-----:R-:W-:Y:S02]  /*8120*/  IMAD.MOV.U32 R6, RZ, RZ, R20 ;  /* 0x000000ffff067224 */ /* 0x001fe400078e0014 */
[----:B------:R-:W-:Y:S02]  /*8130*/  IMAD.MOV.U32 R7, RZ, RZ, R21 ;  /* 0x000000ffff077224 */ /* 0x000fe400078e0015 */
[----:B------:R-:W-:Y:S02]  /*8140*/  IMAD.MOV.U32 R4, RZ, RZ, R18 ;  /* 0x000000ffff047224 */ /* 0x000fe400078e0012 */
[----:B------:R-:W-:-:S05]  /*8150*/  IMAD.MOV.U32 R5, RZ, RZ, R19 ;  /* 0x000000ffff057224 */ /* 0x000fca00078e0013 */
[----:B------:R0:W-:Y:S01]  /*8160*/  STL.128 [R1+0x100], R4 ;  /* 0x0001000401007387 */ /* 0x0001e20000100c00 */
[----:B------:R-:W-:Y:S05]  /*8170*/  @!P0 EXIT ;  /* 0x000000000000894d */ /* 0x000fea0003800000 */
[C---:B------:R-:W-:Y:S01]  /*8180*/  ISETP.GE.U32.AND P1, PT, R22.reuse, 0x10, PT ;  /* 0x000000101600780c */ /* 0x040fe20003f26070 */
[----:B------:R-:W-:Y:S01]  /*8190*/  IMAD.MOV.U32 R0, RZ, RZ, RZ ;  /* 0x000000ffff007224 */ /* 0x000fe200078e00ff */
[----:B------:R-:W-:-:S04]  /*81a0*/  LOP3.LUT R56, R22, 0xf, RZ, 0xc0, !PT ;  /* 0x0000000f16387812 */ /* 0x000fc800078ec0ff */
[----:B------:R-:W-:-:S07]  /*81b0*/  ISETP.NE.AND P0, PT, R56, RZ, PT ;  /* 0x000000ff3800720c */ /* 0x000fce0003f05270 */
[----:B------:R-:W-:Y:S06]  /*81c0*/  @!P1 BRA `(.L_x_19) ;  /* 0x0000000400809947 */ /* 0x000fec0003800000 */
[----:B------:R-:W-:Y:S01]  /*81d0*/  LOP3.LUT R0, R22, 0xfffffff0, RZ, 0xc0, !PT ;  /* 0xfffffff016007812 */ /* 0x000fe200078ec0ff */
[----:B------:R-:W-:Y:S01]  /*81e0*/  BSSY.RECONVERGENT B0, `(.L_x_19) ;  /* 0x000005e000007945 */ /* 0x000fe20003800200 */
[----:B------:R-:W-:Y:S01]  /*81f0*/  IADD3 R57, PT, PT, R23, UR4, R10 ;  /* 0x0000000417397c10 */ /* 0x000fe2000fffe00a */
[----:B------:R-:W-:Y:S02]  /*8200*/  VIADD R24, R1, 0x40 ;  /* 0x0000004001187836 */ /* 0x000fe40000000000 */
[C-C-:B------:R-:W-:Y:S02]  /*8210*/  IMAD R59, R10.reuse, 0x2, R25.reuse ;  /* 0x000000020a3b7824 */ /* 0x140fe400078e0219 */
[C-C-:B------:R-:W-:Y:S02]  /*8220*/  IMAD R61, R10.reuse, 0x3, R25.reuse ;  /* 0x000000030a3d7824 */ /* 0x140fe400078e0219 */
[C-C-:B------:R-:W-:Y:S02]  /*8230*/  IMAD R63, R10.reuse, 0x4, R25.reuse ;  /* 0x000000040a3f7824 */ /* 0x140fe400078e0219 */
[----:B------:R-:W-:-:S02]  /*8240*/  IMAD R65, R10, 0x5, R25 ;  /* 0x000000050a417824 */ /* 0x000fc400078e0219 */
[C-C-:B------:R-:W-:Y:S02]  /*8250*/  IMAD R67, R10.reuse, 0x6, R25.reuse ;  /* 0x000000060a437824 */ /* 0x140fe400078e0219 */
[C-C-:B------:R-:W-:Y:S02]  /*8260*/  IMAD R69, R10.reuse, 0x7, R25.reuse ;  /* 0x000000070a457824 */ /* 0x140fe400078e0219 */
[C-C-:B------:R-:W-:Y:S02]  /*8270*/  IMAD R71, R10.reuse, 0x8, R25.reuse ;  /* 0x000000080a477824 */ /* 0x140fe400078e0219 */
[C-C-:B------:R-:W-:Y:S02]  /*8280*/  IMAD R73, R10.reuse, 0x9, R25.reuse ;  /* 0x000000090a497824 */ /* 0x140fe400078e0219 */
[C-C-:B------:R-:W-:Y:S02]  /*8290*/  IMAD R75, R10.reuse, 0xa, R25.reuse ;  /* 0x0000000a0a4b7824 */ /* 0x140fe400078e0219 */
[----:B------:R-:W-:-:S02]  /*82a0*/  IMAD R77, R10, 0xb, R25 ;  /* 0x0000000b0a4d7824 */ /* 0x000fc400078e0219 */
[C-C-:B------:R-:W-:Y:S02]  /*82b0*/  IMAD R79, R10.reuse, 0xc, R25.reuse ;  /* 0x0000000c0a4f7824 */ /* 0x140fe400078e0219 */
[C-C-:B------:R-:W-:Y:S02]  /*82c0*/  IMAD R81, R10.reuse, 0xd, R25.reuse ;  /* 0x0000000d0a517824 */ /* 0x140fe400078e0219 */
[C-C-:B------:R-:W-:Y:S02]  /*82d0*/  IMAD R83, R10.reuse, 0xe, R25.reuse ;  /* 0x0000000e0a537824 */ /* 0x140fe400078e0219 */
[--C-:B------:R-:W-:Y:S02]  /*82e0*/  IMAD R85, R10, 0xf, R25.reuse ;  /* 0x0000000f0a557824 */ /* 0x100fe400078e0219 */
[----:B------:R-:W-:Y:S02]  /*82f0*/  IMAD.MOV.U32 R87, RZ, RZ, R25 ;  /* 0x000000ffff577224 */ /* 0x000fe400078e0019 */
[----:B------:R-:W-:-:S07]  /*8300*/  IMAD.MOV R11, RZ, RZ, -R0 ;  /* 0x000000ffff0b7224 */ /* 0x000fce00078e0a00 */
.L_x_20:
[----:B--2---:R-:W2:Y:S01]  /*8310*/  LDL.128 R36, [R24+-0x40] ;  /* 0xffffc00018247983 */ /* 0x004ea20000100c00 */
[----:B------:R-:W1:Y:S03]  /*8320*/  LDC.64 R54, c[0x0][0x380] ;  /* 0x0000e000ff367b82 */ /* 0x000e660000000a00 */
[----:B------:R-:W3:Y:S04]  /*8330*/  LDL.128 R40, [R24+-0x30] ;  /* 0xffffd00018287983 */ /* 0x000ee80000100c00 */
[----:B------:R-:W4:Y:S04]  /*8340*/  LDL.128 R44, [R24+-0x20] ;  /* 0xffffe000182c7983 */ /* 0x000f280000100c00 */
[----:B------:R-:W5:Y:S04]  /*8350*/  LDL.128 R32, [R24+-0x10] ;  /* 0xfffff00018207983 */ /* 0x000f680000100c00 */
[----:B------:R-:W5:Y:S04]  /*8360*/  LDL.128 R20, [R24] ;  /* 0x0000000018147983 */ /* 0x000f680000100c00 */
[----:B------:R-:W5:Y:S04]  /*8370*/  LDL.128 R28, [R24+0x10] ;  /* 0x00001000181c7983 */ /* 0x000f680000100c00 */
[----:B0-----:R-:W5:Y:S04]  /*8380*/  LDL.128 R4, [R24+0x20] ;  /* 0x0000200018047983 */ /* 0x001f680000100c00 */
[----:B------:R0:W5:Y:S01]  /*8390*/  LDL.128 R16, [R24+0x30] ;  /* 0x0000300018107983 */ /* 0x0001620000100c00 */
[----:B------:R-:W-:Y:S01]  /*83a0*/  R2UR UR4, R12 ;  /* 0x000000000c0472ca */ /* 0x000fe200000e0000 */
[----:B-1----:R-:W-:Y:S01]  /*83b0*/  IMAD.WIDE.U32 R2, R87, 0x8, R54 ;  /* 0x0000000857027825 */ /* 0x002fe200078e0036 */
[----:B------:R-:W-:-:S02]  /*83c0*/  R2UR UR5, R13 ;  /* 0x000000000d0572ca */ /* 0x000fc400000e0000 */
[C---:B------:R-:W-:Y:S01]  /*83d0*/  R2UR UR6, R12.reuse ;  /* 0x000000000c0672ca */ /* 0x040fe200000e0000 */
[--C-:B------:R-:W-:Y:S01]  /*83e0*/  IMAD.WIDE.U32 R8, R57, 0x8, R54.reuse ;  /* 0x0000000839087825 */ /* 0x100fe200078e0036 */
[----:B------:R-:W-:Y:S02]  /*83f0*/  R2UR UR7, R13 ;  /* 0x000000000d0772ca */ /* 0x000fe400000e0000 */
[C---:B------:R-:W-:Y:S01]  /*8400*/  R2UR UR8, R12.reuse ;  /* 0x000000000c0872ca */ /* 0x040fe200000e0000 */
[--C-:B------:R-:W-:Y:S01]  /*8410*/  IMAD.WIDE.U32 R14, R59, 0x8, R54.reuse ;  /* 0x000000083b0e7825 */ /* 0x100fe200078e0036 */
[----:B------:R-:W-:Y:S02]  /*8420*/  R2UR UR9, R13 ;  /* 0x000000000d0972ca */ /* 0x000fe400000e0000 */
[----:B------:R-:W-:Y:S01]  /*8430*/  R2UR UR10, R12 ;  /* 0x000000000c0a72ca */ /* 0x000fe200000e0000 */
[----:B------:R-:W-:Y:S01]  /*8440*/  IMAD.WIDE.U32 R26, R61, 0x8, R54 ;  /* 0x000000083d1a7825 */ /* 0x000fe200078e0036 */
[----:B------:R-:W-:-:S02]  /*8450*/  R2UR UR11, R13 ;  /* 0x000000000d0b72ca */ /* 0x000fc400000e0000 */
[C---:B------:R-:W-:Y:S01]  /*8460*/  R2UR UR12, R12.reuse ;  /* 0x000000000c0c72ca */ /* 0x040fe200000e0000 */
[--C-:B------:R-:W-:Y:S01]  /*8470*/  IMAD.WIDE.U32 R48, R63, 0x8, R54.reuse ;  /* 0x000000083f307825 */ /* 0x100fe200078e0036 */
[----:B------:R-:W-:Y:S02]  /*8480*/  R2UR UR13, R13 ;  /* 0x000000000d0d72ca */ /* 0x000fe400000e0000 */
[C---:B------:R-:W-:Y:S01]  /*8490*/  R2UR UR14, R12.reuse ;  /* 0x000000000c0e72ca */ /* 0x040fe200000e0000 */
[----:B------:R-:W-:Y:S01]  /*84a0*/  VIADD R11, R11, 0x10 ;  /* 0x000000100b0b7836 */ /* 0x000fe20000000000 */
[----:B------:R-:W-:Y:S01]  /*84b0*/  R2UR UR15, R13 ;  /* 0x000000000d0f72ca */ /* 0x000fe200000e0000 */
[--C-:B------:R-:W-:Y:S01]  /*84c0*/  IMAD.WIDE.U32 R50, R65, 0x8, R54.reuse ;  /* 0x0000000841327825 */ /* 0x100fe200078e0036 */
[----:B------:R-:W-:Y:S02]  /*84d0*/  R2UR UR16, R12 ;  /* 0x000000000c1072ca */ /* 0x000fe400000e0000 */
[----:B------:R-:W-:Y:S01]  /*84e0*/  R2UR UR17, R13 ;  /* 0x000000000d1172ca */ /* 0x000fe200000e0000 */
[----:B------:R-:W-:Y:S01]  /*84f0*/  IMAD.WIDE.U32 R52, R67, 0x8, R54 ;  /* 0x0000000843347825 */ /* 0x000fe200078e0036 */
[----:B------:R-:W-:-:S03]  /*8500*/  ISETP.NE.AND P1, PT, R11, RZ, PT ;  /* 0x000000ff0b00720c */ /* 0x000fc60003f25270 */
[----:B0-----:R-:W-:Y:S02]  /*8510*/  VIADD R24, R24, 0x80 ;  /* 0x0000008018187836 */ /* 0x001fe40000000000 */
[C---:B------:R-:W-:Y:S02]  /*8520*/  IMAD R57, R10.reuse, 0x10, R57 ;  /* 0x000000100a397824 */ /* 0x040fe400078e0239 */
[C---:B------:R-:W-:Y:S02]  /*8530*/  IMAD R59, R10.reuse, 0x10, R59 ;  /* 0x000000100a3b7824 */ /* 0x040fe400078e023b */
[C---:B------:R-:W-:Y:S02]  /*8540*/  IMAD R61, R10.reuse, 0x10, R61 ;  /* 0x000000100a3d7824 */ /* 0x040fe400078e023d */
[C---:B------:R-:W-:Y:S02]  /*8550*/  IMAD R63, R10.reuse, 0x10, R63 ;  /* 0x000000100a3f7824 */ /* 0x040fe400078e023f */
[----:B------:R-:W-:-:S02]  /*8560*/  IMAD R65, R10, 0x10, R65 ;  /* 0x000000100a417824 */ /* 0x000fc400078e0241 */
[C---:B------:R-:W-:Y:S02]  /*8570*/  IMAD R67, R10.reuse, 0x10, R67 ;  /* 0x000000100a437824 */ /* 0x040fe400078e0243 */
[----:B------:R-:W-:Y:S01]  /*8580*/  IMAD R87, R10, 0x10, R87 ;  /* 0x000000100a577824 */ /* 0x000fe200078e0257 */
[----:B--2---:R0:W-:Y:S04]  /*8590*/  STG.E.64 desc[UR4][R2.64], R36 ;  /* 0x0000002402007986 */ /* 0x0041e8000c101b04 */
[----:B------:R1:W-:Y:S04]  /*85a0*/  STG.E.64 desc[UR6][R8.64], R38 ;  /* 0x0000002608007986 */ /* 0x0003e8000c101b06 */
[----:B---3--:R2:W-:Y:S04]  /*85b0*/  STG.E.64 desc[UR8][R14.64], R40 ;  /* 0x000000280e007986 */ /* 0x0085e8000c101b08 */
[----:B------:R3:W-:Y:S01]  /*85c0*/  STG.E.64 desc[UR10][R26.64], R42 ;  /* 0x0000002a1a007986 */ /* 0x0007e2000c101b0a */
[----:B0-----:R-:W-:-:S03]  /*85d0*/  IMAD.WIDE.U32 R2, R69, 0x8, R54 ;  /* 0x0000000845027825 */ /* 0x001fc600078e0036 */
[----:B----4-:R-:W-:Y:S01]  /*85e0*/  STG.E.64 desc[UR12][R48.64], R44 ;  /* 0x0000002c30007986 */ /* 0x010fe2000c101b0c */
[----:B-1----:R-:W-:-:S03]  /*85f0*/  IMAD.WIDE.U32 R8, R71, 0x8, R54 ;  /* 0x0000000847087825 */ /* 0x002fc600078e0036 */
[----:B------:R-:W-:Y:S01]  /*8600*/  STG.E.64 desc[UR14][R50.64], R46 ;  /* 0x0000002e32007986 */ /* 0x000fe2000c101b0e */
[----:B--2---:R-:W-:-:S03]  /*8610*/  IMAD.WIDE.U32 R14, R73, 0x8, R54 ;  /* 0x00000008490e7825 */ /* 0x004fc600078e0036 */
[----:B-----5:R0:W-:Y:S01]  /*8620*/  STG.E.64 desc[UR4][R52.64], R32 ;  /* 0x0000002034007986 */ /* 0x0201e2000c101b04 */
[----:B---3--:R-:W-:-:S03]  /*8630*/  IMAD.WIDE.U32 R26, R75, 0x8, R54 ;  /* 0x000000084b1a7825 */ /* 0x008fc600078e0036 */
[----:B------:R1:W-:Y:S01]  /*8640*/  STG.E.64 desc[UR6][R2.64], R34 ;  /* 0x0000002202007986 */ /* 0x0003e2000c101b06 */
[----:B------:R-:W-:-:S03]  /*8650*/  IMAD.WIDE.U32 R36, R83, 0x8, R54 ;  /* 0x0000000853247825 */ /* 0x000fc600078e0036 */
[----:B------:R2:W-:Y:S01]  /*8660*/  STG.E.64 desc[UR8][R8.64], R20 ;  /* 0x0000001408007986 */ /* 0x0005e2000c101b08 */
[----:B------:R-:W-:-:S03]  /*8670*/  IMAD.WIDE.U32 R38, R85, 0x8, R54 ;  /* 0x0000000855267825 */ /* 0x000fc600078e0036 */
[----:B------:R2:W-:Y:S01]  /*8680*/  STG.E.64 desc[UR4][R14.64], R22 ;  /* 0x000000160e007986 */ /* 0x0005e2000c101b04 */
[----:B0-----:R-:W-:-:S03]  /*8690*/  IMAD.WIDE.U32 R32, R77, 0x8, R54 ;  /* 0x000000084d207825 */ /* 0x001fc600078e0036 */
[----:B------:R2:W-:Y:S01]  /*86a0*/  STG.E.64 desc[UR10][R26.64], R28 ;  /* 0x0000001c1a007986 */ /* 0x0005e2000c101b0a */
[----:B-1----:R-:W-:-:S03]  /*86b0*/  IMAD.WIDE.U32 R2, R79, 0x8, R54 ;  /* 0x000000084f027825 */ /* 0x002fc600078e0036 */
[----:B------:R2:W-:Y:S01]  /*86c0*/  STG.E.64 desc[UR12][R32.64], R30 ;  /* 0x0000001e20007986 */ /* 0x0005e2000c101b0c */
[----:B------:R-:W-:-:S03]  /*86d0*/  IMAD.WIDE.U32 R34, R81, 0x8, R54 ;  /* 0x0000000851227825 */ /* 0x000fc600078e0036 */
[----:B------:R2:W-:Y:S01]  /*86e0*/  STG.E.64 desc[UR6][R2.64], R4 ;  /* 0x0000000402007986 */ /* 0x0005e2000c101b06 */
[----:B------:R-:W-:-:S03]  /*86f0*/  IMAD R69, R10, 0x10, R69 ;  /* 0x000000100a457824 */ /* 0x000fc600078e0245 */
[----:B------:R2:W-:Y:S01]  /*8700*/  STG.E.64 desc[UR14][R34.64], R6 ;  /* 0x0000000622007986 */ /* 0x0005e2000c101b0e */
[C---:B------:R-:W-:Y:S02]  /*8710*/  IMAD R71, R10.reuse, 0x10, R71 ;  /* 0x000000100a477824 */ /* 0x040fe400078e0247 */
[C---:B------:R-:W-:Y:S01]  /*8720*/  IMAD R73, R10.reuse, 0x10, R73 ;  /* 0x000000100a497824 */ /* 0x040fe200078e0249 */
[----:B------:R2:W-:Y:S01]  /*8730*/  STG.E.64 desc[UR16][R36.64], R16 ;  /* 0x0000001024007986 */ /* 0x0005e2000c101b10 */
[C---:B------:R-:W-:Y:S02]  /*8740*/  IMAD R75, R10.reuse, 0x10, R75 ;  /* 0x000000100a4b7824 */ /* 0x040fe400078e024b */
[C---:B------:R-:W-:Y:S01]  /*8750*/  IMAD R77, R10.reuse, 0x10, R77 ;  /* 0x000000100a4d7824 */ /* 0x040fe200078e024d */
[----:B------:R2:W-:Y:S01]  /*8760*/  STG.E.64 desc[UR8][R38.64], R18 ;  /* 0x0000001226007986 */ /* 0x0005e2000c101b08 */
[C---:B------:R-:W-:Y:S02]  /*8770*/  IMAD R79, R10.reuse, 0x10, R79 ;  /* 0x000000100a4f7824 */ /* 0x040fe400078e024f */
[----:B------:R-:W-:-:S02]  /*8780*/  IMAD R81, R10, 0x10, R81 ;  /* 0x000000100a517824 */ /* 0x000fc400078e0251 */
[C---:B------:R-:W-:Y:S02]  /*8790*/  IMAD R83, R10.reuse, 0x10, R83 ;  /* 0x000000100a537824 */ /* 0x040fe400078e0253 */
[----:B------:R-:W-:Y:S01]  /*87a0*/  IMAD R85, R10, 0x10, R85 ;  /* 0x000000100a557824 */ /* 0x000fe200078e0255 */
[----:B------:R-:W-:Y:S06]  /*87b0*/  @P1 BRA `(.L_x_20) ;  /* 0xfffffff800d41947 */ /* 0x000fec000383ffff */
[----:B------:R-:W-:Y:S05]  /*87c0*/  BSYNC.RECONVERGENT B0 ;  /* 0x0000000000007941 */ /* 0x000fea0003800200 */
.L_x_19:
[----:B------:R-:W-:Y:S05]  /*87d0*/  @!P0 EXIT ;  /* 0x000000000000894d */ /* 0x000fea0003800000 */
[----:B------:R-:W1:Y:S01]  /*87e0*/  LDCU UR4, c[0x0][0x3a4] ;  /* 0x00007480ff0477ac */ /* 0x000e620008000800 */
[----:B------:R-:W-:Y:S01]  /*87f0*/  ISETP.GE.U32.AND P0, PT, R56, 0x8, PT ;  /* 0x000000083800780c */ /* 0x000fe20003f06070 */
[----:B-1----:R-:W-:-:S12]  /*8800*/  ULOP3.LUT UR5, UR4, 0x7, URZ, 0xc0, !UPT ;  /* 0x0000000704057892 */ /* 0x002fd8000f8ec0ff */
[----:B------:R-:W-:Y:S05]  /*8810*/  @!P0 BRA `(.L_x_21) ;  /* 0x0000000000ac8947 */ /* 0x000fea0003800000 */
[----:B------:R-:W-:Y:S01]  /*8820*/  IMAD R11, R0, 0x8, R1 ;  /* 0x00000008000b7824 */ /* 0x000fe200078e0201 */
[----:B--2---:R-:W1:Y:S04]  /*8830*/  LDC.64 R26, c[0x0][0x380] ;  /* 0x0000e000ff1a7b82 */ /* 0x004e680000000a00 */
[----:B0-----:R-:W2:Y:S04]  /*8840*/  LDL.128 R4, [R11] ;  /* 0x000000000b047983 */ /* 0x001ea80000100c00 */
[----:B------:R-:W3:Y:S04]  /*8850*/  LDL.128 R16, [R11+0x10] ;  /* 0x000010000b107983 */ /* 0x000ee80000100c00 */
[----:B------:R-:W4:Y:S04]  /*8860*/  LDL.128 R20, [R11+0x20] ;  /* 0x000020000b147983 */ /* 0x000f280000100c00 */
[----:B------:R0:W5:Y:S01]  /*8870*/  LDL.128 R28, [R11+0x30] ;  /* 0x000030000b1c7983 */ /* 0x0001620000100c00 */
[----:B------:R-:W-:Y:S01]  /*8880*/  IMAD R3, R10, R0, R25 ;  /* 0x000000000a037224 */ /* 0x000fe200078e0219 */
[----:B------:R-:W-:Y:S01]  /*8890*/  R2UR UR6, R12 ;  /* 0x000000000c0672ca */ /* 0x000fe200000e0000 */
[----:B------:R-:W-:Y:S01]  /*88a0*/  VIADD R0, R0, 0x8 ;  /* 0x0000000800007836 */ /* 0x000fe20000000000 */
[----:B------:R-:W-:Y:S01]  /*88b0*/  R2UR UR7, R13 ;  /* 0x000000000d0772ca */ /* 0x000fe200000e0000 */
[----:B------:R-:W-:Y:S01]  /*88c0*/  IMAD.IADD R9, R10, 0x1, R3 ;  /* 0x000000010a097824 */ /* 0x000fe200078e0203 */
[----:B------:R-:W-:-:S02]  /*88d0*/  R2UR UR8, R12 ;  /* 0x000000000c0872ca */ /* 0x000fc400000e0000 */
[----:B------:R-:W-:Y:S01]  /*88e0*/  R2UR UR9, R13 ;  /* 0x000000000d0972ca */ /* 0x000fe200000e0000 */
[----:B------:R-:W-:Y:S01]  /*88f0*/  IMAD.IADD R15, R10, 0x1, R9 ;  /* 0x000000010a0f7824 */ /* 0x000fe200078e0209 */
[C---:B------:R-:W-:Y:S01]  /*8900*/  R2UR UR10, R12.reuse ;  /* 0x000000000c0a72ca */ /* 0x040fe200000e0000 */
[----:B-1----:R-:W-:Y:S01]  /*8910*/  IMAD.WIDE.U32 R2, R3, 0x8, R26 ;  /* 0x0000000803027825 */ /* 0x002fe200078e001a */
[C---:B------:R-:W-:Y:S02]  /*8920*/  R2UR UR11, R13.reuse ;  /* 0x000000000d0b72ca */ /* 0x040fe400000e0000 */
[----:B------:R-:W-:Y:S01]  /*8930*/  R2UR UR12, R12 ;  /* 0x000000000c0c72ca */ /* 0x000fe200000e0000 */
[----:B------:R-:W-:Y:S01]  /*8940*/  IMAD.IADD R33, R10, 0x1, R15 ;  /* 0x000000010a217824 */ /* 0x000fe200078e020f */
[----:B------:R-:W-:Y:S01]  /*8950*/  R2UR UR13, R13 ;  /* 0x000000000d0d72ca */ /* 0x000fe200000e0000 */
[----:B------:R-:W-:Y:S01]  /*8960*/  IMAD.WIDE.U32 R8, R9, 0x8, R26 ;  /* 0x0000000809087825 */ /* 0x000fe200078e001a */
[----:B------:R-:W-:-:S02]  /*8970*/  R2UR UR14, R12 ;  /* 0x000000000c0e72ca */ /* 0x000fc400000e0000 */
[----:B------:R-:W-:Y:S01]  /*8980*/  R2UR UR15, R13 ;  /* 0x000000000d0f72ca */ /* 0x000fe200000e0000 */
[----:B------:R-:W-:Y:S01]  /*8990*/  IMAD.IADD R35, R10, 0x1, R33 ;  /* 0x000000010a237824 */ /* 0x000fe200078e0221 */
[----:B------:R-:W-:Y:S01]  /*89a0*/  R2UR UR16, R12 ;  /* 0x000000000c1072ca */ /* 0x000fe200000e0000 */
[----:B------:R-:W-:Y:S01]  /*89b0*/  IMAD.WIDE.U32 R14, R15, 0x8, R26 ;  /* 0x000000080f0e7825 */ /* 0x000fe200078e001a */
[----:B------:R-:W-:-:S03]  /*89c0*/  R2UR UR17, R13 ;  /* 0x000000000d1172ca */ /* 0x000fc600000e0000 */
[----:B0-----:R-:W-:-:S04]  /*89d0*/  IMAD.IADD R11, R10, 0x1, R35 ;  /* 0x000000010a0b7824 */ /* 0x001fc800078e0223 */
[----:B------:R-:W-:-:S04]  /*89e0*/  IMAD.IADD R37, R10, 0x1, R11 ;  /* 0x000000010a257824 */ /* 0x000fc800078e020b */
[----:B------:R-:W-:Y:S01]  /*89f0*/  IMAD.IADD R39, R10, 0x1, R37 ;  /* 0x000000010a277824 */ /* 0x000fe200078e0225 */
[----:B--2---:R0:W-:Y:S04]  /*8a00*/  STG.E.64 desc[UR6][R2.64], R4 ;  /* 0x0000000402007986 */ /* 0x0041e8000c101b06 */
[----:B------:R1:W-:Y:S04]  /*8a10*/  STG.E.64 desc[UR8][R8.64], R6 ;  /* 0x0000000608007986 */ /* 0x0003e8000c101b08 */
[----:B---3--:R3:W-:Y:S01]  /*8a20*/  STG.E.64 desc[UR6][R14.64], R16 ;  /* 0x000000100e007986 */ /* 0x0087e2000c101b06 */
[----:B0-----:R-:W-:-:S04]  /*8a30*/  IMAD.WIDE.U32 R2, R33, 0x8, R26 ;  /* 0x0000000821027825 */ /* 0x001fc800078e001a */
[--C-:B------:R-:W-:Y:S01]  /*8a40*/  IMAD.WIDE.U32 R4, R35, 0x8, R26.reuse ;  /* 0x0000000823047825 */ /* 0x100fe200078e001a */
[----:B------:R3:W-:Y:S03]  /*8a50*/  STG.E.64 desc[UR8][R2.64], R18 ;  /* 0x0000001202007986 */ /* 0x0007e6000c101b08 */
[--C-:B-1----:R-:W-:Y:S01]  /*8a60*/  IMAD.WIDE.U32 R6, R11, 0x8, R26.reuse ;  /* 0x000000080b067825 */ /* 0x102fe200078e001a */
[----:B----4-:R3:W-:Y:S03]  /*8a70*/  STG.E.64 desc[UR10][R4.64], R20 ;  /* 0x0000001404007986 */ /* 0x0107e6000c101b0a */
[--C-:B------:R-:W-:Y:S01]  /*8a80*/  IMAD.WIDE.U32 R8, R37, 0x8, R26.reuse ;  /* 0x0000000825087825 */ /* 0x100fe200078e001a */
[----:B------:R3:W-:Y:S03]  /*8a90*/  STG.E.64 desc[UR12][R6.64], R22 ;  /* 0x0000001606007986 */ /* 0x0007e6000c101b0c */
[----:B------:R-:W-:Y:S01]  /*8aa0*/  IMAD.WIDE.U32 R26, R39, 0x8, R26 ;  /* 0x00000008271a7825 */ /* 0x000fe200078e001a */
[----:B-----5:R3:W-:Y:S04]  /*8ab0*/  STG.E.64 desc[UR14][R8.64], R28 ;  /* 0x0000001c08007986 */ /* 0x0207e8000c101b0e */
[----:B------:R3:W-:Y:S02]  /*8ac0*/  STG.E.64 desc[UR16][R26.64], R30 ;  /* 0x0000001e1a007986 */ /* 0x0007e4000c101b10 */
.L_x_21:
[----:B------:R-:W-:-:S13]  /*8ad0*/  ISETP.NE.AND P0, PT, RZ, UR5, PT ;  /* 0x00000005ff007c0c */ /* 0x000fda000bf05270 */
[----:B------:R-:W-:Y:S05]  /*8ae0*/  @!P0 EXIT ;  /* 0x000000000000894d */ /* 0x000fea0003800000 */
[----:B------:R-:W-:Y:S02]  /*8af0*/  UISETP.GE.U32.AND UP0, UPT, UR5, 0x4, UPT ;  /* 0x000000040500788c */ /* 0x000fe4000bf06070 */
[----:B------:R-:W-:-:S07]  /*8b00*/  ULOP3.LUT UR4, UR4, 0x3, URZ, 0xc0, !UPT ;  /* 0x0000000304047892 */ /* 0x000fce000f8ec0ff */
[----:B------:R-:W-:Y:S05]  /*8b10*/  BRA.U !UP0, `(.L_x_22) ;  /* 0x0000000108647547 */ /* 0x000fea000b800000 */
[----:B------:R-:W-:Y:S01]  /*8b20*/  IMAD R11, R0, 0x8, R1 ;  /* 0x00000008000b7824 */ /* 0x000fe200078e0201 */
[----:B--23--:R-:W1:Y:S04]  /*8b30*/  LDC.64 R2, c[0x0][0x380] ;  /* 0x0000e000ff027b82 */ /* 0x00ce680000000a00 */
[----:B0-----:R-:W2:Y:S04]  /*8b40*/  LDL.128 R4, [R11] ;  /* 0x000000000b047983 */ /* 0x001ea80000100c00 */
[----:B------:R-:W3:Y:S01]  /*8b50*/  LDL.128 R16, [R11+0x10] ;  /* 0x000010000b107983 */ /* 0x000ee20000100c00 */
[----:B------:R-:W-:Y:S01]  /*8b60*/  IMAD R9, R10, R0, R25 ;  /* 0x000000000a097224 */ /* 0x000fe200078e0219 */
[----:B------:R-:W-:Y:S01]  /*8b70*/  R2UR UR6, R12 ;  /* 0x000000000c0672ca */ /* 0x000fe200000e0000 */
[----:B------:R-:W-:Y:S01]  /*8b80*/  VIADD R0, R0, 0x4 ;  /* 0x0000000400007836 */ /* 0x000fe20000000000 */
[----:B------:R-:W-:Y:S01]  /*8b90*/  R2UR UR7, R13 ;  /* 0x000000000d0772ca */ /* 0x000fe200000e0000 */
[----:B------:R-:W-:Y:S01]  /*8ba0*/  IMAD.IADD R15, R10, 0x1, R9 ;  /* 0x000000010a0f7824 */ /* 0x000fe200078e0209 */
[----:B------:R-:W-:-:S02]  /*8bb0*/  R2UR UR8, R12 ;  /* 0x000000000c0872ca */ /* 0x000fc400000e0000 */
[C---:B------:R-:W-:Y:S01]  /*8bc0*/  R2UR UR9, R13.reuse ;  /* 0x000000000d0972ca */ /* 0x040fe200000e0000 */
[----:B------:R-:W-:Y:S01]  /*8bd0*/  IMAD.IADD R21, R10, 0x1, R15 ;  /* 0x000000010a157824 */ /* 0x000fe200078e020f */
[----:B------:R-:W-:Y:S02]  /*8be0*/  R2UR UR10, R12 ;  /* 0x000000000c0a72ca */ /* 0x000fe400000e0000 */
[C---:B------:R-:W-:Y:S01]  /*8bf0*/  R2UR UR11, R13.reuse ;  /* 0x000000000d0b72ca */ /* 0x040fe200000e0000 */
[----:B------:R-:W-:Y:S01]  /*8c00*/  IMAD.IADD R23, R10, 0x1, R21 ;  /* 0x000000010a177824 */ /* 0x000fe200078e0215 */
[----:B------:R-:W-:Y:S02]  /*8c10*/  R2UR UR12, R12 ;  /* 0x000000000c0c72ca */ /* 0x000fe400000e0000 */
[----:B------:R-:W-:Y:S01]  /*8c20*/  R2UR UR13, R13 ;  /* 0x000000000d0d72ca */ /* 0x000fe200000e0000 */
[----:B-1----:R-:W-:-:S04]  /*8c30*/  IMAD.WIDE.U32 R8, R9, 0x8, R2 ;  /* 0x0000000809087825 */ /* 0x002fc800078e0002 */
[----:B------:R-:W-:-:S04]  /*8c40*/  IMAD.WIDE.U32 R14, R15, 0x8, R2 ;  /* 0x000000080f0e7825 */ /* 0x000fc800078e0002 */
[----:B------:R-:W-:-:S04]  /*8c50*/  IMAD.WIDE.U32 R20, R21, 0x8, R2 ;  /* 0x0000000815147825 */ /* 0x000fc800078e0002 */
[----:B------:R-:W-:Y:S01]  /*8c60*/  IMAD.WIDE.U32 R2, R23, 0x8, R2 ;  /* 0x0000000817027825 */ /* 0x000fe200078e0002 */
[----:B--2---:R1:W-:Y:S04]  /*8c70*/  STG.E.64 desc[UR6][R8.64], R4 ;  /* 0x0000000408007986 */ /* 0x0043e8000c101b06 */
[----:B------:R1:W-:Y:S04]  /*8c80*/  STG.E.64 desc[UR8][R14.64], R6 ;  /* 0x000000060e007986 */ /* 0x0003e8000c101b08 */
[----:B---3--:R1:W-:Y:S04]  /*8c90*/  STG.E.64 desc[UR10][R20.64], R16 ;  /* 0x0000001014007986 */ /* 0x0083e8000c101b0a */
[----:B------:R1:W-:Y:S02]  /*8ca0*/  STG.E.64 desc[UR12][R2.64], R18 ;  /* 0x0000001202007986 */ /* 0x0003e4000c101b0c */
.L_x_22:
[----:B------:R-:W-:-:S13]  /*8cb0*/  ISETP.NE.AND P0, PT, RZ, UR4, PT ;  /* 0x00000004ff007c0c */ /* 0x000fda000bf05270 */
[----:B------:R-:W-:Y:S05]  /*8cc0*/  @!P0 EXIT ;  /* 0x000000000000894d */ /* 0x000fea0003800000 */
[----:B0123--:R-:W0:Y:S01]  /*8cd0*/  LDC.64 R6, c[0x0][0x380] ;  /* 0x0000e000ff067b82 */ /* 0x00fe220000000a00 */
[----:B------:R-:W-:Y:S01]  /*8ce0*/  UIADD3 UR4, UPT, UPT, -UR4, URZ, URZ ;  /* 0x000000ff04047290 */ /* 0x000fe2000fffe1ff */
[----:B------:R-:W-:Y:S02]  /*8cf0*/  IMAD R25, R10, R0, R25 ;  /* 0x000000000a197224 */ /* 0x000fe400078e0219 */
[----:B------:R-:W-:-:S03]  /*8d00*/  IMAD R8, R0, 0x8, R1 ;  /* 0x0000000800087824 */ /* 0x000fc600078e0201 */
[----:B------:R-:W-:-:S07]  /*8d10*/  IMAD.U32 R0, RZ, RZ, UR4 ;  /* 0x00000004ff007e24 */ /* 0x000fce000f8e00ff */
.L_x_23:
[----:B0-----:R-:W2:Y:S01]  /*8d20*/  LDL.64 R2, [R8] ;  /* 0x0000000008027983 */ /* 0x001ea20000100a00 */
[----:B------:R-:W-:Y:S01]  /*8d30*/  VIADD R0, R0, 0x1 ;  /* 0x0000000100007836 */ /* 0x000fe20000000000 */
[----:B------:R-:W-:Y:S01]  /*8d40*/  R2UR UR4, R12 ;  /* 0x000000000c0472ca */ /* 0x000fe200000e0000 */
[----:B0-----:R-:W-:Y:S01]  /*8d50*/  IMAD.WIDE.U32 R4, R25, 0x8, R6 ;  /* 0x0000000819047825 */ /* 0x001fe200078e0006 */
[----:B------:R-:W-:Y:S02]  /*8d60*/  R2UR UR5, R13 ;  /* 0x000000000d0572ca */ /* 0x000fe400000e0000 */
[----:B------:R-:W-:-:S11]  /*8d70*/  ISETP.NE.AND P0, PT, R0, RZ, PT ;  /* 0x000000ff0000720c */ /* 0x000fd60003f05270 */
[----:B--2---:R0:W-:Y:S02]  /*8d80*/  STG.E.64 desc[UR4][R4.64], R2 ;  /* 0x0000000204007986 */ /* 0x0041e4000c101b04 */
[----:B------:R-:W-:Y:S05]  /*8d90*/  @!P0 EXIT ;  /* 0x000000000000894d */ /* 0x000fea0003800000 */
[----:B------:R-:W-:Y:S02]  /*8da0*/  IMAD.IADD R25, R10, 0x1, R25 ;  /* 0x000000010a197824 */ /* 0x000fe400078e0219 */
[----:B------:R-:W-:Y:S01]  /*8db0*/  VIADD R8, R8, 0x8 ;  /* 0x0000000808087836 */ /* 0x000fe20000000000 */
[----:B------:R-:W-:Y:S06]  /*8dc0*/  BRA `(.L_x_23) ;  /* 0xfffffffc00d47947 */ /* 0x000fec000383ffff */
.L_x_18:
[----:B------:R-:W-:-:S05]  /*8dd0*/  IMAD.SHL.U32 R0, R10, 0x2, RZ ;  /* 0x000000020a007824 */ /* 0x000fca00078e00ff */
[----:B------:R-:W-:-:S13]  /*8de0*/  ISETP.GE.AND P0, PT, R17, R0, PT ;  /* 0x000000001100720c */ /* 0x000fda0003f06270 */
[----:B------:R-:W-:Y:S05]  /*8df0*/  @P0 EXIT ;  /* 0x000000000000094d */ /* 0x000fea0003800000 */
        /* <DEDUP_REMOVED lines=14> */
[----:B------:R-:W-:-:S04]  /*8ee0*/  IMAD.IADD R0, R25, 0x1, -R10 ;  /* 0x0000000119007824 */ /* 0x000fc800078e0a0a */
        /* <DEDUP_REMOVED lines=56> */
[----:B------:R-:W-:Y:S02]  /*9270*/  LOP3.LUT R22, R11, R36, R33, 0x5a, !PT ;  /* 0x000000240b167212 */ /* 0x000fe400078e5a21 */
[----:B------:R-:W-:Y:S01]  /*9280*/  SHF.R.U64 R11, R2, 0x10, R47 ;  /* 0x00000010020b7819 */ /* 0x000fe2000000122f */
[----:B------:R-:W-:Y:S01]  /*9290*/  IMAD.U32 R41, R41, 0x10000, RZ ;  /* 0x0001000029297824 */ /* 0x000fe200078e00ff */
[----:B------:R-:W-:Y:S02]  /*92a0*/  LOP3.LUT R59, R59, 0xffff0000, RZ, 0xc0, !PT ;  /* 0xffff00003b3b7812 */ /* 0x000fe400078ec0ff */
[----:B-----5:R-:W-:-:S02]  /*92b0*/  LOP3.LUT R11, R11, R20, RZ, 0x3c, !PT ;  /* 0x000000140b0b7212 */ /* 0x020fc400078e3cff */
[----:B------:R-:W-:Y:S02]  /*92c0*/  LOP3.LUT R14, R14, 0xffff0000, R41, 0x78, !PT ;  /* 0xffff00000e0e7812 */ /* 0x000fe400078e7829 */
[----:B------:R-:W-:Y:S01]  /*92d0*/  LOP3.LUT R59, R59, R15, R34, 0x5a, !PT ;  /* 0x0000000f3b3b7212 */ /* 0x000fe200078e5a22 */
[----:B------:R-:W-:Y:S01]  /*92e0*/  IMAD.U32 R33, R11, 0x10000, RZ ;  /* 0x000100000b217824 */ /* 0x000fe200078e00ff */
[----:B------:R-:W-:Y:S01]  /*92f0*/  LOP3.LUT R24, R20, 0xffff, R11, 0x78, !PT ;  /* 0x0000ffff14187812 */ /* 0x000fe200078e780b */
[----:B------:R-:W2:Y:S01]  /*9300*/  LDG.E.64 R40, desc[UR14][R30.64+0x158] ;  /* 0x0001580e1e287981 */ /* 0x000ea2000c1e1b00 */
[----:B------:R-:W-:Y:S02]  /*9310*/  SHF.R.U64 R36, R14, 0x8, R59 ;  /* 0x000000080e247819 */ /* 0x000fe4000000123b */
[----:B------:R-:W-:Y:S01]  /*9320*/  LOP3.LUT R51, R2, 0xffff0000, R33, 0x78, !PT ;  /* 0xffff000002337812 */ /* 0x000fe200078e7821 */
[----:B------:R-:W-:Y:S01]  /*9330*/  IMAD.U32 R11, R0, 0x10000, RZ ;  /* 0x00010000000b7824 */ /* 0x000fe200078e00ff */
[----:B------:R-:W-:-:S02]  /*9340*/  SHF.R.U32.HI R39, RZ, 0x10, R35 ;  /* 0x00000010ff277819 */ /* 0x000fc40000011623 */
[----:B------:R-:W-:Y:S02]  /*9350*/  LOP3.LUT R36, R36, R51, RZ, 0x3c, !PT ;  /* 0x0000003324247212 */ /* 0x000fe400078e3cff */
[----:B------:R-:W-:Y:S02]  /*9360*/  SHF.R.U64 R71, R49, 0x8, R32 ;  /* 0x0000000831477819 */ /* 0x000fe40000001220 */
[----:B------:R-:W-:Y:S01]  /*9370*/  LOP3.LUT R11, R11, 0xffff0000, RZ, 0xc0, !PT ;  /* 0xffff00000b0b7812 */ /* 0x000fe200078ec0ff */
[----:B------:R-:W-:Y:S01]  /*9380*/  IMAD.SHL.U32 R155, R36, 0x100, RZ ;  /* 0x00000100249b7824 */ /* 0x000fe200078e00ff */
[----:B------:R-:W-:Y:S02]  /*9390*/  LOP3.LUT R71, R71, R24, RZ, 0x3c, !PT ;  /* 0x0000001847477212 */ /* 0x000fe400078e3cff */
[----:B------:R-:W-:Y:S02]  /*93a0*/  LOP3.LUT R34, R11, R34, R15, 0x5a, !PT ;  /* 0x000000220b227212 */ /* 0x000fe400078e5a0f */
[----:B------:R-:W-:-:S02]  /*93b0*/  LOP3.LUT R155, R14, 0xff00ff00, R155, 0x78, !PT ;  /* 0xff00ff000e9b7812 */ /* 0x000fc400078e789b */
[----:B------:R-:W2:Y:S01]  /*93c0*/  LDG.E.64 R14, desc[UR8][R30.64+0x58] ;  /* 0x000058081e0e7981 */ /* 0x000ea2000c1e1b00 */
[----:B------:R-:W-:Y:S01]  /*93d0*/  IMAD.SHL.U32 R114, R71, 0x100, RZ ;  /* 0x0000010047727824 */ /* 0x000fe200078e00ff */
[----:B------:R-:W-:-:S04]  /*93e0*/  LOP3.LUT R39, R39, R37, RZ, 0x3c, !PT ;  /* 0x0000002527277212 */ /* 0x000fc800078e3cff */
[----:B------:R-:W-:Y:S02]  /*93f0*/  LOP3.LUT R114, R49, 0xff00ff00, R114, 0x78, !PT ;  /* 0xff00ff0031727812 */ /* 0x000fe400078e7872 */
[----:B------:R-:W3:Y:S01]  /*9400*/  LDG.E.64 R48, desc[UR6][R30.64+0xd8] ;  /* 0x0000d8061e307981 */ /* 0x000ee2000c1e1b00 */
[--C-:B------:R-:W-:Y:S02]  /*9410*/  LOP3.LUT R43, R37, 0xffff, R39.reuse, 0x78, !PT ;  /* 0x0000ffff252b7812 */ /* 0x100fe400078e7827 */
[----:B------:R-:W-:-:S04]  /*9420*/  SHF.L.U64.HI R37, R0, 0x10, R39 ;  /* 0x0000001000257819 */ /* 0x000fc80000010227 */
[----:B------:R-:W-:Y:S02]  /*9430*/  LOP3.LUT R37, R35, 0xffff0000, R37, 0x78, !PT ;  /* 0xffff000023257812 */ /* 0x000fe400078e7825 */
[----:B------:R-:W-:Y:S02]  /*9440*/  LOP3.LUT R35, RZ, R3, R6, 0xaa, !PT ;  /* 0x00000003ff237212 */ /* 0x000fe400078eaa06 */
[----:B------:R-:W-:Y:S02]  /*9450*/  LOP3.LUT R39, RZ, R6, R3, 0xaa, !PT ;  /* 0x00000006ff277212 */ /* 0x000fe400078eaa03 */
[--C-:B------:R-:W-:Y:S02]  /*9460*/  SHF.R.U64 R11, R2, 0x10, R35.reuse ;  /* 0x00000010020b7819 */ /* 0x100fe40000001223 */
[----:B------:R-:W-:Y:S02]  /*9470*/  SHF.R.U32.HI R35, RZ, 0x10, R35 ;  /* 0x00000010ff237819 */ /* 0x000fe40000011623 */
[----:B------:R-:W-:-:S02]  /*9480*/  LOP3.LUT R2, R11, R20, RZ, 0x3c, !PT ;  /* 0x000000140b027212 */ /* 0x000fc400078e3cff */
[--C-:B------:R-:W-:Y:S02]  /*9490*/  SHF.R.U32.HI R33, RZ, 0x10, R7.reuse ;  /* 0x00000010ff217819 */ /* 0x100fe40000011607 */
[----:B------:R-:W-:Y:S02]  /*94a0*/  SHF.R.U64 R11, R39, 0x10, R7 ;  /* 0x00000010270b7819 */ /* 0x000fe40000001207 */
[----:B------:R-:W-:Y:S02]  /*94b0*/  SHF.R.U32.HI R47, RZ, 0x10, R47 ;  /* 0x00000010ff2f7819 */ /* 0x000fe4000001162f */
[----:B------:R-:W-:Y:S02]  /*94c0*/  LOP3.LUT R35, R35, R21, R16, 0x5a, !PT ;  /* 0x0000001523237212 */ /* 0x000fe400078e5a10 */
[----:B------:R-:W-:Y:S02]  /*94d0*/  LOP3.LUT R0, R33, R17, RZ, 0x3c, !PT ;  /* 0x0000001121007212 */ /* 0x000fe400078e3cff */
[----:B------:R-:W-:-:S02]  /*94e0*/  LOP3.LUT R11, R11, R16, R21, 0x5a, !PT ;  /* 0x000000100b0b7212 */ /* 0x000fc400078e5a15 */
[----:B------:R-:W-:Y:S02]  /*94f0*/  LOP3.LUT R47, R47, R21, R16, 0x5a, !PT ;  /* 0x000000152f2f7212 */ /* 0x000fe400078e5a10 */
[----:B------:R-:W-:Y:S02]  /*9500*/  SHF.L.U64.HI R2, R2, 0x10, R35 ;  /* 0x0000001002027819 */ /* 0x000fe40000010223 */
[--C-:B------:R-:W-:Y:S02]  /*9510*/  LOP3.LUT R33, R17, 0xffff, R0.reuse, 0x78, !PT ;  /* 0x0000ffff11217812 */ /* 0x100fe400078e7800 */
[C---:B------:R-:W-:Y:S02]  /*9520*/  LOP3.LUT R35, R11.reuse, 0xffff, RZ, 0xc0, !PT ;  /* 0x0000ffff0b237812 */ /* 0x040fe400078ec0ff */
[C---:B------:R-:W-:Y:S01]  /*9530*/  SHF.L.U64.HI R17, R11.reuse, 0x10, R0 ;  /* 0x000000100b117819 */ /* 0x040fe20000010200 */
[----:B------:R-:W-:Y:S01]  /*9540*/  IMAD.U32 R11, R11, 0x10000, RZ ;  /* 0x000100000b0b7824 */ /* 0x000fe200078e00ff */
[----:B------:R-:W-:-:S02]  /*9550*/  LOP3.LUT R47, R47, 0xffff, RZ, 0xc0, !PT ;  /* 0x0000ffff2f2f7812 */ /* 0x000fc400078ec0ff */
[----:B------:R-:W-:Y:S02]  /*9560*/  LOP3.LUT R20, R35, R16, R21, 0x5a, !PT ;  /* 0x0000001023147212 */ /* 0x000fe400078e5a15 */
[----:B------:R-:W-:Y:S02]  /*9570*/  LOP3.LUT R47, R47, R21, R16, 0x5a, !PT ;  /* 0x000000152f2f7212 */ /* 0x000fe400078e5a10 */
[----:B------:R-:W-:Y:S02]  /*9580*/  LOP3.LUT R21, R2, 0xffff0000, RZ, 0xc0, !PT ;  /* 0xffff000002157812 */ /* 0x000fe400078ec0ff */
[----:B------:R-:W-:Y:S02]  /*9590*/  LOP3.LUT R11, R11, 0xffff0000, RZ, 0xc0, !PT ;  /* 0xffff00000b0b7812 */ /* 0x000fe400078ec0ff */
[----:B------:R-:W-:Y:S02]  /*95a0*/  SHF.R.U32.HI R0, RZ, 0x8, R32 ;  /* 0x00000008ff007819 */ /* 0x000fe40000011620 */
[----:B------:R-:W-:-:S02]  /*95b0*/  LOP3.LUT R16, R21, R3, R6, 0x5a, !PT ;  /* 0x0000000315107212 */ /* 0x000fc400078e5a06 */
[----:B------:R-:W-:Y:S02]  /*95c0*/  LOP3.LUT R2, R11, R6, R3, 0x5a, !PT ;  /* 0x000000060b027212 */ /* 0x000fe400078e5a03 */
[----:B------:R-:W-:Y:S02]  /*95d0*/  SHF.R.U32.HI R3, RZ, 0x8, R59 ;  /* 0x00000008ff037819 */ /* 0x000fe4000001163b */
[----:B------:R-:W-:Y:S02]  /*95e0*/  LOP3.LUT R0, R0, R47, RZ, 0x3c, !PT ;  /* 0x0000002f00007212 */ /* 0x000fe400078e3cff */
[----:B------:R-:W-:Y:S02]  /*95f0*/  LOP3.LUT R3, R3, R16, RZ, 0x3c, !PT ;  /* 0x0000001003037212 */ /* 0x000fe400078e3cff */
[----:B------:R-:W-:Y:S02]  /*9600*/  LOP3.LUT R90, R47, 0xff00ff, R0, 0x78, !PT ;  /* 0x00ff00ff2f5a7812 */ /* 0x000fe400078e7800 */
[----:B------:R-:W-:-:S02]  /*9610*/  LOP3.LUT R118, R51, 0xff00ff, R36, 0x78, !PT ;  /* 0x00ff00ff33767812 */ /* 0x000fc400078e7824 */
[--C-:B------:R-:W-:Y:S02]  /*9620*/  LOP3.LUT R47, R16, 0xff00ff, R3.reuse, 0x78, !PT ;  /* 0x00ff00ff102f7812 */ /* 0x100fe400078e7803 */
[----:B------:R-:W-:Y:S02]  /*9630*/  SHF.L.U64.HI R36, R36, 0x8, R3 ;  /* 0x0000000824247819 */ /* 0x000fe40000010203 */
[----:B------:R-:W-:Y:S02]  /*9640*/  SHF.R.U64 R105, R34, 0x8, R37 ;  /* 0x0000000822697819 */ /* 0x000fe40000001225 */
[----:B------:R-:W-:Y:S02]  /*9650*/  LOP3.LUT R3, RZ, R9, R84, 0xaa, !PT ;  /* 0x00000009ff037212 */ /* 0x000fe400078eaa54 */
[----:B------:R-:W-:Y:S02]  /*9660*/  LOP3.LUT R65, R24, 0xff00ff, R71, 0x78, !PT ;  /* 0x00ff00ff18417812 */ /* 0x000fe400078e7847 */
[----:B------:R-:W-:-:S02]  /*9670*/  LOP3.LUT R105, R105, R2, RZ, 0x3c, !PT ;  /* 0x0000000269697212 */ /* 0x000fc400078e3cff */
[--C-:B------:R-:W-:Y:S02]  /*9680*/  SHF.R.U64 R51, R8, 0x10, R3.reuse ;  /* 0x0000001008337819 */ /* 0x100fe40000001203 */
[----:B------:R-:W-:Y:S02]  /*9690*/  SHF.L.U64.HI R71, R71, 0x8, R0 ;  /* 0x0000000847477819 */ /* 0x000fe40000010200 */
[----:B------:R-:W-:Y:S02]  /*96a0*/  SHF.R.U32.HI R3, RZ, 0x10, R3 ;  /* 0x00000010ff037819 */ /* 0x000fe40000011603 */
[----:B------:R-:W-:Y:S02]  /*96b0*/  LOP3.LUT R7, R7, 0xffff0000, R17, 0x78, !PT ;  /* 0xffff000007077812 */ /* 0x000fe400078e7811 */
[----:B------:R-:W-:Y:S01]  /*96c0*/  SHF.R.U32.HI R0, RZ, 0x8, R37 ;  /* 0x00000008ff007819 */ /* 0x000fe20000011625 */
[----:B------:R-:W4:Y:S01]  /*96d0*/  LDG.E.64 R16, desc[UR8][R30.64+0x60] ;  /* 0x000060081e107981 */ /* 0x000f22000c1e1b00 */
[----:B------:R-:W-:-:S02]  /*96e0*/  SHF.R.U32.HI R42, RZ, 0x8, R43 ;  /* 0x00000008ff2a7819 */ /* 0x000fc4000001162b */
[----:B------:R-:W-:Y:S02]  /*96f0*/  SHF.R.U64 R63, R22, 0x8, R43 ;  /* 0x00000008163f7819 */ /* 0x000fe4000000122b */
[----:B------:R-:W-:Y:S02]  /*9700*/  LOP3.LUT R55, R2, 0xff00ff, R105, 0x78, !PT ;  /* 0x00ff00ff02377812 */ /* 0x000fe400078e7869 */
[----:B------:R-:W-:Y:S02]  /*9710*/  LOP3.LUT R2, R3, R87, R92, 0x5a, !PT ;  /* 0x0000005703027212 */ /* 0x000fe400078e5a5c */
[----:B------:R-:W-:Y:S02]  /*9720*/  LOP3.LUT R0, R0, R7, RZ, 0x3c, !PT ;  /* 0x0000000700007212 */ /* 0x000fe400078e3cff */
[----:B------:R-:W-:Y:S02]  /*9730*/  LOP3.LUT R51, R51, R86, RZ, 0x3c, !PT ;  /* 0x0000005633337212 */ /* 0x000fe400078e3cff */
[----:B------:R-:W-:-:S02]  /*9740*/  LOP3.LUT R42, R42, R33, RZ, 0x3c, !PT ;  /* 0x000000212a2a7212 */ /* 0x000fc400078e3cff */
[----:B------:R-:W-:Y:S02]  /*9750*/  LOP3.LUT R63, R63, R20, RZ, 0x3c, !PT ;  /* 0x000000143f3f7212 */ /* 0x000fe400078e3cff */
[----:B------:R-:W-:Y:S02]  /*9760*/  LOP3.LUT R50, R7, 0xff00ff, R0, 0x78, !PT ;  /* 0x00ff00ff07327812 */ /* 0x000fe400078e7800 */
[----:B------:R-:W-:Y:S01]  /*9770*/  SHF.L.U64.HI R51, R51, 0x10, R2 ;  /* 0x0000001033337819 */ /* 0x000fe20000010202 */
[----:B------:R-:W5:Y:S01]  /*9780*/  LDG.E.64 R6, desc[UR14][R30.64+0x120] ;  /* 0x0001200e1e067981 */ /* 0x000f62000c1e1b00 */
[--C-:B------:R-:W-:Y:S02]  /*9790*/  LOP3.LUT R58, R33, 0xff00ff, R42.reuse, 0x78, !PT ;  /* 0x00ff00ff213a7812 */ /* 0x100fe400078e782a */
[----:B------:R-:W-:Y:S01]  /*97a0*/  SHF.L.U64.HI R42, R63, 0x8, R42 ;  /* 0x000000083f2a7819 */ /* 0x000fe2000001022a */
[----:B------:R-:W5:Y:S01]  /*97b0*/  LDG.E.64 R2, desc[UR6][R30.64+0x20] ;  /* 0x000020061e027981 */ /* 0x000f62000c1e1b00 */
[C---:B------:R-:W-:Y:S01]  /*97c0*/  SHF.L.U64.HI R0, R105.reuse, 0x8, R0 ;  /* 0x0000000869007819 */ /* 0x040fe20000010200 */
[----:B------:R-:W-:Y:S01]  /*97d0*/  IMAD.SHL.U32 R105, R105, 0x100, RZ ;  /* 0x0000010069697824 */ /* 0x000fe200078e00ff */
[----:B------:R-:W-:-:S02]  /*97e0*/  LOP3.LUT R11, RZ, R84, R9, 0xaa, !PT ;  /* 0x00000054ff0b7212 */ /* 0x000fc400078eaa09 */
[----:B------:R-:W-:Y:S02]  /*97f0*/  LOP3.LUT R42, R43, 0xff00ff00, R42, 0x78, !PT ;  /* 0xff00ff002b2a7812 */ /* 0x000fe400078e782a */
[----:B------:R-:W-:Y:S02]  /*9800*/  LOP3.LUT R0, R37, 0xff00ff00, R0, 0x78, !PT ;  /* 0xff00ff0025007812 */ /* 0x000fe400078e7800 */
[----:B------:R-:W-:Y:S02]  /*9810*/  LOP3.LUT R43, RZ, R9, R84, 0xaa, !PT ;  /* 0x00000009ff2b7212 */ /* 0x000fe400078eaa54 */
[----:B------:R-:W-:Y:S01]  /*9820*/  LOP3.LUT R39, R20, 0xff00ff, R63, 0x78, !PT ;  /* 0x00ff00ff14277812 */ /* 0x000fe200078e783f */
[----:B------:R-:W-:Y:S01]  /*9830*/  IMAD.SHL.U32 R63, R63, 0x100, RZ ;  /* 0x000001003f3f7824 */ /* 0x000fe200078e00ff */
[----:B------:R-:W-:Y:S01]  /*9840*/  SHF.R.U32.HI R37, RZ, 0x10, R85 ;  /* 0x00000010ff257819 */ /* 0x000fe20000011655 */
[----:B------:R-:W4:Y:S01]  /*9850*/  LDG.E.64 R20, desc[UR16][R30.64+0x160] ;  /* 0x000160101e147981 */ /* 0x000f22000c1e1b00 */
[----:B------:R-:W-:-:S02]  /*9860*/  LOP3.LUT R97, RZ, R79, R18, 0xaa, !PT ;  /* 0x0000004fff617212 */ /* 0x000fc400078eaa12 */
[----:B------:R-:W-:Y:S02]  /*9870*/  LOP3.LUT R71, R32, 0xff00ff00, R71, 0x78, !PT ;  /* 0xff00ff0020477812 */ /* 0x000fe400078e7847 */
[----:B------:R-:W-:Y:S01]  /*9880*/  LOP3.LUT R105, R34, 0xff00ff00, R105, 0x78, !PT ;  /* 0xff00ff0022697812 */ /* 0x000fe200078e7869 */
[----:B------:R-:W4:Y:S01]  /*9890*/  LDG.E.64 R32, desc[UR10][R30.64+0xa0] ;  /* 0x0000a00a1e207981 */ /* 0x000f22000c1e1b00 */
[----:B------:R-:W-:Y:S02]  /*98a0*/  SHF.R.U64 R11, R11, 0x10, R85 ;  /* 0x000000100b0b7819 */ /* 0x000fe40000001255 */
[----:B------:R-:W-:Y:S01]  /*98b0*/  LOP3.LUT R36, R59, 0xff00ff00, R36, 0x78, !PT ;  /* 0xff00ff003b247812 */ /* 0x000fe200078e7824 */
[----:B------:R-:W4:Y:S01]  /*98c0*/  LDG.E.64 R34, desc[UR18][R30.64+0x1a0] ;  /* 0x0001a0121e227981 */ /* 0x000f22000c1e1b00 */
[--C-:B------:R-:W-:Y:S02]  /*98d0*/  SHF.R.U64 R59, R8, 0x10, R43.reuse ;  /* 0x00000010083b7819 */ /* 0x100fe4000000122b */
[----:B------:R-:W-:-:S02]  /*98e0*/  SHF.R.U32.HI R95, RZ, 0x10, R43 ;  /* 0x00000010ff5f7819 */ /* 0x000fc4000001162b */
[----:B------:R-:W-:Y:S02]  /*98f0*/  LOP3.LUT R37, R37, R93, RZ, 0x3c, !PT ;  /* 0x0000005d25257212 */ /* 0x000fe400078e3cff */
[----:B------:R-:W-:Y:S02]  /*9900*/  SHF.R.U64 R43, R78, 0x10, R97 ;  /* 0x000000104e2b7819 */ /* 0x000fe40000001261 */
[----:B------:R-:W-:Y:S02]  /*9910*/  LOP3.LUT R11, R11, R92, R87, 0x5a, !PT ;  /* 0x0000005c0b0b7212 */ /* 0x000fe400078e5a57 */
[----:B------:R-:W-:Y:S02]  /*9920*/  LOP3.LUT R63, R22, 0xff00ff00, R63, 0x78, !PT ;  /* 0xff00ff00163f7812 */ /* 0x000fe400078e783f */
[----:B------:R-:W-:Y:S02]  /*9930*/  LOP3.LUT R91, R59, R86, RZ, 0x3c, !PT ;  /* 0x000000563b5b7212 */ /* 0x000fe400078e3cff */
[----:B------:R-:W-:-:S02]  /*9940*/  LOP3.LUT R22, R95, R87, R92, 0x5a, !PT ;  /* 0x000000575f167212 */ /* 0x000fc400078e5a5c */
[--C-:B------:R-:W-:Y:S02]  /*9950*/  LOP3.LUT R95, R93, 0xffff, R37.reuse, 0x78, !PT ;  /* 0x0000ffff5d5f7812 */ /* 0x100fe400078e7825 */
[----:B------:R-:W-:Y:S02]  /*9960*/  LOP3.LUT R59, R43, R82, RZ, 0x3c, !PT ;  /* 0x000000522b3b7212 */ /* 0x000fe400078e3cff */
[C---:B------:R-:W-:Y:S02]  /*9970*/  SHF.L.U64.HI R37, R11.reuse, 0x10, R37 ;  /* 0x000000100b257819 */ /* 0x040fe40000010225 */
[C---:B------:R-:W-:Y:S01]  /*9980*/  LOP3.LUT R43, R11.reuse, 0xffff, RZ, 0xc0, !PT ;  /* 0x0000ffff0b2b7812 */ /* 0x040fe200078ec0ff */
[----:B------:R-:W-:Y:S01]  /*9990*/  IMAD.U32 R11, R11, 0x10000, RZ ;  /* 0x000100000b0b7824 */ /* 0x000fe200078e00ff */
[----:B------:R-:W-:Y:S01]  /*99a0*/  LOP3.LUT R51, R51, 0xffff0000, RZ, 0xc0, !PT ;  /* 0xffff000033337812 */ /* 0x000fe200078ec0ff */
[----:B------:R-:W-:Y:S01]  /*99b0*/  IMAD.U32 R99, R91, 0x10000, RZ ;  /* 0x000100005b637824 */ /* 0x000fe200078e00ff */
[----:B------:R-:W-:-:S02]  /*99c0*/  LOP3.LUT R93, R86, 0xffff, R91, 0x78, !PT ;  /* 0x0000ffff565d7812 */ /* 0x000fc400078e785b */
[----:B------:R-:W-:Y:S02]  /*99d0*/  LOP3.LUT R11, R11, 0xffff0000, RZ, 0xc0, !PT ;  /* 0xffff00000b0b7812 */ /* 0x000fe400078ec0ff */
[----:B------:R-:W-:Y:S02]  /*99e0*/  LOP3.LUT R91, R22, 0xffff, RZ, 0xc0, !PT ;  /* 0x0000ffff165b7812 */ /* 0x000fe400078ec0ff */
[----:B------:R-:W-:Y:S02]  /*99f0*/  LOP3.LUT R22, R51, R9, R84, 0x5a, !PT ;  /* 0x0000000933167212 */ /* 0x000fe400078e5a54 */
[----:B------:R-:W-:Y:S02]  /*9a00*/  LOP3.LUT R99, R8, 0xffff0000, R99, 0x78, !PT ;  /* 0xffff000008637812 */ /* 0x000fe400078e7863 */
[----:B------:R-:W-:Y:S02]  /*9a10*/  LOP3.LUT R84, R11, R84, R9, 0x5a, !PT ;  /* 0x000000540b547212 */ /* 0x000fe400078e5a09 */
[----:B------:R-:W4:Y:S01]  /*9a20*/  LDG.E.64 R8, desc[UR12][R30.64+0xe0] ;  /* 0x0000e00c1e087981 */ /* 0x000f22000c1e1b00 */
[----:B------:R-:W-:-:S02]  /*9a30*/  LOP3.LUT R85, R85, 0xffff0000, R37, 0x78, !PT ;  /* 0xffff000055557812 */ /* 0x000fc400078e7825 */
[----:B------:R-:W-:Y:S02]  /*9a40*/  LOP3.LUT R86, R43, R92, R87, 0x5a, !PT ;  /* 0x0000005c2b567212 */ /* 0x000fe400078e5a57 */
[----:B------:R-:W-:Y:S02]  /*9a50*/  LOP3.LUT R37, RZ, R18, R79, 0xaa, !PT ;  /* 0x00000012ff257212 */ /* 0x000fe400078eaa4f */
[----:B------:R-:W-:Y:S02]  /*9a60*/  LOP3.LUT R43, RZ, R79, R18, 0xaa, !PT ;  /* 0x0000004fff2b7212 */ /* 0x000fe400078eaa12 */
[--C-:B------:R-:W-:Y:S02]  /*9a70*/  SHF.R.U32.HI R51, RZ, 0x10, R19.reuse ;  /* 0x00000010ff337819 */ /* 0x100fe40000011613 */
[----:B------:R-:W-:Y:S02]  /*9a80*/  LOP3.LUT R54, R91, R87, R92, 0x5a, !PT ;  /* 0x000000575b367212 */ /* 0x000fe400078e5a5c */
[----:B------:R-:W-:-:S02]  /*9a90*/  SHF.R.U64 R37, R37, 0x10, R19 ;  /* 0x0000001025257819 */ /* 0x000fc40000001213 */
[--C-:B------:R-:W-:Y:S02]  /*9aa0*/  SHF.R.U64 R87, R78, 0x10, R43.reuse ;  /* 0x000000104e577819 */ /* 0x100fe4000000122b */
[----:B------:R-:W-:Y:S02]  /*9ab0*/  SHF.R.U32.HI R43, RZ, 0x10, R43 ;  /* 0x00000010ff2b7819 */ /* 0x000fe4000001162b */
[----:B------:R-:W-:Y:S02]  /*9ac0*/  SHF.R.U32.HI R97, RZ, 0x10, R97 ;  /* 0x00000010ff617819 */ /* 0x000fe40000011661 */
[----:B------:R-:W-:Y:S02]  /*9ad0*/  LOP3.LUT R51, R51, R81, RZ, 0x3c, !PT ;  /* 0x0000005133337212 */ /* 0x000fe400078e3cff */
[----:B------:R-:W-:Y:S02]  /*9ae0*/  LOP3.LUT R37, R37, R80, R83, 0x5a, !PT ;  /* 0x0000005025257212 */ /* 0x000fe400078e5a53 */
[----:B------:R-:W-:-:S02]  /*9af0*/  LOP3.LUT R87, R87, R82, RZ, 0x3c, !PT ;  /* 0x0000005257577212 */ /* 0x000fc400078e3cff */
[-CC-:B------:R-:W-:Y:S02]  /*9b00*/  LOP3.LUT R24, R43, R83.reuse, R80.reuse, 0x5a, !PT ;  /* 0x000000532b187212 */ /* 0x180fe400078e5a50 */
[----:B------:R-:W-:Y:S02]  /*9b10*/  LOP3.LUT R97, R97, R83, R80, 0x5a, !PT ;  /* 0x0000005361617212 */ /* 0x000fe400078e5a50 */
[--C-:B------:R-:W-:Y:S02]  /*9b20*/  LOP3.LUT R43, R81, 0xffff, R51.reuse, 0x78, !PT ;  /* 0x0000ffff512b7812 */ /* 0x100fe400078e7833 */
[C---:B------:R-:W-:Y:S02]  /*9b30*/  LOP3.LUT R81, R37.reuse, 0xffff, RZ, 0xc0, !PT ;  /* 0x0000ffff25517812 */ /* 0x040fe400078ec0ff */
[C---:B------:R-:W-:Y:S01]  /*9b40*/  SHF.L.U64.HI R51, R37.reuse, 0x10, R51 ;  /* 0x0000001025337819 */ /* 0x040fe20000010233 */
[----:B------:R-:W-:Y:S01]  /*9b50*/  IMAD.U32 R37, R37, 0x10000, RZ ;  /* 0x0001000025257824 */ /* 0x000fe200078e00ff */
[----:B------:R-:W-:-:S02]  /*9b60*/  SHF.L.U64.HI R87, R87, 0x10, R24 ;  /* 0x0000001057577819 */ /* 0x000fc40000010218 */
[----:B------:R-:W-:Y:S01]  /*9b70*/  LOP3.LUT R70, R82, 0xffff, R59, 0x78, !PT ;  /* 0x0000ffff52467812 */ /* 0x000fe200078e783b */
[----:B------:R-:W-:Y:S01]  /*9b80*/  IMAD.U32 R59, R59, 0x10000, RZ ;  /* 0x000100003b3b7824 */ /* 0x000fe200078e00ff */
[----:B------:R-:W-:Y:S02]  /*9b90*/  LOP3.LUT R97, R97, 0xffff, RZ, 0xc0, !PT ;  /* 0x0000ffff61617812 */ /* 0x000fe400078ec0ff */
[----:B------:R-:W-:Y:S02]  /*9ba0*/  SHF.R.U64 R91, R93, 0x8, R54 ;  /* 0x000000085d5b7819 */ /* 0x000fe40000001236 */
[----:B------:R-:W-:Y:S02]  /*9bb0*/  LOP3.LUT R87, R87, 0xffff0000, RZ, 0xc0, !PT ;  /* 0xffff000057577812 */ /* 0x000fe400078ec0ff */
[----:B------:R-:W-:Y:S02]  /*9bc0*/  LOP3.LUT R37, R37, 0xffff0000, RZ, 0xc0, !PT ;  /* 0xffff000025257812 */ /* 0x000fe400078ec0ff */
[----:B------:R-:W-:-:S02]  /*9bd0*/  LOP3.LUT R97, R97, R83, R80, 0x5a, !PT ;  /* 0x0000005361617212 */ /* 0x000fc400078e5a50 */
[----:B------:R-:W-:Y:S02]  /*9be0*/  SHF.R.U32.HI R24, RZ, 0x8, R54 ;  /* 0x00000008ff187819 */ /* 0x000fe40000011636 */
[----:B------:R-:W-:Y:S02]  /*9bf0*/  LOP3.LUT R110, R78, 0xffff0000, R59, 0x78, !PT ;  /* 0xffff00004e6e7812 */ /* 0x000fe400078e783b */
[----:B------:R-:W-:Y:S02]  /*9c00*/  LOP3.LUT R91, R91, R70, RZ, 0x3c, !PT ;  /* 0x000000465b5b7212 */ /* 0x000fe400078e3cff */
[----:B------:R-:W-:Y:S02]  /*9c10*/  LOP3.LUT R87, R87, R79, R18, 0x5a, !PT ;  /* 0x0000004f57577212 */ /* 0x000fe400078e5a12 */
[----:B------:R-:W-:Y:S02]  /*9c20*/  LOP3.LUT R78, R37, R18, R79, 0x5a, !PT ;  /* 0x00000012254e7212 */ /* 0x000fe400078e5a4f */
[----:B------:R-:W-:Y:S01]  /*9c30*/  LOP3.LUT R18, R24, R97, RZ, 0x3c, !PT ;  /* 0x0000006118127212 */ /* 0x000fe200078e3cff */
[----:B------:R-:W-:Y:S01]  /*9c40*/  IMAD.SHL.U32 R116, R91, 0x100, RZ ;  /* 0x000001005b747824 */ /* 0x000fe200078e00ff */
[----:B------:R-:W-:-:S02]  /*9c50*/  LOP3.LUT R70, R70, 0xff00ff, R91, 0x78, !PT ;  /* 0x00ff00ff46467812 */ /* 0x000fc400078e785b */
[----:B------:R-:W-:Y:S02]  /*9c60*/  SHF.R.U64 R59, R99, 0x8, R22 ;  /* 0x00000008633b7819 */ /* 0x000fe40000001216 */
[--C-:B------:R-:W-:Y:S02]  /*9c70*/  LOP3.LUT R111, R97, 0xff00ff, R18.reuse, 0x78, !PT ;  /* 0x00ff00ff616f7812 */ /* 0x100fe400078e7812 */
[----:B------:R-:W-:Y:S02]  /*9c80*/  SHF.L.U64.HI R91, R91, 0x8, R18 ;  /* 0x000000085b5b7819 */ /* 0x000fe40000010212 */
[----:B------:R-:W-:Y:S02]  /*9c90*/  SHF.R.U32.HI R18, RZ, 0x8, R22 ;  /* 0x00000008ff127819 */ /* 0x000fe40000011616 */
[----:B------:R-:W-:Y:S02]  /*9ca0*/  LOP3.LUT R59, R59, R110, RZ, 0x3c, !PT ;  /* 0x0000006e3b3b7212 */ /* 0x000fe400078e3cff */
[----:B------:R-:W-:-:S02]  /*9cb0*/  LOP3.LUT R18, R18, R87, RZ, 0x3c, !PT ;  /* 0x0000005712127212 */ /* 0x000fc400078e3cff */
[----:B------:R-:W-:Y:S01]  /*9cc0*/  LOP3.LUT R110, R110, 0xff00ff, R59, 0x78, !PT ;  /* 0x00ff00ff6e6e7812 */ /* 0x000fe200078e783b */
[----:B------:R-:W-:Y:S01]  /*9cd0*/  IMAD.SHL.U32 R11, R59, 0x100, RZ ;  /* 0x000001003b0b7824 */ /* 0x000fe200078e00ff */
[----:B------:R-:W-:Y:S02]  /*9ce0*/  LOP3.LUT R51, R19, 0xffff0000, R51, 0x78, !PT ;  /* 0xffff000013337812 */ /* 0x000fe400078e7833 */
[--C-:B------:R-:W-:Y:S02]  /*9cf0*/  LOP3.LUT R87, R87, 0xff00ff, R18.reuse, 0x78, !PT ;  /* 0x00ff00ff57577812 */ /* 0x100fe400078e7812 */
[----:B------:R-:W-:Y:S02]  /*9d00*/  SHF.L.U64.HI R59, R59, 0x8, R18 ;  /* 0x000000083b3b7819 */ /* 0x000fe40000010212 */
[----:B------:R-:W4:Y:S01]  /*9d10*/  LDG.E.64 R18, desc[UR6][R30.64+0x1e0] ;  /* 0x0001e0061e127981 */ /* 0x000f22000c1e1b00 */
[----:B------:R-:W-:Y:S02]  /*9d20*/  LOP3.LUT R116, R93, 0xff00ff00, R116, 0x78, !PT ;  /* 0xff00ff005d747812 */ /* 0x000fe400078e7874 */
[----:B------:R-:W-:-:S02]  /*9d30*/  SHF.R.U32.HI R46, RZ, 0x8, R95 ;  /* 0x00000008ff2e7819 */ /* 0x000fc4000001165f */
[----:B------:R-:W-:Y:S02]  /*9d40*/  LOP3.LUT R38, R81, R80, R83, 0x5a, !PT ;  /* 0x0000005051267212 */ /* 0x000fe400078e5a53 */
[----:B------:R-:W-:Y:S02]  /*9d50*/  SHF.R.U64 R93, R86, 0x8, R95 ;  /* 0x00000008565d7819 */ /* 0x000fe4000000125f */
[----:B------:R-:W-:Y:S02]  /*9d60*/  LOP3.LUT R46, R46, R43, RZ, 0x3c, !PT ;  /* 0x0000002b2e2e7212 */ /* 0x000fe400078e3cff */
[----:B------:R-:W-:Y:S02]  /*9d70*/  LOP3.LUT R93, R93, R38, RZ, 0x3c, !PT ;  /* 0x000000265d5d7212 */ /* 0x000fe400078e3cff */
[----:B------:R-:W-:Y:S02]  /*9d80*/  LOP3.LUT R62, R43, 0xff00ff, R46, 0x78, !PT ;  /* 0x00ff00ff2b3e7812 */ /* 0x000fe400078e782e */
[----:B------:R-:W-:-:S02]  /*9d90*/  LOP3.LUT R43, R38, 0xff00ff, R93, 0x78, !PT ;  /* 0x00ff00ff262b7812 */ /* 0x000fc400078e785d */
[--C-:B------:R-:W-:Y:S02]  /*9da0*/  SHF.R.U32.HI R38, RZ, 0x8, R85.reuse ;  /* 0x00000008ff267819 */ /* 0x100fe40000011655 */
[----:B------:R-:W-:Y:S02]  /*9db0*/  SHF.R.U64 R37, R84, 0x8, R85 ;  /* 0x0000000854257819 */ /* 0x000fe40000001255 */
[----:B------:R-:W-:Y:S02]  /*9dc0*/  LOP3.LUT R38, R38, R51, RZ, 0x3c, !PT ;  /* 0x0000003326267212 */ /* 0x000fe400078e3cff */
[----:B------:R-:W-:Y:S02]  /*9dd0*/  LOP3.LUT R79, RZ, R73, R60, 0xaa, !PT ;  /* 0x00000049ff4f7212 */ /* 0x000fe400078eaa3c */
[----:B------:R-:W-:Y:S02]  /*9de0*/  LOP3.LUT R37, R37, R78, RZ, 0x3c, !PT ;  /* 0x0000004e25257212 */ /* 0x000fe400078e3cff */
[----:B------:R-:W-:-:S02]  /*9df0*/  LOP3.LUT R91, R54, 0xff00ff00, R91, 0x78, !PT ;  /* 0xff00ff00365b7812 */ /* 0x000fc400078e785b */
[--C-:B------:R-:W-:Y:S02]  /*9e00*/  LOP3.LUT R54, R51, 0xff00ff, R38.reuse, 0x78, !PT ;  /* 0x00ff00ff33367812 */ /* 0x100fe400078e7826 */
[--C-:B------:R-:W-:Y:S02]  /*9e10*/  SHF.R.U64 R81, R72, 0x10, R79.reuse ;  /* 0x0000001048517819 */ /* 0x100fe4000000124f */
[----:B------:R-:W-:Y:S02]  /*9e20*/  SHF.L.U64.HI R38, R37, 0x8, R38 ;  /* 0x0000000825267819 */ /* 0x000fe40000010226 */
[----:B------:R-:W-:Y:S02]  /*9e30*/  SHF.R.U32.HI R79, RZ, 0x10, R79 ;  /* 0x00000010ff4f7819 */ /* 0x000fe4000001164f */
[----:B------:R-:W-:Y:S02]  /*9e40*/  LOP3.LUT R22, R22, 0xff00ff00, R59, 0x78, !PT ;  /* 0xff00ff0016167812 */ /* 0x000fe400078e783b */
[----:B------:R-:W-:-:S02]  /*9e50*/  SHF.L.U64.HI R46, R93, 0x8, R46 ;  /* 0x000000085d2e7819 */ /* 0x000fc4000001022e */
[----:B------:R-:W-:Y:S02]  /*9e60*/  LOP3.LUT R38, R85, 0xff00ff00, R38, 0x78, !PT ;  /* 0xff00ff0055267812 */ /* 0x000fe400078e7826 */
[----:B------:R-:W-:Y:S02]  /*9e70*/  LOP3.LUT R59, RZ, R60, R73, 0xaa, !PT ;  /* 0x0000003cff3b7212 */ /* 0x000fe400078eaa49 */
[----:B------:R-:W-:Y:S02]  /*9e80*/  LOP3.LUT R81, R81, R76, RZ, 0x3c, !PT ;  /* 0x0000004c51517212 */ /* 0x000fe400078e3cff */
[----:B------:R-:W-:Y:S02]  /*9e90*/  LOP3.LUT R24, R79, R77, R74, 0x5a, !PT ;  /* 0x0000004d4f187212 */ /* 0x000fe400078e5a4a */
[----:B------:R-:W-:Y:S02]  /*9ea0*/  LOP3.LUT R85, RZ, R73, R60, 0xaa, !PT ;  /* 0x00000049ff557212 */ /* 0x000fe400078eaa3c */
[----:B------:R-:W-:-:S02]  /*9eb0*/  SHF.R.U32.HI R79, RZ, 0x10, R61 ;  /* 0x00000010ff4f7819 */ /* 0x000fc4000001163d */
[----:B------:R-:W-:Y:S02]  /*9ec0*/  LOP3.LUT R83, RZ, R5, R26, 0xaa, !PT ;  /* 0x00000005ff537212 */ /* 0x000fe400078eaa1a */
[----:B------:R-:W-:Y:S02]  /*9ed0*/  LOP3.LUT R46, R95, 0xff00ff00, R46, 0x78, !PT ;  /* 0xff00ff005f2e7812 */ /* 0x000fe400078e782e */
[----:B------:R-:W-:Y:S02]  /*9ee0*/  SHF.R.U64 R59, R59, 0x10, R61 ;  /* 0x000000103b3b7819 */ /* 0x000fe4000000123d */
[----:B------:R-:W-:Y:S02]  /*9ef0*/  SHF.L.U64.HI R81, R81, 0x10, R24 ;  /* 0x0000001051517819 */ /* 0x000fe40000010218 */
[--C-:B------:R-:W-:Y:S02]  /*9f00*/  SHF.R.U64 R95, R72, 0x10, R85.reuse ;  /* 0x00000010485f7819 */ /* 0x100fe40000001255 */
[----:B------:R-:W-:-:S02]  /*9f10*/  SHF.R.U32.HI R85, RZ, 0x10, R85 ;  /* 0x00000010ff557819 */ /* 0x000fc40000011655 */
[----:B------:R-:W-:Y:S02]  /*9f20*/  LOP3.LUT R24, R79, R75, RZ, 0x3c, !PT ;  /* 0x0000004b4f187212 */ /* 0x000fe400078e3cff */
[----:B------:R-:W-:Y:S02]  /*9f30*/  SHF.R.U64 R79, R4, 0x10, R83 ;  /* 0x00000010044f7819 */ /* 0x000fe40000001253 */
[----:B------:R-:W-:Y:S02]  /*9f40*/  LOP3.LUT R59, R59, R74, R77, 0x5a, !PT ;  /* 0x0000004a3b3b7212 */ /* 0x000fe400078e5a4d */
[----:B------:R-:W-:Y:S02]  /*9f50*/  LOP3.LUT R64, R85, R77, R74, 0x5a, !PT ;  /* 0x0000004d55407212 */ /* 0x000fe400078e5a4a */
[----:B------:R-:W-:Y:S02]  /*9f60*/  LOP3.LUT R117, R75, 0xffff, R24, 0x78, !PT ;  /* 0x0000ffff4b757812 */ /* 0x000fe400078e7818 */
[----:B------:R-:W-:-:S02]  /*9f70*/  LOP3.LUT R85, R79, R28, RZ, 0x3c, !PT ;  /* 0x0000001c4f557212 */ /* 0x000fc400078e3cff */
[C---:B------:R-:W-:Y:S02]  /*9f80*/  SHF.L.U64.HI R75, R59.reuse, 0x10, R24 ;  /* 0x000000103b4b7819 */ /* 0x040fe40000010218 */
[C---:B------:R-:W-:Y:S01]  /*9f90*/  LOP3.LUT R79, R59.reuse, 0xffff, RZ, 0xc0, !PT ;  /* 0x0000ffff3b4f7812 */ /* 0x040fe200078ec0ff */
[----:B------:R-:W-:Y:S01]  /*9fa0*/  IMAD.U32 R59, R59, 0x10000, RZ ;  /* 0x000100003b3b7824 */ /* 0x000fe200078e00ff */
[----:B------:R-:W-:Y:S02]  /*9fb0*/  LOP3.LUT R95, R95, R76, RZ, 0x3c, !PT ;  /* 0x0000004c5f5f7212 */ /* 0x000fe400078e3cff */
[----:B------:R-:W-:Y:S02]  /*9fc0*/  LOP3.LUT R81, R81, 0xffff0000, RZ, 0xc0, !PT ;  /* 0xffff000051517812 */ /* 0x000fe400078ec0ff */
[----:B------:R-:W-:Y:S01]  /*9fd0*/  LOP3.LUT R51, R78, 0xff00ff, R37, 0x78, !PT ;  /* 0x00ff00ff4e337812 */ /* 0x000fe200078e7825 */
[----:B------:R-:W-:Y:S01]  /*9fe0*/  IMAD.U32 R97, R95, 0x10000, RZ ;  /* 0x000100005f617824 */ /* 0x000fe200078e00ff */
[----:B------:R-:W-:-:S02]  /*9ff0*/  LOP3.LUT R59, R59, 0xffff0000, RZ, 0xc0, !PT ;  /* 0xffff00003b3b7812 */ /* 0x000fc400078ec0ff */
[----:B------:R-:W-:Y:S02]  /*a000*/  LOP3.LUT R78, R76, 0xffff, R95, 0x78, !PT ;  /* 0x0000ffff4c4e7812 */ /* 0x000fe400078e785f */
[----:B------:R-:W-:Y:S02]  /*a010*/  LOP3.LUT R95, R64, 0xffff, RZ, 0xc0, !PT ;  /* 0x0000ffff405f7812 */ /* 0x000fe400078ec0ff */
[----:B------:R-:W-:Y:S02]  /*a020*/  LOP3.LUT R64, R81, R73, R60, 0x5a, !PT ;  /* 0x0000004951407212 */ /* 0x000fe400078e5a3c */
[----:B------:R-:W-:Y:S02]  /*a030*/  LOP3.LUT R60, R59, R60, R73, 0x5a, !PT ;  /* 0x0000003c3b3c7212 */ /* 0x000fe400078e5a49 */
[----:B------:R-:W-:Y:S02]  /*a040*/  LOP3.LUT R73, RZ, R5, R26, 0xaa, !PT ;  /* 0x00000005ff497212 */ /* 0x000fe400078eaa1a */
[----:B------:R-:W-:-:S02]  /*a050*/  LOP3.LUT R96, R61, 0xffff0000, R75, 0x78, !PT ;  /* 0xffff00003d607812 */ /* 0x000fc400078e784b */
[----:B------:R-:W-:Y:S02]  /*a060*/  LOP3.LUT R59, RZ, R26, R5, 0xaa, !PT ;  /* 0x0000001aff3b7212 */ /* 0x000fe400078eaa05 */
[----:B------:R-:W-:Y:S01]  /*a070*/  LOP3.LUT R11, R99, 0xff00ff00, R11, 0x78, !PT ;  /* 0xff00ff00630b7812 */ /* 0x000fe200078e780b */
[----:B------:R-:W-:Y:S01]  /*a080*/  IMAD.U32 R99, R85, 0x10000, RZ ;  /* 0x0001000055637824 */ /* 0x000fe200078e00ff */
[----:B------:R-:W-:Y:S02]  /*a090*/  LOP3.LUT R95, R95, R77, R74, 0x5a, !PT ;  /* 0x0000004d5f5f7212 */ /* 0x000fe400078e5a4a */
[----:B------:R-:W-:Y:S02]  /*a0a0*/  SHF.R.U64 R61, R4, 0x10, R73 ;  /* 0x00000010043d7819 */ /* 0x000fe40000001249 */
[----:B------:R-:W-:Y:S02]  /*a0b0*/  LOP3.LUT R74, R79, R74, R77, 0x5a, !PT ;  /* 0x0000004a4f4a7212 */ /* 0x000fe400078e5a4d */
[----:B------:R-:W-:-:S02]  /*a0c0*/  SHF.R.U32.HI R73, RZ, 0x10, R73 ;  /* 0x00000010ff497819 */ /* 0x000fc40000011649 */
[----:B------:R-:W-:Y:S02]  /*a0d0*/  SHF.R.U32.HI R77, RZ, 0x10, R27 ;  /* 0x00000010ff4d7819 */ /* 0x000fe4000001161b */
[----:B------:R-:W-:Y:S02]  /*a0e0*/  LOP3.LUT R85, R28, 0xffff, R85, 0x78, !PT ;  /* 0x0000ffff1c557812 */ /* 0x000fe400078e7855 */
[----:B------:R-:W-:Y:S02]  /*a0f0*/  SHF.R.U64 R59, R59, 0x10, R27 ;  /* 0x000000103b3b7819 */ /* 0x000fe4000000121b */
[----:B------:R-:W-:Y:S02]  /*a100*/  SHF.R.U32.HI R83, RZ, 0x10, R83 ;  /* 0x00000010ff537819 */ /* 0x000fe40000011653 */
[----:B------:R-:W-:Y:S02]  /*a110*/  LOP3.LUT R28, R61, R28, RZ, 0x3c, !PT ;  /* 0x0000001c3d1c7212 */ /* 0x000fe400078e3cff */
[----:B------:R-:W-:-:S02]  /*a120*/  LOP3.LUT R61, R73, R29, R44, 0x5a, !PT ;  /* 0x0000001d493d7212 */ /* 0x000fc400078e5a2c */
[----:B------:R-:W-:Y:S02]  /*a130*/  LOP3.LUT R103, R4, 0xffff0000, R99, 0x78, !PT ;  /* 0xffff000004677812 */ /* 0x000fe400078e7863 */
[----:B------:R-:W-:Y:S02]  /*a140*/  LOP3.LUT R77, R77, R45, RZ, 0x3c, !PT ;  /* 0x0000002d4d4d7212 */ /* 0x000fe400078e3cff */
[----:B------:R-:W-:Y:S02]  /*a150*/  LOP3.LUT R4, R59, R44, R29, 0x5a, !PT ;  /* 0x0000002c3b047212 */ /* 0x000fe400078e5a1d */
[----:B------:R-:W-:Y:S02]  /*a160*/  LOP3.LUT R83, R83, R29, R44, 0x5a, !PT ;  /* 0x0000001d53537212 */ /* 0x000fe400078e5a2c */
[----:B------:R-:W-:Y:S02]  /*a170*/  SHF.L.U64.HI R59, R28, 0x10, R61 ;  /* 0x000000101c3b7819 */ /* 0x000fe4000001023d */
[----:B------:R-:W-:-:S02]  /*a180*/  LOP3.LUT R28, R45, 0xffff, R77, 0x78, !PT ;  /* 0x0000ffff2d1c7812 */ /* 0x000fc400078e784d */
[C---:B------:R-:W-:Y:S02]  /*a190*/  LOP3.LUT R45, R4.reuse, 0xffff, RZ, 0xc0, !PT ;  /* 0x0000ffff042d7812 */ /* 0x040fe400078ec0ff */
[C---:B------:R-:W-:Y:S01]  /*a1a0*/  SHF.L.U64.HI R77, R4.reuse, 0x10, R77 ;  /* 0x00000010044d7819 */ /* 0x040fe2000001024d */
[----:B------:R-:W-:Y:S01]  /*a1b0*/  IMAD.U32 R4, R4, 0x10000, RZ ;  /* 0x0001000004047824 */ /* 0x000fe200078e00ff */
[----:B------:R-:W-:Y:S01]  /*a1c0*/  LOP3.LUT R83, R83, 0xffff, RZ, 0xc0, !PT ;  /* 0x0000ffff53537812 */ /* 0x000fe200078ec0ff */
[----:B------:R-:W-:Y:S01]  /*a1d0*/  IMAD.SHL.U32 R37, R37, 0x100, RZ ;  /* 0x0000010025257824 */ /* 0x000fe200078e00ff */
[----:B------:R-:W-:Y:S02]  /*a1e0*/  LOP3.LUT R45, R45, R44, R29, 0x5a, !PT ;  /* 0x0000002c2d2d7212 */ /* 0x000fe400078e5a1d */
[----:B------:R-:W-:Y:S02]  /*a1f0*/  LOP3.LUT R83, R83, R29, R44, 0x5a, !PT ;  /* 0x0000001d53537212 */ /* 0x000fe400078e5a2c */
[----:B------:R-:W-:-:S02]  /*a200*/  LOP3.LUT R59, R59, 0xffff0000, RZ, 0xc0, !PT ;  /* 0xffff00003b3b7812 */ /* 0x000fc400078ec0ff */
[----:B------:R-:W-:Y:S02]  /*a210*/  LOP3.LUT R29, R4, 0xffff0000, RZ, 0xc0, !PT ;  /* 0xffff0000041d7812 */ /* 0x000fe400078ec0ff */
[----:B------:R-:W-:Y:S02]  /*a220*/  LOP3.LUT R44, R59, R5, R26, 0x5a, !PT ;  /* 0x000000053b2c7212 */ /* 0x000fe400078e5a1a */
[----:B------:R-:W-:Y:S02]  /*a230*/  LOP3.LUT R37, R84, 0xff00ff00, R37, 0x78, !PT ;  /* 0xff00ff0054257812 */ /* 0x000fe400078e7825 */
[----:B------:R-:W-:Y:S02]  /*a240*/  LOP3.LUT R26, R29, R26, R5, 0x5a, !PT ;  /* 0x0000001a1d1a7212 */ /* 0x000fe400078e5a05 */
[--C-:B------:R-:W-:Y:S02]  /*a250*/  SHF.R.U32.HI R5, RZ, 0x8, R117.reuse ;  /* 0x00000008ff057819 */ /* 0x100fe40000011675 */
[----:B------:R-:W-:-:S02]  /*a260*/  SHF.R.U64 R84, R74, 0x8, R117 ;  /* 0x000000084a547819 */ /* 0x000fc40000001275 */
[----:B------:R-:W-:Y:S02]  /*a270*/  SHF.R.U32.HI R4, RZ, 0x8, R95 ;  /* 0x00000008ff047819 */ /* 0x000fe4000001165f */
[----:B------:R-:W-:Y:S02]  /*a280*/  LOP3.LUT R5, R5, R28, RZ, 0x3c, !PT ;  /* 0x0000001c05057212 */ /* 0x000fe400078e3cff */
[----:B------:R-:W-:Y:S02]  /*a290*/  LOP3.LUT R84, R84, R45, RZ, 0x3c, !PT ;  /* 0x0000002d54547212 */ /* 0x000fe400078e3cff */
[----:B------:R-:W-:Y:S02]  /*a2a0*/  LOP3.LUT R97, R72, 0xffff0000, R97, 0x78, !PT ;  /* 0xffff000048617812 */ /* 0x000fe400078e7861 */
[----:B------:R-:W-:Y:S01]  /*a2b0*/  SHF.R.U64 R76, R78, 0x8, R95 ;  /* 0x000000084e4c7819 */ /* 0x000fe2000000125f */
[----:B------:R-:W-:Y:S01]  /*a2c0*/  IMAD.SHL.U32 R93, R93, 0x100, RZ ;  /* 0x000001005d5d7824 */ /* 0x000fe200078e00ff */
[----:B------:R-:W-:Y:S01]  /*a2d0*/  LOP3.LUT R77, R27, 0xffff0000, R77, 0x78, !PT ;  /* 0xffff00001b4d7812 */ /* 0x000fe200078e784d */
[----:B------:R-:W4:Y:S01]  /*a2e0*/  LDG.E.64 R72, desc[UR18][R30.64+0x1a8] ;  /* 0x0001a8121e487981 */ /* 0x000f22000c1e1b00 */
[----:B------:R-:W-:-:S02]  /*a2f0*/  LOP3.LUT R27, R4, R83, RZ, 0x3c, !PT ;  /* 0x00000053041b7212 */ /* 0x000fc400078e3cff */
[--C-:B------:R-:W-:Y:S02]  /*a300*/  SHF.L.U64.HI R4, R84, 0x8, R5.reuse ;  /* 0x0000000854047819 */ /* 0x100fe40000010205 */
[----:B------:R-:W-:Y:S02]  /*a310*/  SHF.R.U64 R24, R97, 0x8, R64 ;  /* 0x0000000861187819 */ /* 0x000fe40000001240 */
[----:B------:R-:W-:Y:S02]  /*a320*/  LOP3.LUT R76, R76, R85, RZ, 0x3c, !PT ;  /* 0x000000554c4c7212 */ /* 0x000fe400078e3cff */
[----:B------:R-:W-:Y:S02]  /*a330*/  LOP3.LUT R99, R28, 0xff00ff, R5, 0x78, !PT ;  /* 0x00ff00ff1c637812 */ /* 0x000fe400078e7805 */
[----:B------:R-:W-:Y:S01]  /*a340*/  LOP3.LUT R117, R117, 0xff00ff00, R4, 0x78, !PT ;  /* 0xff00ff0075757812 */ /* 0x000fe200078e7804 */
[----:B------:R-:W-:Y:S01]  /*a350*/  IMAD.SHL.U32 R81, R76, 0x100, RZ ;  /* 0x000001004c517824 */ /* 0x000fe200078e00ff */
[----:B------:R-:W-:-:S02]  /*a360*/  LOP3.LUT R24, R24, R103, RZ, 0x3c, !PT ;  /* 0x0000006718187212 */ /* 0x000fc400078e3cff */
[----:B------:R-:W-:Y:S01]  /*a370*/  LOP3.LUT R108, R45, 0xff00ff, R84, 0x78, !PT ;  /* 0x00ff00ff2d6c7812 */ /* 0x000fe200078e7854 */
[----:B------:R-:W-:Y:S01]  /*a380*/  IMAD.SHL.U32 R84, R84, 0x100, RZ ;  /* 0x0000010054547824 */ /* 0x000fe200078e00ff */
[--C-:B------:R-:W-:Y:S02]  /*a390*/  SHF.R.U32.HI R4, RZ, 0x8, R96.reuse ;  /* 0x00000008ff047819 */ /* 0x100fe40000011660 */
[----:B------:R-:W-:Y:S02]  /*a3a0*/  SHF.R.U64 R5, R60, 0x8, R96 ;  /* 0x000000083c057819 */ /* 0x000fe40000001260 */
[----:B------:R-:W-:Y:S02]  /*a3b0*/  LOP3.LUT R82, R85, 0xff00ff, R76, 0x78, !PT ;  /* 0x00ff00ff55527812 */ /* 0x000fe400078e784c */
[----:B------:R-:W-:Y:S02]  /*a3c0*/  LOP3.LUT R45, RZ, R57, R66, 0xaa, !PT ;  /* 0x00000039ff2d7212 */ /* 0x000fe400078eaa42 */
[----:B------:R-:W-:Y:S01]  /*a3d0*/  SHF.L.U64.HI R76, R76, 0x8, R27 ;  /* 0x000000084c4c7819 */ /* 0x000fe2000001021b */
[----:B------:R-:W-:Y:S01]  /*a3e0*/  IMAD.SHL.U32 R109, R24, 0x100, RZ ;  /* 0x00000100186d7824 */ /* 0x000fe200078e00ff */
[----:B------:R-:W-:-:S02]  /*a3f0*/  LOP3.LUT R4, R4, R77, RZ, 0x3c, !PT ;  /* 0x0000004d04047212 */ /* 0x000fc400078e3cff */
[----:B------:R-:W-:Y:S02]  /*a400*/  LOP3.LUT R5, R5, R26, RZ, 0x3c, !PT ;  /* 0x0000001a05057212 */ /* 0x000fe400078e3cff */
[----:B------:R-:W-:Y:S02]  /*a410*/  SHF.R.U64 R151, R56, 0x10, R45 ;  /* 0x0000001038977819 */ /* 0x000fe4000000122d */
[----:B------:R-:W-:Y:S02]  /*a420*/  LOP3.LUT R81, R78, 0xff00ff00, R81, 0x78, !PT ;  /* 0xff00ff004e517812 */ /* 0x000fe400078e7851 */
[----:B------:R-:W-:Y:S01]  /*a430*/  SHF.R.U32.HI R29, RZ, 0x8, R64 ;  /* 0x00000008ff1d7819 */ /* 0x000fe20000011640 */
[----:B------:R-:W4:Y:S01]  /*a440*/  LDG.E.64 R78, desc[UR14][R30.64+0x128] ;  /* 0x0001280e1e4e7981 */ /* 0x000f22000c1e1b00 */
[----:B------:R-:W-:Y:S02]  /*a450*/  LOP3.LUT R76, R95, 0xff00ff00, R76, 0x78, !PT ;  /* 0xff00ff005f4c7812 */ /* 0x000fe400078e784c */
[----:B------:R-:W-:-:S02]  /*a460*/  LOP3.LUT R84, R74, 0xff00ff00, R84, 0x78, !PT ;  /* 0xff00ff004a547812 */ /* 0x000fc400078e7854 */
[----:B------:R-:W-:Y:S01]  /*a470*/  SHF.R.U32.HI R45, RZ, 0x10, R45 ;  /* 0x00000010ff2d7819 */ /* 0x000fe2000001162d */
[----:B------:R-:W4:Y:S01]  /*a480*/  LDG.E.64 R74, desc[UR6][R30.64+0x28] ;  /* 0x000028061e4a7981 */ /* 0x000f22000c1e1b00 */
[----:B------:R-:W-:Y:S02]  /*a490*/  LOP3.LUT R101, R83, 0xff00ff, R27, 0x78, !PT ;  /* 0x00ff00ff53657812 */ /* 0x000fe400078e781b */
[----:B------:R-:W-:Y:S02]  /*a4a0*/  LOP3.LUT R85, RZ, R66, R57, 0xaa, !PT ;  /* 0x00000042ff557212 */ /* 0x000fe400078eaa39 */
[----:B------:R-:W-:Y:S02]  /*a4b0*/  LOP3.LUT R95, RZ, R57, R66, 0xaa, !PT ;  /* 0x00000039ff5f7212 */ /* 0x000fe400078eaa42 */
[----:B------:R-:W-:Y:S02]  /*a4c0*/  LOP3.LUT R100, R26, 0xff00ff, R5, 0x78, !PT ;  /* 0x00ff00ff1a647812 */ /* 0x000fe400078e7805 */
[C-C-:B------:R-:W-:Y:S01]  /*a4d0*/  SHF.L.U64.HI R27, R5.reuse, 0x8, R4.reuse ;  /* 0x00000008051b7819 */ /* 0x140fe20000010204 */
[----:B------:R-:W-:Y:S01]  /*a4e0*/  IMAD.SHL.U32 R5, R5, 0x100, RZ ;  /* 0x0000010005057824 */ /* 0x000fe200078e00ff */
[----:B------:R-:W-:-:S02]  /*a4f0*/  LOP3.LUT R77, R77, 0xff00ff, R4, 0x78, !PT ;  /* 0x00ff00ff4d4d7812 */ /* 0x000fc400078e7804 */
[----:B------:R-:W-:Y:S02]  /*a500*/  LOP3.LUT R109, R97, 0xff00ff00, R109, 0x78, !PT ;  /* 0xff00ff00616d7812 */ /* 0x000fe400078e786d */
[----:B------:R-:W-:Y:S02]  /*a510*/  LOP3.LUT R29, R29, R44, RZ, 0x3c, !PT ;  /* 0x0000002c1d1d7212 */ /* 0x000fe400078e3cff */
[----:B------:R-:W-:Y:S02]  /*a520*/  LOP3.LUT R151, R151, R68, RZ, 0x3c, !PT ;  /* 0x0000004497977212 */ /* 0x000fe400078e3cff */
[----:B------:R-:W-:Y:S02]  /*a530*/  LOP3.LUT R4, R45, R69, R88, 0x5a, !PT ;  /* 0x000000452d047212 */ /* 0x000fe400078e5a58 */
[----:B------:R-:W-:Y:S02]  /*a540*/  LOP3.LUT R80, R103, 0xff00ff, R24, 0x78, !PT ;  /* 0x00ff00ff67507812 */ /* 0x000fe400078e7818 */
[----:B------:R-:W-:-:S02]  /*a550*/  SHF.R.U64 R85, R85, 0x10, R67 ;  /* 0x0000001055557819 */ /* 0x000fc40000001243 */
[--C-:B------:R-:W-:Y:S02]  /*a560*/  SHF.R.U32.HI R97, RZ, 0x10, R95.reuse ;  /* 0x00000010ff617819 */ /* 0x100fe4000001165f */
[----:B--2---:R-:W-:Y:S02]  /*a570*/  LOP3.LUT R103, RZ, R15, R40, 0xaa, !PT ;  /* 0x0000000fff677212 */ /* 0x004fe400078eaa28 */
[----:B------:R-:W-:Y:S02]  /*a580*/  SHF.R.U64 R95, R56, 0x10, R95 ;  /* 0x00000010385f7819 */ /* 0x000fe4000000125f */
[----:B------:R-:W-:Y:S02]  /*a590*/  LOP3.LUT R83, R44, 0xff00ff, R29, 0x78, !PT ;  /* 0x00ff00ff2c537812 */ /* 0x000fe400078e781d */
[----:B------:R-:W-:Y:S01]  /*a5a0*/  LOP3.LUT R5, R60, 0xff00ff00, R5, 0x78, !PT ;  /* 0xff00ff003c057812 */ /* 0x000fe200078e7805 */
[----:B------:R-:W2:Y:S01]  /*a5b0*/  LDG.E.64 R44, desc[UR12][R30.64+0xe8] ;  /* 0x0000e80c1e2c7981 */ /* 0x000ea2000c1e1b00 */
[----:B------:R-:W-:-:S02]  /*a5c0*/  SHF.L.U64.HI R151, R151, 0x10, R4 ;  /* 0x0000001097977819 */ /* 0x000fc40000010204 */
[----:B------:R-:W-:Y:S01]  /*a5d0*/  SHF.L.U64.HI R29, R24, 0x8, R29 ;  /* 0x00000008181d7819 */ /* 0x000fe2000001021d */
[----:B------:R-:W2:Y:S01]  /*a5e0*/  LDG.E.64 R60, desc[UR10][R30.64+0xa8] ;  /* 0x0000a80a1e3c7981 */ /* 0x000ea2000c1e1b00 */
[----:B------:R-:W-:Y:S02]  /*a5f0*/  LOP3.LUT R4, R85, R88, R69, 0x5a, !PT ;  /* 0x0000005855047212 */ /* 0x000fe400078e5a45 */
[----:B------:R-:W-:Y:S02]  /*a600*/  SHF.R.U64 R85, R14, 0x10, R103 ;  /* 0x000000100e557819 */ /* 0x000fe40000001267 */
[----:B------:R-:W-:Y:S02]  /*a610*/  LOP3.LUT R95, R95, R68, RZ, 0x3c, !PT ;  /* 0x000000445f5f7212 */ /* 0x000fe400078e3cff */
[----:B------:R-:W-:Y:S02]  /*a620*/  LOP3.LUT R97, R97, R69, R88, 0x5a, !PT ;  /* 0x0000004561617212 */ /* 0x000fe400078e5a58 */
[----:B------:R-:W-:-:S02]  /*a630*/  LOP3.LUT R93, R86, 0xff00ff00, R93, 0x78, !PT ;  /* 0xff00ff00565d7812 */ /* 0x000fc400078e785d */
[----:B------:R-:W-:Y:S02]  /*a640*/  LOP3.LUT R64, R64, 0xff00ff00, R29, 0x78, !PT ;  /* 0xff00ff0040407812 */ /* 0x000fe400078e781d */
[----:B------:R-:W-:Y:S01]  /*a650*/  LOP3.LUT R96, R96, 0xff00ff00, R27, 0x78, !PT ;  /* 0xff00ff0060607812 */ /* 0x000fe200078e781b */
[----:B------:R-:W2:Y:S01]  /*a660*/  LDG.E.64 R28, desc[UR8][R30.64+0x68] ;  /* 0x000068081e1c7981 */ /* 0x000ea2000c1e1b00 */
[----:B------:R-:W-:Y:S01]  /*a670*/  LOP3.LUT R86, R68, 0xffff, R95, 0x78, !PT ;  /* 0x0000ffff44567812 */ /* 0x000fe200078e785f */
[----:B------:R-:W-:Y:S01]  /*a680*/  IMAD.U32 R95, R95, 0x10000, RZ ;  /* 0x000100005f5f7824 */ /* 0x000fe200078e00ff */
[----:B---3--:R-:W-:Y:S01]  /*a690*/  LOP3.LUT R85, R85, R48, RZ, 0x3c, !PT ;  /* 0x0000003055557212 */ /* 0x008fe200078e3cff */
[----:B------:R-:W3:Y:S01]  /*a6a0*/  LDG.E.64 R26, desc[UR16][R30.64+0x168] ;  /* 0x000168101e1a7981 */ /* 0x000ee2000c1e1b00 */
[----:B------:R-:W-:Y:S02]  /*a6b0*/  LOP3.LUT R133, R4, 0xffff, RZ, 0xc0, !PT ;  /* 0x0000ffff04857812 */ /* 0x000fe400078ec0ff */
[----:B------:R-:W-:-:S02]  /*a6c0*/  LOP3.LUT R97, R97, 0xffff, RZ, 0xc0, !PT ;  /* 0x0000ffff61617812 */ /* 0x000fc400078ec0ff */
[----:B------:R-:W-:Y:S02]  /*a6d0*/  SHF.R.U32.HI R59, RZ, 0x10, R67 ;  /* 0x00000010ff3b7819 */ /* 0x000fe40000011643 */
[----:B------:R-:W-:Y:S02]  /*a6e0*/  LOP3.LUT R151, R151, 0xffff0000, RZ, 0xc0, !PT ;  /* 0xffff000097977812 */ /* 0x000fe400078ec0ff */
[----:B------:R-:W-:Y:S01]  /*a6f0*/  LOP3.LUT R107, R48, 0xffff, R85, 0x78, !PT ;  /* 0x0000ffff306b7812 */ /* 0x000fe200078e7855 */
[----:B------:R-:W-:Y:S01]  /*a700*/  IMAD.U32 R85, R85, 0x10000, RZ ;  /* 0x0001000055557824 */ /* 0x000fe200078e00ff */
[----:B------:R-:W-:Y:S02]  /*a710*/  LOP3.LUT R133, R133, R88, R69, 0x5a, !PT ;  /* 0x0000005885857212 */ /* 0x000fe400078e5a45 */
[----:B------:R-:W-:Y:S02]  /*a720*/  LOP3.LUT R68, R97, R69, R88, 0x5a, !PT ;  /* 0x0000004561447212 */ /* 0x000fe400078e5a58 */
[----:B------:R-:W-:-:S02]  /*a730*/  LOP3.LUT R59, R59, R89, RZ, 0x3c, !PT ;  /* 0x000000593b3b7212 */ /* 0x000fc400078e3cff */
[----:B------:R-:W-:Y:S02]  /*a740*/  LOP3.LUT R88, R56, 0xffff0000, R95, 0x78, !PT ;  /* 0xffff000038587812 */ /* 0x000fe400078e785f */
[----:B------:R-:W-:Y:S02]  /*a750*/  LOP3.LUT R151, R151, R57, R66, 0x5a, !PT ;  /* 0x0000003997977212 */ /* 0x000fe400078e5a42 */
[----:B------:R-:W-:Y:S01]  /*a760*/  LOP3.LUT R24, R89, 0xffff, R59, 0x78, !PT ;  /* 0x0000ffff59187812 */ /* 0x000fe200078e783b */
[----:B------:R-:W-:Y:S01]  /*a770*/  IMAD.U32 R89, R4, 0x10000, RZ ;  /* 0x0001000004597824 */ /* 0x000fe200078e00ff */
[----:B------:R-:W-:Y:S02]  /*a780*/  LOP3.LUT R94, R14, 0xffff0000, R85, 0x78, !PT ;  /* 0xffff00000e5e7812 */ /* 0x000fe400078e7855 */
[----:B------:R-:W-:Y:S02]  /*a790*/  SHF.R.U64 R69, R88, 0x8, R151 ;  /* 0x0000000858457819 */ /* 0x000fe40000001297 */
[----:B------:R-:W-:-:S02]  /*a7a0*/  LOP3.LUT R89, R89, 0xffff0000, RZ, 0xc0, !PT ;  /* 0xffff000059597812 */ /* 0x000fc400078ec0ff */
[----:B------:R-:W-:Y:S02]  /*a7b0*/  LOP3.LUT R69, R69, R94, RZ, 0x3c, !PT ;  /* 0x0000005e45457212 */ /* 0x000fe400078e3cff */
[----:B------:R-:W-:Y:S02]  /*a7c0*/  LOP3.LUT R95, RZ, R15, R40, 0xaa, !PT ;  /* 0x0000000fff5f7212 */ /* 0x000fe400078eaa28 */
[----:B------:R-:W-:Y:S01]  /*a7d0*/  SHF.L.U64.HI R59, R4, 0x10, R59 ;  /* 0x00000010043b7819 */ /* 0x000fe2000001023b */
[----:B------:R-:W-:Y:S01]  /*a7e0*/  IMAD.SHL.U32 R4, R69, 0x100, RZ ;  /* 0x0000010045047824 */ /* 0x000fe200078e00ff */
[----:B------:R-:W-:Y:S02]  /*a7f0*/  LOP3.LUT R66, R89, R66, R57, 0x5a, !PT ;  /* 0x0000004259427212 */ /* 0x000fe400078e5a39 */
[----:B------:R-:W-:Y:S02]  /*a800*/  SHF.R.U32.HI R57, RZ, 0x10, R95 ;  /* 0x00000010ff397819 */ /* 0x000fe4000001165f */
[----:B------:R-:W-:-:S02]  /*a810*/  LOP3.LUT R129, RZ, R40, R15, 0xaa, !PT ;  /* 0x00000028ff817212 */ /* 0x000fc400078eaa0f */
[----:B------:R-:W-:Y:S02]  /*a820*/  SHF.R.U64 R97, R14, 0x10, R95 ;  /* 0x000000100e617819 */ /* 0x000fe4000000125f */
[----:B------:R-:W-:Y:S02]  /*a830*/  LOP3.LUT R14, R88, 0xff00ff00, R4, 0x78, !PT ;  /* 0xff00ff00580e7812 */ /* 0x000fe400078e7804 */
[----:B------:R-:W-:Y:S02]  /*a840*/  LOP3.LUT R4, R57, R49, R52, 0x5a, !PT ;  /* 0x0000003139047212 */ /* 0x000fe400078e5a34 */
[--C-:B------:R-:W-:Y:S02]  /*a850*/  SHF.R.U32.HI R57, RZ, 0x10, R41.reuse ;  /* 0x00000010ff397819 */ /* 0x100fe40000011629 */
[----:B------:R-:W-:Y:S02]  /*a860*/  SHF.R.U64 R129, R129, 0x10, R41 ;  /* 0x0000001081817819 */ /* 0x000fe40000001229 */
[----:B------:R-:W-:-:S02]  /*a870*/  LOP3.LUT R57, R57, R53, RZ, 0x3c, !PT ;  /* 0x0000003539397212 */ /* 0x000fc400078e3cff */
[----:B------:R-:W-:Y:S02]  /*a880*/  LOP3.LUT R129, R129, R52, R49, 0x5a, !PT ;  /* 0x0000003481817212 */ /* 0x000fe400078e5a31 */
[----:B------:R-:W-:Y:S02]  /*a890*/  LOP3.LUT R97, R97, R48, RZ, 0x3c, !PT ;  /* 0x0000003061617212 */ /* 0x000fe400078e3cff */
[----:B------:R-:W-:Y:S02]  /*a8a0*/  SHF.R.U32.HI R103, RZ, 0x10, R103 ;  /* 0x00000010ff677819 */ /* 0x000fe40000011667 */
[----:B------:R-:W-:Y:S01]  /*a8b0*/  LOP3.LUT R102, R53, 0xffff, R57, 0x78, !PT ;  /* 0x0000ffff35667812 */ /* 0x000fe200078e7839 */
[----:B------:R-:W-:Y:S01]  /*a8c0*/  IMAD.U32 R53, R129, 0x10000, RZ ;  /* 0x0001000081357824 */ /* 0x000fe200078e00ff */
[----:B------:R-:W-:Y:S02]  /*a8d0*/  SHF.L.U64.HI R97, R97, 0x10, R4 ;  /* 0x0000001061617819 */ /* 0x000fe40000010204 */
[----:B------:R-:W-:-:S02]  /*a8e0*/  LOP3.LUT R103, R103, R49, R52, 0x5a, !PT ;  /* 0x0000003167677212 */ /* 0x000fc400078e5a34 */
[----:B------:R-:W-:Y:S02]  /*a8f0*/  SHF.L.U64.HI R57, R129, 0x10, R57 ;  /* 0x0000001081397819 */ /* 0x000fe40000010239 */
[----:B------:R-:W-:Y:S02]  /*a900*/  LOP3.LUT R97, R97, 0xffff0000, RZ, 0xc0, !PT ;  /* 0xffff000061617812 */ /* 0x000fe400078ec0ff */
[----:B------:R-:W-:Y:S02]  /*a910*/  LOP3.LUT R53, R53, 0xffff0000, RZ, 0xc0, !PT ;  /* 0xffff000035357812 */ /* 0x000fe400078ec0ff */
[----:B------:R-:W-:Y:S02]  /*a920*/  LOP3.LUT R103, R103, 0xffff, RZ, 0xc0, !PT ;  /* 0x0000ffff67677812 */ /* 0x000fe400078ec0ff */
[----:B------:R-:W-:Y:S02]  /*a930*/  LOP3.LUT R129, R129, 0xffff, RZ, 0xc0, !PT ;  /* 0x0000ffff81817812 */ /* 0x000fe400078ec0ff */
[----:B------:R-:W-:-:S02]  /*a940*/  LOP3.LUT R97, R97, R15, R40, 0x5a, !PT ;  /* 0x0000000f61617212 */ /* 0x000fc400078e5a28 */
[----:B------:R-:W-:Y:S02]  /*a950*/  LOP3.LUT R88, R53, R40, R15, 0x5a, !PT ;  /* 0x0000002835587212 */ /* 0x000fe400078e5a0f */
[----:B------:R-:W-:Y:S02]  /*a960*/  SHF.R.U64 R56, R86, 0x8, R68 ;  /* 0x0000000856387819 */ /* 0x000fe40000001244 */
[----:B------:R-:W-:Y:S02]  /*a970*/  LOP3.LUT R4, R103, R49, R52, 0x5a, !PT ;  /* 0x0000003167047212 */ /* 0x000fe400078e5a34 */
[----:B------:R-:W-:Y:S02]  /*a980*/  LOP3.LUT R129, R129, R52, R49, 0x5a, !PT ;  /* 0x0000003481817212 */ /* 0x000fe400078e5a31 */
[----:B------:R-:W-:Y:S01]  /*a990*/  SHF.R.U32.HI R15, RZ, 0x8, R24 ;  /* 0x00000008ff0f7819 */ /* 0x000fe20000011618 */
[----:B------:R-:W3:Y:S01]  /*a9a0*/  LDG.E.64 R52, desc[UR6][R30.64+0x1e8] ;  /* 0x0001e8061e347981 */ /* 0x000ee2000c1e1b00 */
[----:B------:R-:W-:-:S02]  /*a9b0*/  LOP3.LUT R49, R41, 0xffff0000, R57, 0x78, !PT ;  /* 0xffff000029317812 */ /* 0x000fc400078e7839 */
[----:B------:R-:W-:Y:S02]  /*a9c0*/  SHF.R.U64 R40, R133, 0x8, R24 ;  /* 0x0000000885287819 */ /* 0x000fe40000001218 */
[----:B------:R-:W-:Y:S02]  /*a9d0*/  SHF.R.U32.HI R41, RZ, 0x8, R68 ;  /* 0x00000008ff297819 */ /* 0x000fe40000011644 */
[----:B------:R-:W-:Y:S02]  /*a9e0*/  LOP3.LUT R56, R56, R107, RZ, 0x3c, !PT ;  /* 0x0000006b38387212 */ /* 0x000fe400078e3cff */
[----:B------:R-:W-:Y:S02]  /*a9f0*/  LOP3.LUT R15, R15, R102, RZ, 0x3c, !PT ;  /* 0x000000660f0f7212 */ /* 0x000fe400078e3cff */
[----:B------:R-:W-:Y:S02]  /*aa00*/  LOP3.LUT R40, R40, R129, RZ, 0x3c, !PT ;  /* 0x0000008128287212 */ /* 0x000fe400078e3cff */
[----:B------:R-:W-:Y:S01]  /*aa10*/  LOP3.LUT R41, R41, R4, RZ, 0x3c, !PT ;  /* 0x0000000429297212 */ /* 0x000fe200078e3cff */
        /* <DEDUP_REMOVED lines=9> */
[----:B------:R-:W-:Y:S02]  /*aab0*/  LOP3.LUT R86, R68, 0xff00ff00, R41, 0x78, !PT ;  /* 0xff00ff0044567812 */ /* 0x000fe400078e7829 */
[----:B------:R-:W-:Y:S02]  /*aac0*/  LOP3.LUT R133, R133, 0xff00ff00, R40, 0x78, !PT ;  /* 0xff00ff0085857812 */ /* 0x000fe400078e7828 */
[--C-:B------:R-:W-:Y:S02]  /*aad0*/  SHF.R.U32.HI R40, RZ, 0x8, R59.reuse ;  /* 0x00000008ff287819 */ /* 0x100fe4000001163b */
[----:B------:R-:W-:Y:S02]  /*aae0*/  SHF.R.U64 R41, R66, 0x8, R59 ;  /* 0x0000000842297819 */ /* 0x000fe4000000123b */
[----:B-----5:R-:W-:Y:S02]  /*aaf0*/  LOP3.LUT R57, RZ, R3, R6, 0xaa, !PT ;  /* 0x00000003ff397212 */ /* 0x020fe400078eaa06 */
[----:B------:R-:W-:-:S02]  /*ab00*/  LOP3.LUT R24, R24, 0xff00ff00, R15, 0x78, !PT ;  /* 0xff00ff0018187812 */ /* 0x000fc400078e780f */
[----:B------:R-:W-:Y:S02]  /*ab10*/  LOP3.LUT R40, R40, R49, RZ, 0x3c, !PT ;  /* 0x0000003128287212 */ /* 0x000fe400078e3cff */
[----:B------:R-:W-:Y:S02]  /*ab20*/  LOP3.LUT R15, R41, R88, RZ, 0x3c, !PT ;  /* 0x00000058290f7212 */ /* 0x000fe400078e3cff */
[--C-:B------:R-:W-:Y:S02]  /*ab30*/  SHF.R.U64 R41, R2, 0x10, R57.reuse ;  /* 0x0000001002297819 */ /* 0x100fe40000001239 */
[----:B------:R-:W-:Y:S02]  /*ab40*/  SHF.R.U32.HI R57, RZ, 0x10, R57 ;  /* 0x00000010ff397819 */ /* 0x000fe40000011639 */
[----:B------:R-:W-:Y:S02]  /*ab50*/  LOP3.LUT R128, R49, 0xff00ff, R40, 0x78, !PT ;  /* 0x00ff00ff31807812 */ /* 0x000fe400078e7828 */
[----:B------:R-:W-:-:S02]  /*ab60*/  LOP3.LUT R103, R107, 0xff00ff, R56, 0x78, !PT ;  /* 0x00ff00ff6b677812 */ /* 0x000fc400078e7838 */
[----:B------:R-:W-:Y:S02]  /*ab70*/  SHF.L.U64.HI R40, R15, 0x8, R40 ;  /* 0x000000080f287819 */ /* 0x000fe40000010228 */
[----:B----4-:R-:W-:Y:S02]  /*ab80*/  LOP3.LUT R41, R41, R32, RZ, 0x3c, !PT ;  /* 0x0000002029297212 */ /* 0x010fe400078e3cff */
[----:B------:R-:W-:Y:S02]  /*ab90*/  LOP3.LUT R56, R57, R33, R34, 0x5a, !PT ;  /* 0x0000002139387212 */ /* 0x000fe400078e5a22 */
[----:B------:R-:W-:Y:S02]  /*aba0*/  LOP3.LUT R59, R59, 0xff00ff00, R40, 0x78, !PT ;  /* 0xff00ff003b3b7812 */ /* 0x000fe400078e7828 */
[----:B------:R-:W-:Y:S01]  /*abb0*/  LOP3.LUT R135, R88, 0xff00ff, R15, 0x78, !PT ;  /* 0x00ff00ff58877812 */ /* 0x000fe200078e780f */
[----:B------:R-:W-:Y:S01]  /*abc0*/  IMAD.SHL.U32 R15, R15, 0x100, RZ ;  /* 0x000001000f0f7824 */ /* 0x000fe200078e00ff */
[----:B------:R-:W-:-:S02]  /*abd0*/  SHF.L.U64.HI R40, R41, 0x10, R56 ;  /* 0x0000001029287819 */ /* 0x000fc40000010238 */
[----:B------:R-:W-:Y:S02]  /*abe0*/  SHF.R.U32.HI R48, RZ, 0x8, R151 ;  /* 0x00000008ff307819 */ /* 0x000fe40000011697 */
[----:B------:R-:W-:Y:S02]  /*abf0*/  LOP3.LUT R41, RZ, R3, R6, 0xaa, !PT ;  /* 0x00000003ff297212 */ /* 0x000fe400078eaa06 */
[----:B------:R-:W-:Y:S02]  /*ac00*/  LOP3.LUT R48, R48, R97, RZ, 0x3c, !PT ;  /* 0x0000006130307212 */ /* 0x000fe400078e3cff */
[----:B------:R-:W-:Y:S02]  /*ac10*/  SHF.R.U64 R49, R2, 0x10, R41 ;  /* 0x0000001002317819 */ /* 0x000fe40000001229 */
[----:B------:R-:W-:Y:S02]  /*ac20*/  LOP3.LUT R66, R66, 0xff00ff00, R15, 0x78, !PT ;  /* 0xff00ff0042427812 */ /* 0x000fe400078e780f */
[----:B------:R-:W-:-:S02]  /*ac30*/  LOP3.LUT R107, RZ, R17, R20, 0xaa, !PT ;  /* 0x00000011ff6b7212 */ /* 0x000fc400078eaa14 */
[----:B------:R-:W-:Y:S02]  /*ac40*/  SHF.R.U32.HI R15, RZ, 0x10, R7 ;  /* 0x00000010ff0f7819 */ /* 0x000fe40000011607 */
[----:B------:R-:W-:Y:S02]  /*ac50*/  SHF.R.U32.HI R57, RZ, 0x10, R41 ;  /* 0x00000010ff397819 */ /* 0x000fe40000011629 */
[--C-:B------:R-:W-:Y:S02]  /*ac60*/  LOP3.LUT R97, R97, 0xff00ff, R48.reuse, 0x78, !PT ;  /* 0x00ff00ff61617812 */ /* 0x100fe400078e7830 */
[----:B------:R-:W-:Y:S02]  /*ac70*/  LOP3.LUT R49, R49, R32, RZ, 0x3c, !PT ;  /* 0x0000002031317212 */ /* 0x000fe400078e3cff */
[----:B------:R-:W-:Y:S02]  /*ac80*/  SHF.L.U64.HI R48, R69, 0x8, R48 ;  /* 0x0000000845307819 */ /* 0x000fe40000010230 */
[----:B------:R-:W-:-:S02]  /*ac90*/  SHF.R.U64 R41, R16, 0x10, R107 ;  /* 0x0000001010297819 */ /* 0x000fc4000000126b */
[----:B------:R-:W-:Y:S02]  /*aca0*/  LOP3.LUT R15, R15, R35, RZ, 0x3c, !PT ;  /* 0x000000230f0f7212 */ /* 0x000fe400078e3cff */
[----:B------:R-:W-:Y:S01]  /*acb0*/  LOP3.LUT R56, R57, R33, R34, 0x5a, !PT ;  /* 0x0000002139387212 */ /* 0x000fe200078e5a22 */
[----:B------:R-:W-:Y:S01]  /*acc0*/  IMAD.U32 R67, R49, 0x10000, RZ ;  /* 0x0001000031437824 */ /* 0x000fe200078e00ff */
[----:B------:R-:W-:Y:S02]  /*acd0*/  LOP3.LUT R151, R151, 0xff00ff00, R48, 0x78, !PT ;  /* 0xff00ff0097977812 */ /* 0x000fe400078e7830 */
[----:B------:R-:W-:Y:S02]  /*ace0*/  LOP3.LUT R41, R41, R8, RZ, 0x3c, !PT ;  /* 0x0000000829297212 */ /* 0x000fe400078e3cff */
[----:B------:R-:W-:Y:S02]  /*acf0*/  LOP3.LUT R57, R32, 0xffff, R49, 0x78, !PT ;  /* 0x0000ffff20397812 */ /* 0x000fe400078e7831 */
[----:B------:R-:W-:-:S02]  /*ad00*/  LOP3.LUT R48, R35, 0xffff, R15, 0x78, !PT ;  /* 0x0000ffff23307812 */ /* 0x000fc400078e780f */
[----:B------:R-:W-:Y:S02]  /*ad10*/  LOP3.LUT R49, R56, 0xffff, RZ, 0xc0, !PT ;  /* 0x0000ffff38317812 */ /* 0x000fe400078ec0ff */
[----:B------:R-:W-:Y:S02]  /*ad20*/  LOP3.LUT R35, R40, 0xffff0000, RZ, 0xc0, !PT ;  /* 0xffff000028237812 */ /* 0x000fe400078ec0ff */
[----:B------:R-:W-:Y:S01]  /*ad30*/  LOP3.LUT R94, R94, 0xff00ff, R69, 0x78, !PT ;  /* 0x00ff00ff5e5e7812 */ /* 0x000fe200078e7845 */
[----:B------:R-:W-:Y:S01]  /*ad40*/  IMAD.U32 R69, R41, 0x10000, RZ ;  /* 0x0001000029457824 */ /* 0x000fe200078e00ff */
[----:B------:R-:W-:Y:S02]  /*ad50*/  LOP3.LUT R49, R49, R33, R34, 0x5a, !PT ;  /* 0x0000002131317212 */ /* 0x000fe400078e5a22 */
[----:B------:R-:W-:Y:S02]  /*ad60*/  LOP3.LUT R67, R2, 0xffff0000, R67, 0x78, !PT ;  /* 0xffff000002437812 */ /* 0x000fe400078e7843 */
[----:B------:R-:W-:-:S02]  /*ad70*/  LOP3.LUT R32, R35, R3, R6, 0x5a, !PT ;  /* 0x0000000323207212 */ /* 0x000fc400078e5a06 */
[----:B------:R-:W-:Y:S02]  /*ad80*/  LOP3.LUT R95, RZ, R6, R3, 0xaa, !PT ;  /* 0x00000006ff5f7212 */ /* 0x000fe400078eaa03 */
[----:B------:R-:W-:Y:S02]  /*ad90*/  LOP3.LUT R41, R8, 0xffff, R41, 0x78, !PT ;  /* 0x0000ffff08297812 */ /* 0x000fe400078e7829 */
[----:B------:R-:W-:Y:S02]  /*ada0*/  SHF.R.U64 R98, R57, 0x8, R49 ;  /* 0x0000000839627819 */ /* 0x000fe40000001231 */
[----:B------:R-:W-:Y:S02]  /*adb0*/  LOP3.LUT R35, R16, 0xffff0000, R69, 0x78, !PT ;  /* 0xffff000010237812 */ /* 0x000fe400078e7845 */
[----:B------:R-:W-:Y:S02]  /*adc0*/  SHF.R.U64 R68, R67, 0x8, R32 ;  /* 0x0000000843447819 */ /* 0x000fe40000001220 */
[----:B------:R-:W-:-:S02]  /*add0*/  SHF.R.U64 R95, R95, 0x10, R7 ;  /* 0x000000105f5f7819 */ /* 0x000fc40000001207 */
[----:B------:R-:W-:Y:S02]  /*ade0*/  LOP3.LUT R98, R98, R41, RZ, 0x3c, !PT ;  /* 0x0000002962627212 */ /* 0x000fe400078e3cff */
[----:B------:R-:W-:Y:S02]  /*adf0*/  LOP3.LUT R68, R68, R35, RZ, 0x3c, !PT ;  /* 0x0000002344447212 */ /* 0x000fe400078e3cff */
[----:B------:R-:W-:Y:S01]  /*ae00*/  LOP3.LUT R95, R95, R34, R33, 0x5a, !PT ;  /* 0x000000225f5f7212 */ /* 0x000fe200078e5a21 */
[----:B------:R-:W-:Y:S02]  /*ae10*/  IMAD.SHL.U32 R126, R98, 0x100, RZ ;  /* 0x00000100627e7824 */ /* 0x000fe400078e00ff */
[----:B------:R-:W-:Y:S01]  /*ae20*/  IMAD.SHL.U32 R120, R68, 0x100, RZ ;  /* 0x0000010044787824 */ /* 0x000fe200078e00ff */
[C---:B------:R-:W-:Y:S02]  /*ae30*/  SHF.L.U64.HI R15, R95.reuse, 0x10, R15 ;  /* 0x000000105f0f7819 */ /* 0x040fe4000001020f */
[C---:B------:R-:W-:Y:S01]  /*ae40*/  LOP3.LUT R69, R95.reuse, 0xffff, RZ, 0xc0, !PT ;  /* 0x0000ffff5f457812 */ /* 0x040fe200078ec0ff */
[----:B------:R-:W-:Y:S01]  /*ae50*/  IMAD.U32 R95, R95, 0x10000, RZ ;  /* 0x000100005f5f7824 */ /* 0x000fe200078e00ff */
[----:B------:R-:W-:-:S02]  /*ae60*/  LOP3.LUT R56, R7, 0xffff0000, R15, 0x78, !PT ;  /* 0xffff000007387812 */ /* 0x000fc400078e780f */
[----:B------:R-:W-:Y:S02]  /*ae70*/  LOP3.LUT R126, R57, 0xff00ff00, R126, 0x78, !PT ;  /* 0xff00ff00397e7812 */ /* 0x000fe400078e787e */
[----:B------:R-:W-:Y:S02]  /*ae80*/  LOP3.LUT R120, R67, 0xff00ff00, R120, 0x78, !PT ;  /* 0xff00ff0043787812 */ /* 0x000fe400078e7878 */
[----:B------:R-:W-:Y:S02]  /*ae90*/  LOP3.LUT R88, R35, 0xff00ff, R68, 0x78, !PT ;  /* 0x00ff00ff23587812 */ /* 0x000fe400078e7844 */
[----:B------:R-:W-:Y:S02]  /*aea0*/  SHF.R.U64 R57, R118, 0x4, R47 ;  /* 0x0000000476397819 */ /* 0x000fe4000000122f */
[----:B------:R-:W-:Y:S02]  /*aeb0*/  SHF.R.U64 R15, R155, 0x4, R36 ;  /* 0x000000049b0f7819 */ /* 0x000fe40000001224 */
[----:B------:R-:W-:-:S02]  /*aec0*/  LOP3.LUT R95, R95, 0xffff0000, RZ, 0xc0, !PT ;  /* 0xffff00005f5f7812 */ /* 0x000fc400078ec0ff */
[----:B------:R-:W-:Y:S02]  /*aed0*/  LOP3.LUT R57, R57, R88, RZ, 0x3c, !PT ;  /* 0x0000005839397212 */ /* 0x000fe400078e3cff */
[----:B------:R-:W-:Y:S02]  /*aee0*/  LOP3.LUT R15, R15, R120, RZ, 0x3c, !PT ;  /* 0x000000780f0f7212 */ /* 0x000fe400078e3cff */
[----:B------:R-:W-:Y:S01]  /*aef0*/  LOP3.LUT R69, R69, R34, R33, 0x5a, !PT ;  /* 0x0000002245457212 */ /* 0x000fe200078e5a21 */
[----:B------:R-:W-:Y:S01]  /*af00*/  IMAD.SHL.U32 R7, R57, 0x10, RZ ;  /* 0x0000001039077824 */ /* 0x000fe200078e00ff */
[----:B------:R-:W-:Y:S01]  /*af10*/  LOP3.LUT R95, R95, R6, R3, 0x5a, !PT ;  /* 0x000000065f5f7212 */ /* 0x000fe200078e5a03 */
[----:B------:R-:W-:Y:S01]  /*af20*/  IMAD.SHL.U32 R6, R15, 0x10, RZ ;  /* 0x000000100f067824 */ /* 0x000fe200078e00ff */
[----:B------:R-:W-:Y:S01]  /*af30*/  LOP3.LUT R92, R41, 0xff00ff, R98, 0x78, !PT ;  /* 0x00ff00ff295c7812 */ /* 0x000fe200078e7862 */
[----:B------:R-:W4:Y:S01]  /*af40*/  LDG.E.64 R34, desc[UR12][R30.64+0x130] ;  /* 0x0001300c1e227981 */ /* 0x000f22000c1e1b00 */
[----:B------:R-:W-:-:S02]  /*af50*/  SHF.R.U64 R89, R65, 0x4, R90 ;  /* 0x0000000441597819 */ /* 0x000fc4000000125a */
[----:B------:R-:W-:Y:S01]  /*af60*/  SHF.R.U64 R33, R114, 0x4, R71 ;  /* 0x0000000472217819 */ /* 0x000fe20000001247 */
[----:B------:R-:W5:Y:S01]  /*af70*/  LDG.E.64 R40, desc[UR16][R30.64+0x1b0] ;  /* 0x0001b0101e287981 */ /* 0x000f62000c1e1b00 */
[----:B------:R-:W-:Y:S02]  /*af80*/  LOP3.LUT R89, R89, R92, RZ, 0x3c, !PT ;  /* 0x0000005c59597212 */ /* 0x000fe400078e3cff */
[----:B------:R-:W-:Y:S02]  /*af90*/  LOP3.LUT R33, R33, R126, RZ, 0x3c, !PT ;  /* 0x0000007e21217212 */ /* 0x000fe400078e3cff */
[----:B------:R-:W-:Y:S02]  /*afa0*/  LOP3.LUT R118, R118, 0xf0f0f0f0, R7, 0x78, !PT ;  /* 0xf0f0f0f076767812 */ /* 0x000fe400078e7807 */
[----:B------:R-:W-:Y:S02]  /*afb0*/  LOP3.LUT R155, R155, 0xf0f0f0f0, R6, 0x78, !PT ;  /* 0xf0f0f0f09b9b7812 */ /* 0x000fe400078e7806 */
[----:B------:R-:W4:Y:S01]  /*afc0*/  LDG.E.64 R6, desc[UR6][R30.64+0x30] ;  /* 0x000030061e067981 */ /* 0x000f22000c1e1b00 */
[----:B------:R-:W-:-:S02]  /*afd0*/  IMAD.SHL.U32 R2, R89, 0x10, RZ ;  /* 0x0000001059027824 */ /* 0x000fc400078e00ff */
[----:B------:R-:W-:Y:S01]  /*afe0*/  IMAD.SHL.U32 R3, R33, 0x10, RZ ;  /* 0x0000001021037824 */ /* 0x000fe200078e00ff */
[----:B------:R-:W-:Y:S02]  /*aff0*/  LOP3.LUT R113, RZ, R17, R20, 0xaa, !PT ;  /* 0x00000011ff717212 */ /* 0x000fe400078eaa14 */
[----:B------:R-:W-:Y:S02]  /*b000*/  LOP3.LUT R67, R65, 0xf0f0f0f0, R2, 0x78, !PT ;  /* 0xf0f0f0f041437812 */ /* 0x000fe400078e7802 */
[----:B------:R-:W-:Y:S02]  /*b010*/  LOP3.LUT R114, R114, 0xf0f0f0f0, R3, 0x78, !PT ;  /* 0xf0f0f0f072727812 */ /* 0x000fe400078e7803 */
[----:B------:R-:W-:Y:S01]  /*b020*/  LOP3.LUT R119, RZ, R20, R17, 0xaa, !PT ;  /* 0x00000014ff777212 */ /* 0x000fe200078eaa11 */
[----:B------:R-:W5:Y:S01]  /*b030*/  LDG.E.64 R2, desc[UR10][R30.64+0xb0] ;  /* 0x0000b00a1e027981 */ /* 0x000f62000c1e1b00 */
[----:B------:R-:W-:Y:S02]  /*b040*/  SHF.R.U64 R115, R16, 0x10, R113 ;  /* 0x0000001010737819 */ /* 0x000fe40000001271 */
[----:B------:R-:W-:-:S02]  /*b050*/  SHF.R.U32.HI R121, RZ, 0x10, R107 ;  /* 0x00000010ff797819 */ /* 0x000fc4000001166b */
[----:B------:R-:W-:Y:S02]  /*b060*/  SHF.R.U64 R119, R119, 0x10, R21 ;  /* 0x0000001077777819 */ /* 0x000fe40000001215 */
[----:B------:R-:W-:Y:S02]  /*b070*/  SHF.R.U32.HI R107, RZ, 0x10, R113 ;  /* 0x00000010ff6b7819 */ /* 0x000fe40000011671 */
[----:B------:R-:W-:Y:S02]  /*b080*/  SHF.R.U32.HI R65, RZ, 0x10, R21 ;  /* 0x00000010ff417819 */ /* 0x000fe40000011615 */
[----:B------:R-:W-:Y:S02]  /*b090*/  LOP3.LUT R115, R115, R8, RZ, 0x3c, !PT ;  /* 0x0000000873737212 */ /* 0x000fe400078e3cff */
[----:B------:R-:W-:Y:S02]  /*b0a0*/  LOP3.LUT R121, R121, R9, R18, 0x5a, !PT ;  /* 0x0000000979797212 */ /* 0x000fe400078e5a12 */
[----:B------:R-:W-:-:S02]  /*b0b0*/  LOP3.LUT R119, R119, R18, R9, 0x5a, !PT ;  /* 0x0000001277777212 */ /* 0x000fc400078e5a09 */
[----:B------:R-:W-:Y:S02]  /*b0c0*/  LOP3.LUT R8, R107, R9, R18, 0x5a, !PT ;  /* 0x000000096b087212 */ /* 0x000fe400078e5a12 */
[----:B------:R-:W-:Y:S02]  /*b0d0*/  LOP3.LUT R107, R65, R19, RZ, 0x3c, !PT ;  /* 0x00000013416b7212 */ /* 0x000fe400078e3cff */
[----:B------:R-:W-:Y:S02]  /*b0e0*/  LOP3.LUT R121, R121, 0xffff, RZ, 0xc0, !PT ;  /* 0x0000ffff79797812 */ /* 0x000fe400078ec0ff */
[----:B------:R-:W-:Y:S02]  /*b0f0*/  LOP3.LUT R113, R119, 0xffff, RZ, 0xc0, !PT ;  /* 0x0000ffff77717812 */ /* 0x000fe400078ec0ff */
[--C-:B------:R-:W-:Y:S02]  /*b100*/  LOP3.LUT R104, R19, 0xffff, R107.reuse, 0x78, !PT ;  /* 0x0000ffff13687812 */ /* 0x100fe400078e786b */
[C---:B------:R-:W-:Y:S01]  /*b110*/  SHF.L.U64.HI R107, R119.reuse, 0x10, R107 ;  /* 0x00000010776b7819 */ /* 0x040fe2000001026b */
[----:B------:R-:W-:Y:S01]  /*b120*/  IMAD.U32 R119, R119, 0x10000, RZ ;  /* 0x0001000077777824 */ /* 0x000fe200078e00ff */
[----:B------:R-:W-:-:S02]  /*b130*/  SHF.L.U64.HI R115, R115, 0x10, R8 ;  /* 0x0000001073737819 */ /* 0x000fc40000010208 */
[----:B------:R-:W-:Y:S02]  /*b140*/  LOP3.LUT R16, R121, R9, R18, 0x5a, !PT ;  /* 0x0000000979107212 */ /* 0x000fe400078e5a12 */
[----:B------:R-:W-:Y:S02]  /*b150*/  LOP3.LUT R113, R113, R18, R9, 0x5a, !PT ;  /* 0x0000001271717212 */ /* 0x000fe400078e5a09 */
[----:B------:R-:W5:Y:S01]  /*b160*/  LDG.E.64 R18, desc[UR8][R30.64+0x70] ;  /* 0x000070081e127981 */ /* 0x000f62000c1e1b00 */
[----:B------:R-:W-:-:S03]  /*b170*/  LOP3.LUT R115, R115, 0xffff0000, RZ, 0xc0, !PT ;  /* 0xffff000073737812 */ /* 0x000fc600078ec0ff */
[----:B------:R-:W5:Y:S01]  /*b180*/  LDG.E.64 R8, desc[UR14][R30.64+0x170] ;  /* 0x0001700e1e087981 */ /* 0x000f62000c1e1b00 */
[----:B------:R-:W-:Y:S02]  /*b190*/  LOP3.LUT R119, R119, 0xffff0000, RZ, 0xc0, !PT ;  /* 0xffff000077777812 */ /* 0x000fe400078ec0ff */
[----:B------:R-:W-:Y:S02]  /*b1a0*/  LOP3.LUT R122, R115, R17, R20, 0x5a, !PT ;  /* 0x00000011737a7212 */ /* 0x000fe400078e5a14 */
[----:B------:R-:W-:Y:S02]  /*b1b0*/  LOP3.LUT R112, R21, 0xffff0000, R107, 0x78, !PT ;  /* 0xffff000015707812 */ /* 0x000fe400078e786b */
[----:B------:R-:W-:Y:S02]  /*b1c0*/  LOP3.LUT R119, R119, R20, R17, 0x5a, !PT ;  /* 0x0000001477777212 */ /* 0x000fe400078e5a11 */
[----:B------:R-:W5:Y:S01]  /*b1d0*/  LDG.E.64 R20, desc[UR6][R30.64+0xf0] ;  /* 0x0000f0061e147981 */ /* 0x000f62000c1e1b00 */
[----:B------:R-:W-:-:S04]  /*b1e0*/  SHF.R.U32.HI R65, RZ, 0x8, R49 ;  /* 0x00000008ff417819 */ /* 0x000fc80000011631 */
[----:B------:R-:W-:Y:S02]  /*b1f0*/  LOP3.LUT R65, R65, R16, RZ, 0x3c, !PT ;  /* 0x0000001041417212 */ /* 0x000fe400078e3cff */
[--C-:B------:R-:W-:Y:S02]  /*b200*/  SHF.R.U32.HI R17, RZ, 0x8, R48.reuse ;  /* 0x00000008ff117819 */ /* 0x100fe40000011630 */
[----:B------:R-:W-:Y:S02]  /*b210*/  LOP3.LUT R115, R16, 0xff00ff, R65, 0x78, !PT ;  /* 0x00ff00ff10737812 */ /* 0x000fe400078e7841 */
[----:B------:R-:W-:Y:S02]  /*b220*/  SHF.R.U64 R16, R69, 0x8, R48 ;  /* 0x0000000845107819 */ /* 0x000fe40000001230 */
[----:B------:R-:W-:Y:S02]  /*b230*/  LOP3.LUT R17, R17, R104, RZ, 0x3c, !PT ;  /* 0x0000006811117212 */ /* 0x000fe400078e3cff */
[----:B------:R-:W-:-:S02]  /*b240*/  LOP3.LUT R16, R16, R113, RZ, 0x3c, !PT ;  /* 0x0000007110107212 */ /* 0x000fc400078e3cff */
[----:B------:R-:W-:Y:S02]  /*b250*/  SHF.L.U64.HI R106, R98, 0x8, R65 ;  /* 0x00000008626a7819 */ /* 0x000fe40000010241 */
[--C-:B------:R-:W-:Y:S02]  /*b260*/  LOP3.LUT R104, R104, 0xff00ff, R17.reuse, 0x78, !PT ;  /* 0x00ff00ff68687812 */ /* 0x100fe400078e7811 */
[----:B------:R-:W-:Y:S02]  /*b270*/  LOP3.LUT R65, R113, 0xff00ff, R16, 0x78, !PT ;  /* 0x00ff00ff71417812 */ /* 0x000fe400078e7810 */
[C---:B------:R-:W-:Y:S01]  /*b280*/  SHF.L.U64.HI R17, R16.reuse, 0x8, R17 ;  /* 0x0000000810117819 */ /* 0x040fe20000010211 */
[----:B------:R-:W-:Y:S01]  /*b290*/  IMAD.SHL.U32 R16, R16, 0x100, RZ ;  /* 0x0000010010107824 */ /* 0x000fe200078e00ff */
[----:B------:R-:W-:Y:S02]  /*b2a0*/  SHF.R.U32.HI R121, RZ, 0x8, R32 ;  /* 0x00000008ff797819 */ /* 0x000fe40000011620 */
[----:B------:R-:W-:-:S02]  /*b2b0*/  SHF.R.U32.HI R107, RZ, 0x8, R56 ;  /* 0x00000008ff6b7819 */ /* 0x000fc40000011638 */
[----:B------:R-:W-:Y:S02]  /*b2c0*/  SHF.R.U64 R98, R95, 0x8, R56 ;  /* 0x000000085f627819 */ /* 0x000fe40000001238 */
[----:B------:R-:W-:Y:S02]  /*b2d0*/  LOP3.LUT R121, R121, R122, RZ, 0x3c, !PT ;  /* 0x0000007a79797212 */ /* 0x000fe400078e3cff */
[----:B------:R-:W-:Y:S02]  /*b2e0*/  LOP3.LUT R107, R107, R112, RZ, 0x3c, !PT ;  /* 0x000000706b6b7212 */ /* 0x000fe400078e3cff */
[----:B------:R-:W-:Y:S02]  /*b2f0*/  LOP3.LUT R113, R49, 0xff00ff00, R106, 0x78, !PT ;  /* 0xff00ff0031717812 */ /* 0x000fe400078e786a */
[----:B------:R-:W-:Y:S02]  /*b300*/  LOP3.LUT R98, R98, R119, RZ, 0x3c, !PT ;  /* 0x0000007762627212 */ /* 0x000fe400078e3cff */
[----:B------:R-:W-:-:S02]  /*b310*/  LOP3.LUT R49, R69, 0xff00ff00, R16, 0x78, !PT ;  /* 0xff00ff0045317812 */ /* 0x000fc400078e7810 */
[----:B------:R-:W-:Y:S02]  /*b320*/  SHF.R.U32.HI R16, RZ, 0x4, R90 ;  /* 0x00000004ff107819 */ /* 0x000fe4000001165a */
[----:B------:R-:W-:Y:S02]  /*b330*/  LOP3.LUT R123, R122, 0xff00ff, R121, 0x78, !PT ;  /* 0x00ff00ff7a7b7812 */ /* 0x000fe400078e7879 */
[----:B------:R-:W-:Y:S02]  /*b340*/  LOP3.LUT R69, R112, 0xff00ff, R107, 0x78, !PT ;  /* 0x00ff00ff70457812 */ /* 0x000fe400078e786b */
[----:B------:R-:W-:Y:S02]  /*b350*/  SHF.L.U64.HI R121, R68, 0x8, R121 ;  /* 0x0000000844797819 */ /* 0x000fe40000010279 */
[----:B------:R-:W-:Y:S02]  /*b360*/  SHF.L.U64.HI R107, R98, 0x8, R107 ;  /* 0x00000008626b7819 */ /* 0x000fe4000001026b */
[----:B------:R-:W-:-:S02]  /*b370*/  SHF.R.U32.HI R112, RZ, 0x4, R47 ;  /* 0x00000004ff707819 */ /* 0x000fc4000001162f */
[----:B------:R-:W-:Y:S01]  /*b380*/  LOP3.LUT R68, R119, 0xff00ff, R98, 0x78, !PT ;  /* 0x00ff00ff77447812 */ /* 0x000fe200078e7862 */
[----:B------:R-:W-:Y:S01]  /*b390*/  IMAD.SHL.U32 R98, R98, 0x100, RZ ;  /* 0x0000010062627824 */ /* 0x000fe200078e00ff */
[----:B------:R-:W-:Y:S02]  /*b3a0*/  LOP3.LUT R16, R16, R115, RZ, 0x3c, !PT ;  /* 0x0000007310107212 */ /* 0x000fe400078e3cff */
[----:B------:R-:W-:Y:S02]  /*b3b0*/  LOP3.LUT R56, R56, 0xff00ff00, R107, 0x78, !PT ;  /* 0xff00ff0038387812 */ /* 0x000fe400078e786b */
[----:B------:R-:W-:Y:S02]  /*b3c0*/  LOP3.LUT R112, R112, R123, RZ, 0x3c, !PT ;  /* 0x0000007b70707212 */ /* 0x000fe400078e3cff */
[----:B------:R-:W-:Y:S02]  /*b3d0*/  LOP3.LUT R119, R92, 0xf0f0f0f, R89, 0x78, !PT ;  /* 0x0f0f0f0f5c777812 */ /* 0x000fe400078e7859 */
[----:B------:R-:W-:-:S02]  /*b3e0*/  LOP3.LUT R122, R115, 0xf0f0f0f, R16, 0x78, !PT ;  /* 0x0f0f0f0f737a7812 */ /* 0x000fc400078e7810 */
[----:B------:R-:W-:Y:S02]  /*b3f0*/  SHF.L.U64.HI R107, R89, 0x4, R16 ;  /* 0x00000004596b7819 */ /* 0x000fe40000010210 */
[----:B------:R-:W-:Y:S02]  /*b400*/  LOP3.LUT R121, R32, 0xff00ff00, R121, 0x78, !PT ;  /* 0xff00ff0020797812 */ /* 0x000fe400078e7879 */
[----:B------:R-:W-:Y:S02]  /*b410*/  SHF.R.U32.HI R16, RZ, 0x4, R58 ;  /* 0x00000004ff107819 */ /* 0x000fe4000001163a */
[----:B------:R-:W-:Y:S02]  /*b420*/  LOP3.LUT R89, R88, 0xf0f0f0f, R57, 0x78, !PT ;  /* 0x0f0f0f0f58597812 */ /* 0x000fe400078e7839 */
[----:B------:R-:W-:Y:S02]  /*b430*/  LOP3.LUT R32, R95, 0xff00ff00, R98, 0x78, !PT ;  /* 0xff00ff005f207812 */ /* 0x000fe400078e7862 */
[----:B------:R-:W-:-:S02]  /*b440*/  SHF.R.U64 R88, R39, 0x4, R58 ;  /* 0x0000000427587819 */ /* 0x000fc4000000123a */
[--C-:B------:R-:W-:Y:S02]  /*b450*/  LOP3.LUT R98, R123, 0xf0f0f0f, R112.reuse, 0x78, !PT ;  /* 0x0f0f0f0f7b627812 */ /* 0x100fe400078e7870 */
[----:B------:R-:W-:Y:S02]  /*b460*/  SHF.L.U64.HI R112, R57, 0x4, R112 ;  /* 0x0000000439707819 */ /* 0x000fe40000010270 */
[----:B------:R-:W-:Y:S02]  /*b470*/  LOP3.LUT R57, R16, R104, RZ, 0x3c, !PT ;  /* 0x0000006810397212 */ /* 0x000fe400078e3cff */
[----:B------:R-:W-:Y:S02]  /*b480*/  LOP3.LUT R88, R88, R65, RZ, 0x3c, !PT ;  /* 0x0000004158587212 */ /* 0x000fe400078e3cff */
[----:B------:R-:W-:Y:S02]  /*b490*/  LOP3.LUT R104, R104, 0xf0f0f0f, R57, 0x78, !PT ;  /* 0x0f0f0f0f68687812 */ /* 0x000fe400078e7839 */
[----:B------:R-:W-:-:S02]  /*b4a0*/  LOP3.LUT R65, R65, 0xf0f0f0f, R88, 0x78, !PT ;  /* 0x0f0f0f0f41417812 */ /* 0x000fc400078e7858 */
[C---:B------:R-:W-:Y:S01]  /*b4b0*/  SHF.L.U64.HI R57, R88.reuse, 0x4, R57 ;  /* 0x0000000458397819 */ /* 0x040fe20000010239 */
[----:B------:R-:W-:Y:S01]  /*b4c0*/  IMAD.SHL.U32 R88, R88, 0x10, RZ ;  /* 0x0000001058587824 */ /* 0x000fe200078e00ff */
[----:B------:R-:W-:Y:S02]  /*b4d0*/  SHF.R.U32.HI R106, RZ, 0x4, R71 ;  /* 0x00000004ff6a7819 */ /* 0x000fe40000011647 */
[----:B------:R-:W-:Y:S02]  /*b4e0*/  SHF.R.U32.HI R92, RZ, 0x4, R36 ;  /* 0x00000004ff5c7819 */ /* 0x000fe40000011624 */
[----:B------:R-:W-:Y:S02]  /*b4f0*/  LOP3.LUT R48, R48, 0xff00ff00, R17, 0x78, !PT ;  /* 0xff00ff0030307812 */ /* 0x000fe400078e7811 */
[----:B------:R-:W5:Y:S01]  /*b500*/  LDG.E.64 R16, desc[UR6][R30.64+0x1f0] ;  /* 0x0001f0061e107981 */ /* 0x000f62000c1e1b00 */
[----:B------:R-:W-:Y:S02]  /*b510*/  LOP3.LUT R106, R106, R113, RZ, 0x3c, !PT ;  /* 0x000000716a6a7212 */ /* 0x000fe400078e3cff */
[----:B------:R-:W-:-:S02]  /*b520*/  LOP3.LUT R39, R39, 0xf0f0f0f0, R88, 0x78, !PT ;  /* 0xf0f0f0f027277812 */ /* 0x000fc400078e7858 */
[----:B------:R-:W-:Y:S02]  /*b530*/  LOP3.LUT R88, R92, R121, RZ, 0x3c, !PT ;  /* 0x000000795c587212 */ /* 0x000fe400078e3cff */
[----:B------:R-:W-:Y:S02]  /*b540*/  LOP3.LUT R95, R113, 0xf0f0f0f, R106, 0x78, !PT ;  /* 0x0f0f0f0f715f7812 */ /* 0x000fe400078e786a */
[----:B------:R-:W-:Y:S02]  /*b550*/  LOP3.LUT R120, R120, 0xf0f0f0f, R15, 0x78, !PT ;  /* 0x0f0f0f0f78787812 */ /* 0x000fe400078e780f */
[----:B------:R-:W-:Y:S02]  /*b560*/  SHF.L.U64.HI R113, R15, 0x4, R88 ;  /* 0x000000040f717819 */ /* 0x000fe40000010258 */
[----:B------:R-:W-:Y:S02]  /*b570*/  LOP3.LUT R15, R47, 0xf0f0f0f0, R112, 0x78, !PT ;  /* 0xf0f0f0f02f0f7812 */ /* 0x000fe400078e7870 */
[----:B------:R-:W-:-:S02]  /*b580*/  SHF.R.U32.HI R92, RZ, 0x4, R50 ;  /* 0x00000004ff5c7819 */ /* 0x000fc40000011632 */
[----:B------:R-:W-:Y:S02]  /*b590*/  SHF.R.U64 R47, R55, 0x4, R50 ;  /* 0x00000004372f7819 */ /* 0x000fe40000001232 */
[----:B------:R-:W-:Y:S02]  /*b5a0*/  LOP3.LUT R58, R58, 0xf0f0f0f0, R57, 0x78, !PT ;  /* 0xf0f0f0f03a3a7812 */ /* 0x000fe400078e7839 */
[----:B------:R-:W-:Y:S02]  /*b5b0*/  LOP3.LUT R126, R126, 0xf0f0f0f, R33, 0x78, !PT ;  /* 0x0f0f0f0f7e7e7812 */ /* 0x000fe400078e7821 */
[----:B------:R-:W-:Y:S02]  /*b5c0*/  SHF.L.U64.HI R106, R33, 0x4, R106 ;  /* 0x00000004216a7819 */ /* 0x000fe4000001026a */
[----:B------:R-:W-:Y:S02]  /*b5d0*/  LOP3.LUT R57, R121, 0xf0f0f0f, R88, 0x78, !PT ;  /* 0x0f0f0f0f79397812 */ /* 0x000fe400078e7858 */
[----:B------:R-:W-:-:S02]  /*b5e0*/  LOP3.LUT R92, R92, R69, RZ, 0x3c, !PT ;  /* 0x000000455c5c7212 */ /* 0x000fc400078e3cff */
[----:B------:R-:W-:Y:S02]  /*b5f0*/  LOP3.LUT R47, R47, R68, RZ, 0x3c, !PT ;  /* 0x000000442f2f7212 */ /* 0x000fe400078e3cff */
[--C-:B------:R-:W-:Y:S02]  /*b600*/  SHF.R.U64 R88, R63, 0x4, R42.reuse ;  /* 0x000000043f587819 */ /* 0x100fe4000000122a */
[----:B------:R-:W-:Y:S02]  /*b610*/  SHF.R.U32.HI R33, RZ, 0x4, R42 ;  /* 0x00000004ff217819 */ /* 0x000fe4000001162a */
[----:B------:R-:W-:Y:S02]  /*b620*/  LOP3.LUT R90, R90, 0xf0f0f0f0, R107, 0x78, !PT ;  /* 0xf0f0f0f05a5a7812 */ /* 0x000fe400078e786b */
[--C-:B------:R-:W-:Y:S02]  /*b630*/  LOP3.LUT R69, R69, 0xf0f0f0f, R92.reuse, 0x78, !PT ;  /* 0x0f0f0f0f45457812 */ /* 0x100fe400078e785c */
[C---:B------:R-:W-:Y:S01]  /*b640*/  SHF.L.U64.HI R107, R47.reuse, 0x4, R92 ;  /* 0x000000042f6b7819 */ /* 0x040fe2000001025c */
[----:B------:R-:W-:Y:S01]  /*b650*/  IMAD.SHL.U32 R92, R47, 0x10, RZ ;  /* 0x000000102f5c7824 */ /* 0x000fe200078e00ff */
[----:B------:R-:W-:-:S02]  /*b660*/  LOP3.LUT R88, R88, R49, RZ, 0x3c, !PT ;  /* 0x0000003158587212 */ /* 0x000fc400078e3cff */
[----:B------:R-:W-:Y:S02]  /*b670*/  LOP3.LUT R33, R33, R48, RZ, 0x3c, !PT ;  /* 0x0000003021217212 */ /* 0x000fe400078e3cff */
[----:B------:R-:W-:Y:S02]  /*b680*/  LOP3.LUT R68, R68, 0xf0f0f0f, R47, 0x78, !PT ;  /* 0x0f0f0f0f44447812 */ /* 0x000fe400078e782f */
[----:B------:R-:W-:Y:S02]  /*b690*/  LOP3.LUT R47, R49, 0xf0f0f0f, R88, 0x78, !PT ;  /* 0x0f0f0f0f312f7812 */ /* 0x000fe400078e7858 */
[--C-:B------:R-:W-:Y:S02]  /*b6a0*/  LOP3.LUT R48, R48, 0xf0f0f0f, R33.reuse, 0x78, !PT ;  /* 0x0f0f0f0f30307812 */ /* 0x100fe400078e7821 */
[----:B------:R-:W-:Y:S02]  /*b6b0*/  SHF.L.U64.HI R33, R88, 0x4, R33 ;  /* 0x0000000458217819 */ /* 0x000fe40000010221 */
[----:B------:R-:W-:-:S02]  /*b6c0*/  LOP3.LUT R49, R55, 0xf0f0f0f0, R92, 0x78, !PT ;  /* 0xf0f0f0f037317812 */ /* 0x000fc400078e785c */
[----:B------:R-:W-:Y:S02]  /*b6d0*/  SHF.R.U64 R55, R105, 0x4, R0 ;  /* 0x0000000469377819 */ /* 0x000fe40000001200 */
[----:B------:R-:W-:Y:S02]  /*b6e0*/  LOP3.LUT R121, RZ, R75, R78, 0xaa, !PT ;  /* 0x0000004bff797212 */ /* 0x000fe400078eaa4e */
[----:B------:R-:W-:Y:S02]  /*b6f0*/  LOP3.LUT R50, R50, 0xf0f0f0f0, R107, 0x78, !PT ;  /* 0xf0f0f0f032327812 */ /* 0x000fe400078e786b */
[----:B------:R-:W-:Y:S02]  /*b700*/  LOP3.LUT R42, R42, 0xf0f0f0f0, R33, 0x78, !PT ;  /* 0xf0f0f0f02a2a7812 */ /* 0x000fe400078e7821 */
[----:B------:R-:W-:Y:S02]  /*b710*/  SHF.R.U32.HI R107, RZ, 0x4, R0 ;  /* 0x00000004ff6b7819 */ /* 0x000fe40000011600 */
[----:B------:R-:W-:-:S02]  /*b720*/  LOP3.LUT R33, R55, R32, RZ, 0x3c, !PT ;  /* 0x0000002037217212 */ /* 0x000fc400078e3cff */
[--C-:B------:R-:W-:Y:S02]  /*b730*/  SHF.R.U64 R115, R74, 0x10, R121.reuse ;  /* 0x000000104a737819 */ /* 0x100fe40000001279 */
[----:B------:R-:W-:Y:S02]  /*b740*/  SHF.R.U32.HI R121, RZ, 0x10, R121 ;  /* 0x00000010ff797819 */ /* 0x000fe40000011679 */
[----:B------:R-:W-:Y:S02]  /*b750*/  LOP3.LUT R107, R107, R56, RZ, 0x3c, !PT ;  /* 0x000000386b6b7212 */ /* 0x000fe400078e3cff */
[----:B------:R-:W-:Y:S01]  /*b760*/  LOP3.LUT R55, R32, 0xf0f0f0f, R33, 0x78, !PT ;  /* 0x0f0f0f0f20377812 */ /* 0x000fe200078e7821 */
[----:B------:R-:W-:Y:S01]  /*b770*/  IMAD.SHL.U32 R32, R33, 0x10, RZ ;  /* 0x0000001021207824 */ /* 0x000fe200078e00ff */
[----:B--2---:R-:W-:Y:S02]  /*b780*/  LOP3.LUT R92, R115, R60, RZ, 0x3c, !PT ;  /* 0x0000003c735c7212 */ /* 0x004fe400078e3cff */
[----:B------:R-:W-:-:S02]  /*b790*/  LOP3.LUT R36, R36, 0xf0f0f0f0, R113, 0x78, !PT ;  /* 0xf0f0f0f024247812 */ /* 0x000fc400078e7871 */
[----:B------:R-:W-:Y:S02]  /*b7a0*/  LOP3.LUT R115, R121, R61, R72, 0x5a, !PT ;  /* 0x0000003d79737212 */ /* 0x000fe400078e5a48 */
[----:B------:R-:W-:Y:S02]  /*b7b0*/  LOP3.LUT R113, RZ, R75, R78, 0xaa, !PT ;  /* 0x0000004bff717212 */ /* 0x000fe400078eaa4e */
[--C-:B------:R-:W-:Y:S02]  /*b7c0*/  LOP3.LUT R56, R56, 0xf0f0f0f, R107.reuse, 0x78, !PT ;  /* 0x0f0f0f0f38387812 */ /* 0x100fe400078e786b */
[----:B------:R-:W-:Y:S02]  /*b7d0*/  SHF.L.U64.HI R107, R33, 0x4, R107 ;  /* 0x00000004216b7819 */ /* 0x000fe4000001026b */
[----:B------:R-:W-:Y:S02]  /*b7e0*/  SHF.L.U64.HI R92, R92, 0x10, R115 ;  /* 0x000000105c5c7819 */ /* 0x000fe40000010273 */
[----:B------:R-:W-:-:S02]  /*b7f0*/  SHF.R.U64 R121, R74, 0x10, R113 ;  /* 0x000000104a797819 */ /* 0x000fc40000001271 */
[----:B------:R-:W-:Y:S02]  /*b800*/  LOP3.LUT R33, R105, 0xf0f0f0f0, R32, 0x78, !PT ;  /* 0xf0f0f0f069217812 */ /* 0x000fe400078e7820 */
[----:B---3--:R-:W-:Y:S02]  /*b810*/  LOP3.LUT R115, RZ, R29, R26, 0xaa, !PT ;  /* 0x0000001dff737212 */ /* 0x008fe400078eaa1a */
[----:B------:R-:W-:Y:S01]  /*b820*/  SHF.R.U32.HI R105, RZ, 0x10, R79 ;  /* 0x00000010ff697819 */ /* 0x000fe2000001164f */
[----:B------:R-:W-:Y:S01]  /*b830*/  IMAD.SHL.U32 R88, R88, 0x10, RZ ;  /* 0x0000001058587824 */ /* 0x000fe200078e00ff */
[----:B------:R-:W-:Y:S02]  /*b840*/  SHF.R.U32.HI R123, RZ, 0x10, R113 ;  /* 0x00000010ff7b7819 */ /* 0x000fe40000011671 */
[----:B------:R-:W-:Y:S02]  /*b850*/  LOP3.LUT R121, R121, R60, RZ, 0x3c, !PT ;  /* 0x0000003c79797212 */ /* 0x000fe400078e3cff */
[----:B------:R-:W-:-:S02]  /*b860*/  LOP3.LUT R32, R0, 0xf0f0f0f0, R107, 0x78, !PT ;  /* 0xf0f0f0f000207812 */ /* 0x000fc400078e786b */
[----:B------:R-:W-:Y:S02]  /*b870*/  SHF.R.U64 R113, R28, 0x10, R115 ;  /* 0x000000101c717819 */ /* 0x000fe40000001273 */
[----:B------:R-:W-:Y:S02]  /*b880*/  LOP3.LUT R71, R71, 0xf0f0f0f0, R106, 0x78, !PT ;  /* 0xf0f0f0f047477812 */ /* 0x000fe400078e786a */
[----:B------:R-:W-:Y:S02]  /*b890*/  LOP3.LUT R107, RZ, R78, R75, 0xaa, !PT ;  /* 0x0000004eff6b7212 */ /* 0x000fe400078eaa4b */
[----:B------:R-:W-:Y:S02]  /*b8a0*/  LOP3.LUT R105, R105, R73, RZ, 0x3c, !PT ;  /* 0x0000004969697212 */ /* 0x000fe400078e3cff */
[----:B------:R-:W-:Y:S02]  /*b8b0*/  LOP3.LUT R106, R123, R61, R72, 0x5a, !PT ;  /* 0x0000003d7b6a7212 */ /* 0x000fe400078e5a48 */
[----:B------:R-:W-:Y:S01]  /*b8c0*/  LOP3.LUT R123, R60, 0xffff, R121, 0x78, !PT ;  /* 0x0000ffff3c7b7812 */ /* 0x000fe200078e7879 */
[----:B------:R-:W-:Y:S01]  /*b8d0*/  IMAD.U32 R121, R121, 0x10000, RZ ;  /* 0x0001000079797824 */ /* 0x000fe200078e00ff */
[----:B------:R-:W-:-:S02]  /*b8e0*/  LOP3.LUT R63, R63, 0xf0f0f0f0, R88, 0x78, !PT ;  /* 0xf0f0f0f03f3f7812 */ /* 0x000fc400078e7858 */
[----:B------:R-:W-:Y:S02]  /*b8f0*/  LOP3.LUT R113, R113, R44, RZ, 0x3c, !PT ;  /* 0x0000002c71717212 */ /* 0x000fe400078e3cff */
[----:B------:R-:W-:Y:S02]  /*b900*/  SHF.R.U64 R107, R107, 0x10, R79 ;  /* 0x000000106b6b7819 */ /* 0x000fe4000000124f */
[----:B------:R-:W-:Y:S02]  /*b910*/  LOP3.LUT R88, R73, 0xffff, R105, 0x78, !PT ;  /* 0x0000ffff49587812 */ /* 0x000fe400078e7869 */
[----:B------:R-:W-:Y:S01]  /*b920*/  LOP3.LUT R73, R92, 0xffff0000, RZ, 0xc0, !PT ;  /* 0xffff00005c497812 */ /* 0x000fe200078ec0ff */
[----:B------:R-:W-:Y:S01]  /*b930*/  IMAD.U32 R125, R113, 0x10000, RZ ;  /* 0x00010000717d7824 */ /* 0x000fe200078e00ff */
[----:B------:R-:W-:Y:S02]  /*b940*/  LOP3.LUT R0, R107, R72, R61, 0x5a, !PT ;  /* 0x000000486b007212 */ /* 0x000fe400078e5a3d */
[----:B------:R-:W-:-:S02]  /*b950*/  LOP3.LUT R121, R74, 0xffff0000, R121, 0x78, !PT ;  /* 0xffff00004a797812 */ /* 0x000fc400078e7879 */
[----:B------:R-:W-:Y:S02]  /*b960*/  LOP3.LUT R107, R106, 0xffff, RZ, 0xc0, !PT ;  /* 0x0000ffff6a6b7812 */ /* 0x000fe400078ec0ff */
[----:B------:R-:W-:Y:S02]  /*b970*/  LOP3.LUT R74, R73, R75, R78, 0x5a, !PT ;  /* 0x0000004b494a7212 */ /* 0x000fe400078e5a4e */
[----:B------:R-:W-:Y:S02]  /*b980*/  LOP3.LUT R92, R107, R61, R72, 0x5a, !PT ;  /* 0x0000003d6b5c7212 */ /* 0x000fe400078e5a48 */
[----:B------:R-:W-:Y:S02]  /*b990*/  LOP3.LUT R125, R28, 0xffff0000, R125, 0x78, !PT ;  /* 0xffff00001c7d7812 */ /* 0x000fe400078e787d */
[----:B------:R-:W-:Y:S02]  /*b9a0*/  SHF.R.U64 R112, R121, 0x8, R74 ;  /* 0x0000000879707819 */ /* 0x000fe4000000124a */
[----:B------:R-:W-:Y:S01]  /*b9b0*/  LOP3.LUT R60, R44, 0xffff, R113, 0x78, !PT ;  /* 0x0000ffff2c3c7812 */ /* 0x000fe200078e7871 */
[----:B------:R-:W-:Y:S01]  /*b9c0*/  IMAD.U32 R73, R0, 0x10000, RZ ;  /* 0x0001000000497824 */ /* 0x000fe200078e00ff */
[----:B------:R-:W-:-:S02]  /*b9d0*/  SHF.R.U64 R113, R123, 0x8, R92 ;  /* 0x000000087b717819 */ /* 0x000fc4000000125c */
[----:B------:R-:W-:Y:S02]  /*b9e0*/  LOP3.LUT R107, R0, 0xffff, RZ, 0xc0, !PT ;  /* 0x0000ffff006b7812 */ /* 0x000fe400078ec0ff */
[----:B------:R-:W-:Y:S02]  /*b9f0*/  LOP3.LUT R112, R112, R125, RZ, 0x3c, !PT ;  /* 0x0000007d70707212 */ /* 0x000fe400078e3cff */
[----:B------:R-:W-:Y:S02]  /*ba00*/  LOP3.LUT R113, R113, R60, RZ, 0x3c, !PT ;  /* 0x0000003c71717212 */ /* 0x000fe400078e3cff */
[----:B------:R-:W-:Y:S01]  /*ba10*/  LOP3.LUT R107, R107, R72, R61, 0x5a, !PT ;  /* 0x000000486b6b7212 */ /* 0x000fe200078e5a3d */
[----:B------:R-:W-:Y:S01]  /*ba20*/  IMAD.SHL.U32 R61, R112, 0x100, RZ ;  /* 0x00000100703d7824 */ /* 0x000fe200078e00ff */
[----:B------:R-:W-:Y:S02]  /*ba30*/  LOP3.LUT R73, R73, 0xffff0000, RZ, 0xc0, !PT ;  /* 0xffff000049497812 */ /* 0x000fe400078ec0ff */
[----:B------:R-:W-:Y:S01]  /*ba40*/  SHF.L.U64.HI R105, R0, 0x10, R105 ;  /* 0x0000001000697819 */ /* 0x000fe20000010269 */
[----:B------:R-:W-:Y:S01]  /*ba50*/  IMAD.SHL.U32 R0, R113, 0x100, RZ ;  /* 0x0000010071007824 */ /* 0x000fe200078e00ff */
[----:B------:R-:W-:-:S02]  /*ba60*/  LOP3.LUT R106, R73, R78, R75, 0x5a, !PT ;  /* 0x0000004e496a7212 */ /* 0x000fc400078e5a4b */
[----:B------:R-:W-:Y:S02]  /*ba70*/  LOP3.LUT R61, R121, 0xff00ff00, R61, 0x78, !PT ;  /* 0xff00ff00793d7812 */ /* 0x000fe400078e783d */
[----:B------:R-:W-:Y:S02]  /*ba80*/  LOP3.LUT R121, R60, 0xff00ff, R113, 0x78, !PT ;  /* 0x00ff00ff3c797812 */ /* 0x000fe400078e7871 */
[----:B------:R-:W-:Y:S02]  /*ba90*/  SHF.R.U64 R78, R70, 0x4, R111 ;  /* 0x00000004464e7819 */ /* 0x000fe4000000126f */
[----:B------:R-:W-:Y:S02]  /*baa0*/  LOP3.LUT R0, R123, 0xff00ff00, R0, 0x78, !PT ;  /* 0xff00ff007b007812 */ /* 0x000fe400078e7800 */
[----:B------:R-:W-:Y:S02]  /*bab0*/  LOP3.LUT R75, R125, 0xff00ff, R112, 0x78, !PT ;  /* 0x00ff00ff7d4b7812 */ /* 0x000fe400078e7870 */
[----:B------:R-:W-:-:S02]  /*bac0*/  SHF.R.U64 R72, R110, 0x4, R87 ;  /* 0x000000046e487819 */ /* 0x000fc40000001257 */
[----:B------:R-:W-:Y:S02]  /*bad0*/  SHF.R.U64 R73, R116, 0x4, R91 ;  /* 0x0000000474497819 */ /* 0x000fe4000000125b */
[----:B------:R-:W-:Y:S02]  /*bae0*/  LOP3.LUT R78, R78, R121, RZ, 0x3c, !PT ;  /* 0x000000794e4e7212 */ /* 0x000fe400078e3cff */
[----:B------:R-:W-:Y:S02]  /*baf0*/  LOP3.LUT R72, R72, R75, RZ, 0x3c, !PT ;  /* 0x0000004b48487212 */ /* 0x000fe400078e3cff */
[----:B------:R-:W-:Y:S02]  /*bb00*/  LOP3.LUT R73, R73, R0, RZ, 0x3c, !PT ;  /* 0x0000000049497212 */ /* 0x000fe400078e3cff */
[----:B------:R-:W-:Y:S01]  /*bb10*/  LOP3.LUT R105, R79, 0xffff0000, R105, 0x78, !PT ;  /* 0xffff00004f697812 */ /* 0x000fe200078e7869 */
[----:B------:R-:W-:Y:S02]  /*bb20*/  IMAD.SHL.U32 R79, R78, 0x10, RZ ;  /* 0x000000104e4f7824 */ /* 0x000fe400078e00ff */
[----:B------:R-:W-:-:S02]  /*bb30*/  IMAD.SHL.U32 R125, R72, 0x10, RZ ;  /* 0x00000010487d7824 */ /* 0x000fc400078e00ff */
[----:B------:R-:W-:Y:S01]  /*bb40*/  IMAD.SHL.U32 R123, R73, 0x10, RZ ;  /* 0x00000010497b7824 */ /* 0x000fe200078e00ff */
[----:B------:R-:W-:Y:S02]  /*bb50*/  LOP3.LUT R70, R70, 0xf0f0f0f0, R79, 0x78, !PT ;  /* 0xf0f0f0f046467812 */ /* 0x000fe400078e784f */
[----:B------:R-:W-:Y:S02]  /*bb60*/  LOP3.LUT R127, RZ, R29, R26, 0xaa, !PT ;  /* 0x0000001dff7f7212 */ /* 0x000fe400078eaa1a */
[----:B------:R-:W-:Y:S02]  /*bb70*/  LOP3.LUT R79, RZ, R26, R29, 0xaa, !PT ;  /* 0x0000001aff4f7212 */ /* 0x000fe400078eaa1d */
[----:B------:R-:W-:Y:S02]  /*bb80*/  SHF.R.U32.HI R131, RZ, 0x10, R115 ;  /* 0x00000010ff837819 */ /* 0x000fe40000011673 */
[----:B------:R-:W-:Y:S02]  /*bb90*/  LOP3.LUT R110, R110, 0xf0f0f0f0, R125, 0x78, !PT ;  /* 0xf0f0f0f06e6e7812 */ /* 0x000fe400078e787d */
[----:B------:R-:W-:-:S02]  /*bba0*/  LOP3.LUT R116, R116, 0xf0f0f0f0, R123, 0x78, !PT ;  /* 0xf0f0f0f074747812 */ /* 0x000fc400078e787b */
[----:B------:R-:W-:Y:S02]  /*bbb0*/  SHF.R.U32.HI R123, RZ, 0x10, R27 ;  /* 0x00000010ff7b7819 */ /* 0x000fe4000001161b */
[--C-:B------:R-:W-:Y:S02]  /*bbc0*/  SHF.R.U64 R125, R28, 0x10, R127.reuse ;  /* 0x000000101c7d7819 */ /* 0x100fe4000000127f */
[----:B------:R-:W-:Y:S02]  /*bbd0*/  SHF.R.U32.HI R127, RZ, 0x10, R127 ;  /* 0x00000010ff7f7819 */ /* 0x000fe4000001167f */
[----:B------:R-:W-:Y:S02]  /*bbe0*/  SHF.R.U64 R79, R79, 0x10, R27 ;  /* 0x000000104f4f7819 */ /* 0x000fe4000000121b */
[----:B------:R-:W-:Y:S02]  /*bbf0*/  LOP3.LUT R131, R131, R45, R52, 0x5a, !PT ;  /* 0x0000002d83837212 */ /* 0x000fe400078e5a34 */
[----:B------:R-:W-:-:S02]  /*bc00*/  SHF.R.U64 R60, R11, 0x4, R22 ;  /* 0x000000040b3c7819 */ /* 0x000fc40000001216 */
[----:B------:R-:W-:Y:S02]  /*bc10*/  LOP3.LUT R115, R125, R44, RZ, 0x3c, !PT ;  /* 0x0000002c7d737212 */ /* 0x000fe400078e3cff */
[----:B------:R-:W-:Y:S02]  /*bc20*/  LOP3.LUT R28, R123, R53, RZ, 0x3c, !PT ;  /* 0x000000357b1c7212 */ /* 0x000fe400078e3cff */
[----:B------:R-:W-:Y:S02]  /*bc30*/  LOP3.LUT R44, R127, R45, R52, 0x5a, !PT ;  /* 0x0000002d7f2c7212 */ /* 0x000fe400078e5a34 */
[----:B------:R-:W-:Y:S02]  /*bc40*/  LOP3.LUT R79, R79, R52, R45, 0x5a, !PT ;  /* 0x000000344f4f7212 */ /* 0x000fe400078e5a2d */
[----:B------:R-:W-:Y:S02]  /*bc50*/  LOP3.LUT R131, R131, 0xffff, RZ, 0xc0, !PT ;  /* 0x0000ffff83837812 */ /* 0x000fe400078ec0ff */
[----:B------:R-:W-:-:S02]  /*bc60*/  LOP3.LUT R60, R60, R61, RZ, 0x3c, !PT ;  /* 0x0000003d3c3c7212 */ /* 0x000fc400078e3cff */
[----:B------:R-:W-:Y:S02]  /*bc70*/  LOP3.LUT R130, R53, 0xffff, R28, 0x78, !PT ;  /* 0x0000ffff35827812 */ /* 0x000fe400078e781c */
[----:B------:R-:W-:Y:S02]  /*bc80*/  SHF.L.U64.HI R115, R115, 0x10, R44 ;  /* 0x0000001073737819 */ /* 0x000fe4000001022c */
[C---:B------:R-:W-:Y:S02]  /*bc90*/  SHF.L.U64.HI R53, R79.reuse, 0x10, R28 ;  /* 0x000000104f357819 */ /* 0x040fe4000001021c */
[C---:B------:R-:W-:Y:S01]  /*bca0*/  LOP3.LUT R123, R79.reuse, 0xffff, RZ, 0xc0, !PT ;  /* 0x0000ffff4f7b7812 */ /* 0x040fe200078ec0ff */
[----:B------:R-:W-:Y:S01]  /*bcb0*/  IMAD.U32 R79, R79, 0x10000, RZ ;  /* 0x000100004f4f7824 */ /* 0x000fe200078e00ff */
[----:B------:R-:W-:Y:S02]  /*bcc0*/  LOP3.LUT R131, R131, R45, R52, 0x5a, !PT ;  /* 0x0000002d83837212 */ /* 0x000fe400078e5a34 */
[----:B------:R-:W-:Y:S01]  /*bcd0*/  SHF.R.U32.HI R28, RZ, 0x8, R92 ;  /* 0x00000008ff1c7819 */ /* 0x000fe2000001165c */
[----:B------:R-:W-:Y:S01]  /*bce0*/  IMAD.SHL.U32 R124, R60, 0x10, RZ ;  /* 0x000000103c7c7824 */ /* 0x000fe200078e00ff */
[----:B------:R-:W-:-:S02]  /*bcf0*/  LOP3.LUT R115, R115, 0xffff0000, RZ, 0xc0, !PT ;  /* 0xffff000073737812 */ /* 0x000fc400078ec0ff */
[----:B------:R-:W-:Y:S02]  /*bd00*/  LOP3.LUT R28, R28, R131, RZ, 0x3c, !PT ;  /* 0x000000831c1c7212 */ /* 0x000fe400078e3cff */
[----:B------:R-:W-:Y:S02]  /*bd10*/  LOP3.LUT R123, R123, R52, R45, 0x5a, !PT ;  /* 0x000000347b7b7212 */ /* 0x000fe400078e5a2d */
[----:B------:R-:W-:Y:S02]  /*bd20*/  LOP3.LUT R79, R79, 0xffff0000, RZ, 0xc0, !PT ;  /* 0xffff00004f4f7812 */ /* 0x000fe400078ec0ff */
[----:B------:R-:W-:Y:S02]  /*bd30*/  LOP3.LUT R11, R11, 0xf0f0f0f0, R124, 0x78, !PT ;  /* 0xf0f0f0f00b0b7812 */ /* 0x000fe400078e787c */
[----:B------:R-:W-:Y:S02]  /*bd40*/  LOP3.LUT R45, R27, 0xffff0000, R53, 0x78, !PT ;  /* 0xffff00001b2d7812 */ /* 0x000fe400078e7835 */
[----:B------:R-:W-:-:S02]  /*bd50*/  LOP3.LUT R132, R115, R29, R26, 0x5a, !PT ;  /* 0x0000001d73847212 */ /* 0x000fc400078e5a1a */
[----:B------:R-:W-:Y:S02]  /*bd60*/  SHF.R.U32.HI R27, RZ, 0x8, R88 ;  /* 0x00000008ff1b7819 */ /* 0x000fe40000011658 */
[--C-:B------:R-:W-:Y:S02]  /*bd70*/  LOP3.LUT R124, R131, 0xff00ff, R28.reuse, 0x78, !PT ;  /* 0x00ff00ff837c7812 */ /* 0x100fe400078e781c */
[----:B------:R-:W-:Y:S02]  /*bd80*/  SHF.L.U64.HI R115, R113, 0x8, R28 ;  /* 0x0000000871737819 */ /* 0x000fe4000001021c */
[----:B------:R-:W-:Y:S02]  /*bd90*/  SHF.R.U32.HI R53, RZ, 0x8, R74 ;  /* 0x00000008ff357819 */ /* 0x000fe4000001164a */
[----:B------:R-:W-:Y:S02]  /*bda0*/  SHF.R.U64 R28, R107, 0x8, R88 ;  /* 0x000000086b1c7819 */ /* 0x000fe40000001258 */
[----:B------:R-:W-:-:S02]  /*bdb0*/  LOP3.LUT R26, R79, R26, R29, 0x5a, !PT ;  /* 0x0000001a4f1a7212 */ /* 0x000fc400078e5a1d */
[--C-:B------:R-:W-:Y:S02]  /*bdc0*/  SHF.R.U32.HI R44, RZ, 0x8, R105.reuse ;  /* 0x00000008ff2c7819 */ /* 0x100fe40000011669 */
[----:B------:R-:W-:Y:S02]  /*bdd0*/  SHF.R.U64 R29, R106, 0x8, R105 ;  /* 0x000000086a1d7819 */ /* 0x000fe40000001269 */
[----:B------:R-:W-:Y:S02]  /*bde0*/  LOP3.LUT R27, R27, R130, RZ, 0x3c, !PT ;  /* 0x000000821b1b7212 */ /* 0x000fe400078e3cff */
[----:B------:R-:W-:Y:S02]  /*bdf0*/  LOP3.LUT R53, R53, R132, RZ, 0x3c, !PT ;  /* 0x0000008435357212 */ /* 0x000fe400078e3cff */
[----:B------:R-:W-:Y:S02]  /*be00*/  LOP3.LUT R28, R28, R123, RZ, 0x3c, !PT ;  /* 0x0000007b1c1c7212 */ /* 0x000fe400078e3cff */
[----:B------:R-:W-:-:S02]  /*be10*/  LOP3.LUT R44, R44, R45, RZ, 0x3c, !PT ;  /* 0x0000002d2c2c7212 */ /* 0x000fc400078e3cff */
[----:B------:R-:W-:Y:S02]  /*be20*/  LOP3.LUT R29, R29, R26, RZ, 0x3c, !PT ;  /* 0x0000001a1d1d7212 */ /* 0x000fe400078e3cff */
[----:B------:R-:W-:Y:S02]  /*be30*/  LOP3.LUT R130, R130, 0xff00ff, R27, 0x78, !PT ;  /* 0x00ff00ff82827812 */ /* 0x000fe400078e781b */
[----:B------:R-:W-:Y:S02]  /*be40*/  LOP3.LUT R132, R132, 0xff00ff, R53, 0x78, !PT ;  /* 0x00ff00ff84847812 */ /* 0x000fe400078e7835 */
[----:B------:R-:W-:Y:S02]  /*be50*/  SHF.L.U64.HI R27, R28, 0x8, R27 ;  /* 0x000000081c1b7819 */ /* 0x000fe4000001021b */
[----:B------:R-:W-:Y:S02]  /*be60*/  SHF.L.U64.HI R53, R112, 0x8, R53 ;  /* 0x0000000870357819 */ /* 0x000fe40000010235 */
[----:B------:R-:W-:-:S02]  /*be70*/  LOP3.LUT R45, R45, 0xff00ff, R44, 0x78, !PT ;  /* 0x00ff00ff2d2d7812 */ /* 0x000fc400078e782c */
[----:B------:R-:W-:Y:S02]  /*be80*/  LOP3.LUT R112, R26, 0xff00ff, R29, 0x78, !PT ;  /* 0x00ff00ff1a707812 */ /* 0x000fe400078e781d */
[C---:B------:R-:W-:Y:S01]  /*be90*/  SHF.L.U64.HI R44, R29.reuse, 0x8, R44 ;  /* 0x000000081d2c7819 */ /* 0x040fe2000001022c */
[----:B------:R-:W-:Y:S01]  /*bea0*/  IMAD.SHL.U32 R29, R29, 0x100, RZ ;  /* 0x000001001d1d7824 */ /* 0x000fe200078e00ff */
[----:B------:R-:W-:Y:S02]  /*beb0*/  LOP3.LUT R52, R88, 0xff00ff00, R27, 0x78, !PT ;  /* 0xff00ff0058347812 */ /* 0x000fe400078e781b */
[----:B------:R-:W-:Y:S02]  /*bec0*/  SHF.R.U32.HI R27, RZ, 0x4, R111 ;  /* 0x00000004ff1b7819 */ /* 0x000fe4000001166f */
[----:B------:R-:W-:Y:S02]  /*bed0*/  SHF.R.U32.HI R79, RZ, 0x4, R87 ;  /* 0x00000004ff4f7819 */ /* 0x000fe40000011657 */
[----:B------:R-:W-:-:S02]  /*bee0*/  LOP3.LUT R26, R106, 0xff00ff00, R29, 0x78, !PT ;  /* 0xff00ff006a1a7812 */ /* 0x000fc400078e781d */
[----:B------:R-:W-:Y:S02]  /*bef0*/  LOP3.LUT R105, R105, 0xff00ff00, R44, 0x78, !PT ;  /* 0xff00ff0069697812 */ /* 0x000fe400078e782c */
[----:B------:R-:W-:Y:S02]  /*bf00*/  LOP3.LUT R27, R27, R124, RZ, 0x3c, !PT ;  /* 0x0000007c1b1b7212 */ /* 0x000fe400078e3cff */
[----:B------:R-:W-:Y:S02]  /*bf10*/  SHF.R.U32.HI R29, RZ, 0x4, R62 ;  /* 0x00000004ff1d7819 */ /* 0x000fe4000001163e */
[----:B------:R-:W-:Y:S01]  /*bf20*/  LOP3.LUT R113, R123, 0xff00ff, R28, 0x78, !PT ;  /* 0x00ff00ff7b717812 */ /* 0x000fe200078e781c */
[----:B------:R-:W-:Y:S01]  /*bf30*/  IMAD.SHL.U32 R28, R28, 0x100, RZ ;  /* 0x000001001c1c7824 */ /* 0x000fe200078e00ff */
[----:B------:R-:W-:Y:S02]  /*bf40*/  LOP3.LUT R88, R74, 0xff00ff00, R53, 0x78, !PT ;  /* 0xff00ff004a587812 */ /* 0x000fe400078e7835 */
[----:B------:R-:W-:-:S02]  /*bf50*/  SHF.R.U64 R44, R43, 0x4, R62 ;  /* 0x000000042b2c7819 */ /* 0x000fc4000000123e */
[----:B------:R-:W-:Y:S02]  /*bf60*/  LOP3.LUT R79, R79, R132, RZ, 0x3c, !PT ;  /* 0x000000844f4f7212 */ /* 0x000fe400078e3cff */
[----:B------:R-:W-:Y:S02]  /*bf70*/  LOP3.LUT R115, R92, 0xff00ff00, R115, 0x78, !PT ;  /* 0xff00ff005c737812 */ /* 0x000fe400078e7873 */
[----:B------:R-:W-:Y:S02]  /*bf80*/  SHF.R.U32.HI R53, RZ, 0x4, R91 ;  /* 0x00000004ff357819 */ /* 0x000fe4000001165b */
[----:B------:R-:W-:Y:S02]  /*bf90*/  LOP3.LUT R121, R121, 0xf0f0f0f, R78, 0x78, !PT ;  /* 0x0f0f0f0f79797812 */ /* 0x000fe400078e784e */
[--C-:B------:R-:W-:Y:S02]  /*bfa0*/  LOP3.LUT R124, R124, 0xf0f0f0f, R27.reuse, 0x78, !PT ;  /* 0x0f0f0f0f7c7c7812 */ /* 0x100fe400078e781b */
[----:B------:R-:W-:-:S02]  /*bfb0*/  SHF.L.U64.HI R78, R78, 0x4, R27 ;  /* 0x000000044e4e7819 */ /* 0x000fc4000001021b */
[----:B------:R-:W-:Y:S02]  /*bfc0*/  LOP3.LUT R29, R29, R130, RZ, 0x3c, !PT ;  /* 0x000000821d1d7212 */ /* 0x000fe400078e3cff */
[----:B------:R-:W-:Y:S02]  /*bfd0*/  LOP3.LUT R44, R44, R113, RZ, 0x3c, !PT ;  /* 0x000000712c2c7212 */ /* 0x000fe400078e3cff */
[----:B------:R-:W-:Y:S02]  /*bfe0*/  LOP3.LUT R27, R75, 0xf0f0f0f, R72, 0x78, !PT ;  /* 0x0f0f0f0f4b1b7812 */ /* 0x000fe400078e7848 */
[----:B------:R-:W-:Y:S02]  /*bff0*/  SHF.L.U64.HI R74, R72, 0x4, R79 ;  /* 0x00000004484a7819 */ /* 0x000fe4000001024f */
[----:B------:R-:W-:Y:S02]  /*c000*/  LOP3.LUT R72, R53, R115, RZ, 0x3c, !PT ;  /* 0x0000007335487212 */ /* 0x000fe400078e3cff */
[----:B------:R-:W-:-:S02]  /*c010*/  LOP3.LUT R28, R107, 0xff00ff00, R28, 0x78, !PT ;  /* 0xff00ff006b1c7812 */ /* 0x000fc400078e781c */
[--C-:B------:R-:W-:Y:S02]  /*c020*/  LOP3.LUT R107, R130, 0xf0f0f0f, R29.reuse, 0x78, !PT ;  /* 0x0f0f0f0f826b7812 */ /* 0x100fe400078e781d */
[----:B------:R-:W-:Y:S02]  /*c030*/  LOP3.LUT R106, R113, 0xf0f0f0f, R44, 0x78, !PT ;  /* 0x0f0f0f0f716a7812 */ /* 0x000fe400078e782c */
[C---:B------:R-:W-:Y:S01]  /*c040*/  SHF.L.U64.HI R29, R44.reuse, 0x4, R29 ;  /* 0x000000042c1d7819 */ /* 0x040fe2000001021d */
[----:B------:R-:W-:Y:S01]  /*c050*/  IMAD.SHL.U32 R44, R44, 0x10, RZ ;  /* 0x000000102c2c7824 */ /* 0x000fe200078e00ff */
[----:B------:R-:W-:Y:S02]  /*c060*/  LOP3.LUT R113, R115, 0xf0f0f0f, R72, 0x78, !PT ;  /* 0x0f0f0f0f73717812 */ /* 0x000fe400078e7848 */
[----:B------:R-:W-:Y:S02]  /*c070*/  SHF.R.U32.HI R115, RZ, 0x4, R22 ;  /* 0x00000004ff737819 */ /* 0x000fe40000011616 */
[----:B------:R-:W-:-:S02]  /*c080*/  LOP3.LUT R43, R43, 0xf0f0f0f0, R44, 0x78, !PT ;  /* 0xf0f0f0f02b2b7812 */ /* 0x000fc400078e782c */
[----:B------:R-:W-:Y:S02]  /*c090*/  LOP3.LUT R115, R115, R88, RZ, 0x3c, !PT ;  /* 0x0000005873737212 */ /* 0x000fe400078e3cff */
[----:B------:R-:W-:Y:S02]  /*c0a0*/  LOP3.LUT R92, R132, 0xf0f0f0f, R79, 0x78, !PT ;  /* 0x0f0f0f0f845c7812 */ /* 0x000fe400078e784f */
[----:B------:R-:W-:Y:S02]  /*c0b0*/  LOP3.LUT R44, R62, 0xf0f0f0f0, R29, 0x78, !PT ;  /* 0xf0f0f0f03e2c7812 */ /* 0x000fe400078e781d */
[--C-:B------:R-:W-:Y:S02]  /*c0c0*/  SHF.R.U32.HI R62, RZ, 0x4, R54.reuse ;  /* 0x00000004ff3e7819 */ /* 0x100fe40000011636 */
[----:B------:R-:W-:Y:S02]  /*c0d0*/  SHF.R.U64 R79, R51, 0x4, R54 ;  /* 0x00000004334f7819 */ /* 0x000fe40000001236 */
        /* <DEDUP_REMOVED lines=34> */
[----:B------:R-:W-:Y:S02]  /*c300*/  LOP3.LUT R73, R79, R3, R40, 0x5a, !PT ;  /* 0x000000034f497212 */ /* 0x000fe400078e5a28 */
        /* <DEDUP_REMOVED lines=405> */
[----:B------:R-:W-:-:S03]  /*dc60*/  SHF.R.U64 R125, R85, 0x4, R86 ;  /* 0x00000004557d7819 */ /* 0x000fc60000001256 */
[----:B------:R-:W-:Y:S01]  /*dc70*/  IMAD.SHL.U32 R73, R35, 0x10, RZ ;  /* 0x0000001023497824 */ /* 0x000fe200078e00ff */
[----:B------:R-:W-:Y:S02]  /*dc80*/  LOP3.LUT R125, R125, R138, RZ, 0x3c, !PT ;  /* 0x0000008a7d7d7212 */ /* 0x000fe400078e3cff */
[----:B------:R-:W-:Y:S02]  /*dc90*/  LOP3.LUT R78, R103, 0xf0f0f0f0, R78, 0x78, !PT ;  /* 0xf0f0f0f0674e7812 */ /* 0x000fe400078e784e */
[----:B------:R-:W-:Y:S01]  /*dca0*/  LOP3.LUT R103, RZ, R6, R3, 0xaa, !PT ;  /* 0x00000006ff677212 */ /* 0x000fe200078eaa03 */
[----:B------:R-:W-:Y:S01]  /*dcb0*/  IMAD.SHL.U32 R60, R125, 0x10, RZ ;  /* 0x000000107d3c7824 */ /* 0x000fe200078e00ff */
[----:B------:R-:W-:Y:S01]  /*dcc0*/  LOP3.LUT R94, R94, 0xf0f0f0f0, R73, 0x78, !PT ;  /* 0xf0f0f0f05e5e7812 */ /* 0x000fe200078e7849 */
[----:B------:R-:W-:Y:S01]  /*dcd0*/  IMAD.SHL.U32 R79, R141, 0x100, RZ ;  /* 0x000001008d4f7824 */ /* 0x000fe200078e00ff */
[----:B------:R-:W-:Y:S02]  /*dce0*/  SHF.R.U32.HI R147, RZ, 0x10, R145 ;  /* 0x00000010ff937819 */ /* 0x000fe40000011691 */
[----:B------:R-:W-:-:S02]  /*dcf0*/  SHF.R.U64 R73, R103, 0x10, R7 ;  /* 0x0000001067497819 */ /* 0x000fc40000001207 */
[----:B------:R-:W-:Y:S02]  /*dd00*/  SHF.R.U32.HI R145, RZ, 0x10, R143 ;  /* 0x00000010ff917819 */ /* 0x000fe4000001168f */
[----:B------:R-:W-:Y:S02]  /*dd10*/  LOP3.LUT R85, R85, 0xf0f0f0f0, R60, 0x78, !PT ;  /* 0xf0f0f0f055557812 */ /* 0x000fe400078e783c */
        /* <DEDUP_REMOVED lines=757> */
[----:B------:R-:W-:Y:S01]  /*10c70*/  IMAD.IADD R89, R25, 0x1, -R10 ;  /* 0x0000000119597824 */ /* 0x000fe200078e0a0a */
[----:B------:R-:W-:Y:S01]  /*10c80*/  LOP3.LUT R56, R22, 0xf, RZ, 0xc0, !PT ;  /* 0x0000000f16387812 */ /* 0x000fe200078ec0ff */
[----:B------:R-:W-:-:S03]  /*10c90*/  IMAD.MOV.U32 R0, RZ, RZ, RZ ;  /* 0x000000ffff007224 */ /* 0x000fc600078e00ff */
        /* <DEDUP_REMOVED lines=18> */
[----:B------:R-:W-:Y:S02]  /*10dc0*/  IMAD R83, R10, 0xe, R25 ;  /* 0x0000000e0a537824 */ /* 0x000fe400078e0219 */
[----:B------:R-:W-:Y:S02]  /*10dd0*/  IMAD.MOV.U32 R85, RZ, RZ, R89 ;  /* 0x000000ffff557224 */ /* 0x000fe400078e0059 */
[----:B------:R-:W-:Y:S02]  /*10de0*/  IMAD.MOV.U32 R87, RZ, RZ, R25 ;  /* 0x000000ffff577224 */ /* 0x000fe400078e0019 */
[----:B------:R-:W-:-:S07]  /*10df0*/  IMAD.MOV R11, RZ, RZ, -R0 ;  /* 0x000000ffff0b7224 */ /* 0x000fce00078e0a00 */
.L_x_25:
[----:B------:R-:W2:Y:S01]  /*10e00*/  LDL.128 R40, [R24+-0x40] ;  /* 0xffffc00018287983 */ /* 0x000ea20000100c00 */
[----:B------:R-:W1:Y:S03]  /*10e10*/  LDC.64 R54, c[0x0][0x388] ;  /* 0x0000e200ff367b82 */ /* 0x000e660000000a00 */
[----:B------:R-:W3:Y:S04]  /*10e20*/  LDL.128 R44, [R24+-0x30] ;  /* 0xffffd000182c7983 */ /* 0x000ee80000100c00 */
[----:B----4-:R-:W4:Y:S04]  /*10e30*/  LDL.128 R36, [R24+-0x20] ;  /* 0xffffe00018247983 */ /* 0x010f280000100c00 */
        /* <DEDUP_REMOVED lines=41> */
[----:B----4-:R0:W-:Y:S01]  /*110d0*/  STG.E.64 desc[UR12][R48.64], R36 ;  /* 0x0000002430007986 */ /* 0x0101e2000c101b0c */
[----:B-1----:R-:W-:-:S03]  /*110e0*/  IMAD.WIDE.U32 R8, R69, 0x8, R54 ;  /* 0x0000000845087825 */ /* 0x002fc600078e0036 */
[----:B------:R1:W-:Y:S01]  /*110f0*/  STG.E.64 desc[UR14][R50.64], R38 ;  /* 0x0000002632007986 */ /* 0x0003e2000c101b0e */
[----:B--2---:R-:W-:-:S03]  /*11100*/  IMAD.WIDE.U32 R14, R71, 0x8, R54 ;  /* 0x00000008470e7825 */ /* 0x004fc600078e0036 */
[----:B-----5:R2:W-:Y:S01]  /*11110*/  STG.E.64 desc[UR4][R52.64], R32 ;  /* 0x0000002034007986 */ /* 0x0205e2000c101b04 */
[----:B---3--:R-:W-:-:S03]  /*11120*/  IMAD.WIDE.U32 R26, R73, 0x8, R54 ;  /* 0x00000008491a7825 */ /* 0x008fc600078e0036 */
[----:B------:R3:W-:Y:S01]  /*11130*/  STG.E.64 desc[UR6][R2.64], R34 ;  /* 0x0000002202007986 */ /* 0x0007e2000c101b06 */
[----:B0-----:R-:W-:-:S03]  /*11140*/  IMAD.WIDE.U32 R36, R81, 0x8, R54 ;  /* 0x0000000851247825 */ /* 0x001fc600078e0036 */
[----:B------:R4:W-:Y:S01]  /*11150*/  STG.E.64 desc[UR8][R8.64], R20 ;  /* 0x0000001408007986 */ /* 0x0009e2000c101b08 */
[----:B-1----:R-:W-:-:S03]  /*11160*/  IMAD.WIDE.U32 R38, R83, 0x8, R54 ;  /* 0x0000000853267825 */ /* 0x002fc600078e0036 */
[----:B------:R4:W-:Y:S01]  /*11170*/  STG.E.64 desc[UR4][R14.64], R22 ;  /* 0x000000160e007986 */ /* 0x0009e2000c101b04 */
[----:B--2---:R-:W-:-:S03]  /*11180*/  IMAD.WIDE.U32 R32, R75, 0x8, R54 ;  /* 0x000000084b207825 */ /* 0x004fc600078e0036 */
[----:B------:R4:W-:Y:S01]  /*11190*/  STG.E.64 desc[UR10][R26.64], R28 ;  /* 0x0000001c1a007986 */ /* 0x0009e2000c101b0a */
[----:B---3--:R-:W-:-:S03]  /*111a0*/  IMAD.WIDE.U32 R2, R77, 0x8, R54 ;  /* 0x000000084d027825 */ /* 0x008fc600078e0036 */
        /* <DEDUP_REMOVED lines=17> */
.L_x_24:
[----:B------:R-:W-:Y:S05]  /*112c0*/  @!P0 EXIT ;  /* 0x000000000000894d */ /* 0x000fea0003800000 */
[----:B------:R-:W1:Y:S01]  /*112d0*/  LDCU UR4, c[0x0][0x3a4] ;  /* 0x00007480ff0477ac */ /* 0x000e620008000800 */
[----:B------:R-:W-:Y:S01]  /*112e0*/  ISETP.GE.U32.AND P0, PT, R56, 0x8, PT ;  /* 0x000000083800780c */ /* 0x000fe20003f06070 */
[----:B-1----:R-:W-:-:S12]  /*112f0*/  ULOP3.LUT UR5, UR4, 0x7, URZ, 0xc0, !UPT ;  /* 0x0000000704057892 */ /* 0x002fd8000f8ec0ff */
[----:B------:R-:W-:Y:S05]  /*11300*/  @!P0 BRA `(.L_x_26) ;  /* 0x0000000000bc8947 */ /* 0x000fea0003800000 */
[----:B----4-:R-:W-:Y:S01]  /*11310*/  IMAD R2, R0, 0x8, R1 ;  /* 0x0000000800027824 */ /* 0x010fe200078e0201 */
[----:B------:R-:W1:Y:S04]  /*11320*/  LDC.64 R38, c[0x0][0x388] ;  /* 0x0000e200ff267b82 */ /* 0x000e680000000a00 */
[----:B0-----:R-:W2:Y:S04]  /*11330*/  LDL.128 R4, [R2] ;  /* 0x0000000002047983 */ /* 0x001ea80000100c00 */
[----:B------:R-:W3:Y:S04]  /*11340*/  LDL.128 R16, [R2+0x10] ;  /* 0x0000100002107983 */ /* 0x000ee80000100c00 */
[----:B------:R-:W4:Y:S04]  /*11350*/  LDL.128 R28, [R2+0x20] ;  /* 0x00002000021c7983 */ /* 0x000f280000100c00 */
[----:B------:R1:W5:Y:S01]  /*11360*/  LDL.128 R32, [R2+0x30] ;  /* 0x0000300002207983 */ /* 0x0003620000100c00 */
[-C--:B------:R-:W-:Y:S01]  /*11370*/  IMAD R9, R10, R0.reuse, R25 ;  /* 0x000000000a097224 */ /* 0x080fe200078e0219 */
[----:B------:R-:W-:Y:S01]  /*11380*/  R2UR UR6, R12 ;  /* 0x000000000c0672ca */ /* 0x000fe200000e0000 */
[C---:B------:R-:W-:Y:S01]  /*11390*/  IMAD R3, R10.reuse, R0, R89 ;  /* 0x000000000a037224 */ /* 0x040fe200078e0259 */
[C---:B------:R-:W-:Y:S01]  /*113a0*/  R2UR UR7, R13.reuse ;  /* 0x000000000d0772ca */ /* 0x040fe200000e0000 */
[----:B------:R-:W-:Y:S01]  /*113b0*/  IMAD.IADD R15, R10, 0x1, R9 ;  /* 0x000000010a0f7824 */ /* 0x000fe200078e0209 */
[----:B------:R-:W-:Y:S01]  /*113c0*/  R2UR UR8, R12 ;  /* 0x000000000c0872ca */ /* 0x000fe200000e0000 */
[----:B------:R-:W-:Y:S01]  /*113d0*/  VIADD R0, R0, 0x8 ;  /* 0x0000000800007836 */ /* 0x000fe20000000000 */
[----:B------:R-:W-:Y:S01]  /*113e0*/  R2UR UR9, R13 ;  /* 0x000000000d0972ca */ /* 0x000fe200000e0000 */
[----:B------:R-:W-:Y:S01]  /*113f0*/  IMAD.IADD R21, R10, 0x1, R15 ;  /* 0x000000010a157824 */ /* 0x000fe200078e020f */
[----:B------:R-:W-:Y:S01]  /*11400*/  R2UR UR10, R12 ;  /* 0x000000000c0a72ca */ /* 0x000fe200000e0000 */
[----:B-1----:R-:W-:Y:S01]  /*11410*/  IMAD.WIDE.U32 R2, R3, 0x8, R38 ;  /* 0x0000000803027825 */ /* 0x002fe200078e0026 */
[----:B------:R-:W-:-:S02]  /*11420*/  R2UR UR11, R13 ;  /* 0x000000000d0b72ca */ /* 0x000fc400000e0000 */
[----:B------:R-:W-:Y:S01]  /*11430*/  R2UR UR12, R12 ;  /* 0x000000000c0c72ca */ /* 0x000fe200000e0000 */
[----:B------:R-:W-:Y:S01]  /*11440*/  IMAD.IADD R23, R10, 0x1, R21 ;  /* 0x000000010a177824 */ /* 0x000fe200078e0215 */
[----:B------:R-:W-:Y:S01]  /*11450*/  R2UR UR13, R13 ;  /* 0x000000000d0d72ca */ /* 0x000fe200000e0000 */
[----:B------:R-:W-:Y:S01]  /*11460*/  IMAD.WIDE.U32 R8, R9, 0x8, R38 ;  /* 0x0000000809087825 */ /* 0x000fe200078e0026 */
[----:B------:R-:W-:Y:S02]  /*11470*/  R2UR UR14, R12 ;  /* 0x000000000c0e72ca */ /* 0x000fe400000e0000 */
        /* <DEDUP_REMOVED lines=9> */
[----:B------:R-:W-:Y:S02]  /*11510*/  R2UR UR20, R12 ;  /* 0x000000000c1472ca */ /* 0x000fe400000e0000 */
[----:B------:R-:W-:Y:S01]  /*11520*/  R2UR UR21, R13 ;  /* 0x000000000d1572ca */ /* 0x000fe200000e0000 */
[----:B------:R-:W-:Y:S02]  /*11530*/  IMAD.IADD R11, R10, 0x1, R37 ;  /* 0x000000010a0b7824 */ /* 0x000fe400078e0225 */
[----:B------:R-:W-:-:S04]  /*11540*/  IMAD.WIDE.U32 R22, R23, 0x8, R38 ;  /* 0x0000000817167825 */ /* 0x000fc800078e0026 */
[----:B------:R-:W-:-:S04]  /*11550*/  IMAD.WIDE.U32 R26, R27, 0x8, R38 ;  /* 0x000000081b1a7825 */ /* 0x000fc800078e0026 */
[----:B------:R-:W-:-:S04]  /*11560*/  IMAD.WIDE.U32 R36, R37, 0x8, R38 ;  /* 0x0000000825247825 */ /* 0x000fc800078e0026 */
[----:B------:R-:W-:Y:S01]  /*11570*/  IMAD.WIDE.U32 R38, R11, 0x8, R38 ;  /* 0x000000080b267825 */ /* 0x000fe200078e0026 */
[----:B--2---:R1:W-:Y:S04]  /*11580*/  STG.E.64 desc[UR6][R2.64], R4 ;  /* 0x0000000402007986 */ /* 0x0043e8000c101b06 */
[----:B------:R1:W-:Y:S04]  /*11590*/  STG.E.64 desc[UR8][R8.64], R6 ;  /* 0x0000000608007986 */ /* 0x0003e8000c101b08 */
[----:B---3--:R1:W-:Y:S04]  /*115a0*/  STG.E.64 desc[UR10][R14.64], R16 ;  /* 0x000000100e007986 */ /* 0x0083e8000c101b0a */
[----:B------:R1:W-:Y:S04]  /*115b0*/  STG.E.64 desc[UR12][R20.64], R18 ;  /* 0x0000001214007986 */ /* 0x0003e8000c101b0c */
[----:B----4-:R1:W-:Y:S04]  /*115c0*/  STG.E.64 desc[UR14][R22.64], R28 ;  /* 0x0000001c16007986 */ /* 0x0103e8000c101b0e */
[----:B------:R1:W-:Y:S04]  /*115d0*/  STG.E.64 desc[UR16][R26.64], R30 ;  /* 0x0000001e1a007986 */ /* 0x0003e8000c101b10 */
[----:B-----5:R1:W-:Y:S04]  /*115e0*/  STG.E.64 desc[UR18][R36.64], R32 ;  /* 0x0000002024007986 */ /* 0x0203e8000c101b12 */
[----:B------:R1:W-:Y:S02]  /*115f0*/  STG.E.64 desc[UR20][R38.64], R34 ;  /* 0x0000002226007986 */ /* 0x0003e4000c101b14 */
.L_x_26:
[----:B------:R-:W-:-:S13]  /*11600*/  ISETP.NE.AND P0, PT, RZ, UR5, PT ;  /* 0x00000005ff007c0c */ /* 0x000fda000bf05270 */
[----:B------:R-:W-:Y:S05]  /*11610*/  @!P0 EXIT ;  /* 0x000000000000894d */ /* 0x000fea0003800000 */
[----:B------:R-:W-:Y:S02]  /*11620*/  UISETP.GE.U32.AND UP0, UPT, UR5, 0x4, UPT ;  /* 0x000000040500788c */ /* 0x000fe4000bf06070 */
[----:B------:R-:W-:-:S07]  /*11630*/  ULOP3.LUT UR4, UR4, 0x3, URZ, 0xc0, !UPT ;  /* 0x0000000304047892 */ /* 0x000fce000f8ec0ff */
[----:B------:R-:W-:Y:S05]  /*11640*/  BRA.U !UP0, `(.L_x_27) ;  /* 0x0000000108647547 */ /* 0x000fea000b800000 */
[----:B------:R-:W-:Y:S01]  /*11650*/  IMAD R11, R0, 0x8, R1 ;  /* 0x00000008000b7824 */ /* 0x000fe200078e0201 */
[----:B-1--4-:R-:W1:Y:S04]  /*11660*/  LDC.64 R2, c[0x0][0x388] ;  /* 0x0000e200ff027b82 */ /* 0x012e680000000a00 */
[----:B0-----:R-:W2:Y:S04]  /*11670*/  LDL.128 R4, [R11] ;  /* 0x000000000b047983 */ /* 0x001ea80000100c00 */
[----:B------:R-:W3:Y:S01]  /*11680*/  LDL.128 R16, [R11+0x10] ;  /* 0x000010000b107983 */ /* 0x000ee20000100c00 */
        /* <DEDUP_REMOVED lines=9> */
[----:B------:R-:W-:-:S02]  /*11720*/  R2UR UR10, R12 ;  /* 0x000000000c0a72ca */ /* 0x000fc400000e0000 */
[C---:B------:R-:W-:Y:S02]  /*11730*/  R2UR UR11, R13.reuse ;  /* 0x000000000d0b72ca */ /* 0x040fe400000e0000 */
        /* <DEDUP_REMOVED lines=10> */
.L_x_27:
[----:B------:R-:W-:-:S13]  /*117e0*/  ISETP.NE.AND P0, PT, RZ, UR4, PT ;  /* 0x00000004ff007c0c */ /* 0x000fda000bf05270 */
[----:B------:R-:W-:Y:S05]  /*117f0*/  @!P0 EXIT ;  /* 0x000000000000894d */ /* 0x000fea0003800000 */
[----:B012-4-:R-:W0:Y:S01]  /*11800*/  LDC.64 R6, c[0x0][0x388] ;  /* 0x0000e200ff067b82 */ /* 0x017e220000000a00 */
[----:B------:R-:W-:Y:S01]  /*11810*/  UIADD3 UR4, UPT, UPT, -UR4, URZ, URZ ;  /* 0x000000ff04047290 */ /* 0x000fe2000fffe1ff */
[C---:B------:R-:W-:Y:S02]  /*11820*/  VIADD R2, R0.reuse, 0xffffffff ;  /* 0xffffffff00027836 */ /* 0x040fe40000000000 */
[----:B------:R-:W-:Y:S02]  /*11830*/  IMAD R8, R0, 0x8, R1 ;  /* 0x0000000800087824 */ /* 0x000fe400078e0201 */
[----:B------:R-:W-:Y:S02]  /*11840*/  IMAD R25, R10, R2, R25 ;  /* 0x000000020a197224 */ /* 0x000fe400078e0219 */
[----:B------:R-:W-:-:S07]  /*11850*/  IMAD.U32 R0, RZ, RZ, UR4 ;  /* 0x00000004ff007e24 */ /* 0x000fce000f8e00ff */
.L_x_28:
[----:B-1----:R1:W2:Y:S01]  /*11860*/  LDL.64 R2, [R8] ;  /* 0x0000000008027983 */ /* 0x0022a20000100a00 */
[----:B------:R-:W-:Y:S01]  /*11870*/  VIADD R0, R0, 0x1 ;  /* 0x0000000100007836 */ /* 0x000fe20000000000 */
[----:B------:R-:W-:Y:S01]  /*11880*/  R2UR UR4, R12 ;  /* 0x000000000c0472ca */ /* 0x000fe200000e0000 */
[----:B0-----:R-:W-:Y:S01]  /*11890*/  IMAD.WIDE.U32 R4, R25, 0x8, R6 ;  /* 0x0000000819047825 */ /* 0x001fe200078e0006 */
[----:B------:R-:W-:Y:S02]  /*118a0*/  R2UR UR5, R13 ;  /* 0x000000000d0572ca */ /* 0x000fe400000e0000 */
[----:B------:R-:W-:Y:S01]  /*118b0*/  ISETP.NE.AND P0, PT, R0, RZ, PT ;  /* 0x000000ff0000720c */ /* 0x000fe20003f05270 */
[----:B------:R-:W-:Y:S02]  /*118c0*/  IMAD.IADD R25, R10, 0x1, R25 ;  /* 0x000000010a197824 */ /* 0x000fe400078e0219 */
[----:B-1----:R-:W-:-:S08]  /*118d0*/  VIADD R8, R8, 0x8 ;  /* 0x0000000808087836 */ /* 0x002fd00000000000 */
[----:B--2---:R1:W-:Y:S02]  /*118e0*/  STG.E.64 desc[UR4][R4.64], R2 ;  /* 0x0000000204007986 */ /* 0x0043e4000c101b04 */
[----:B------:R-:W-:Y:S05]  /*118f0*/  @P0 BRA `(.L_x_28) ;  /* 0xfffffffc00d80947 */ /* 0x000fea000383ffff */
[----:B------:R-:W-:Y:S05]  /*11900*/  EXIT ;  /* 0x000000000000794d */ /* 0x000fea0003800000 */
.L_x_29:
        /* <DEDUP_REMOVED lines=15> */
.L_x_113:


//--------------------- .text.shared_u64_transpose_pack_u64_global_mem --------------------------
	.section	.text.shared_u64_transpose_pack_u64_global_mem,"ax",@progbits
	.align	128
        .global         shared_u64_transpose_pack_u64_global_mem
        .type           shared_u64_transpose_pack_u64_global_mem,@function
        .size           shared_u64_transpose_pack_u64_global_mem,(.L_x_114 - shared_u64_transpose_pack_u64_global_mem)
        .other          shared_u64_transpose_pack_u64_global_mem,@"STO_CUDA_ENTRY STV_DEFAULT"
shared_u64_transpose_pack_u64_global_mem:
.text.shared_u64_transpose_pack_u64_global_mem:
[----:B------:R-:W0:Y:S01]  /*0000*/  LDC R1, c[0x0][0x37c] ;  /* 0x0000df00ff017b82 */ /* 0x000e220000000800 */
[----:B------:R-:W1:Y:S07]  /*0010*/  S2R R16, SR_TID.X ;  /* 0x0000000000107919 */ /* 0x000e6e0000002100 */
[----:B------:R-:W2:Y:S01]  /*0020*/  S2UR UR36, SR_CTAID.X ;  /* 0x00000000002479c3 */ /* 0x000ea20000002500 */
[----:B------:R-:W3:Y:S01]  /*0030*/  LDCU UR5, c[0x0][0x3a0] ;  /* 0x00007400ff0577ac */ /* 0x000ee20008000800 */
[----:B------:R-:W2:Y:S01]  /*0040*/  LDCU UR4, c[0x0][0x360] ;  /* 0x00006c00ff0477ac */ /* 0x000ea20008000800 */
[----:B---3--:R-:W-:-:S02]  /*0050*/  ULOP3.LUT UP0, URZ, UR5, 0x3f, URZ, 0xc0, !UPT ;  /* 0x0000003f05ff7892 */ /* 0x008fc4000f80c0ff */
[----:B--2---:R-:W-:-:S06]  /*0060*/  UIMAD UR36, UR36, UR4, URZ ;  /* 0x00000004242472a4 */ /* 0x004fcc000f8e02ff */
[----:B-1----:R-:W-:Y:S01]  /*0070*/  VIADD R2, R16, UR36 ;  /* 0x0000002410027c36 */ /* 0x002fe20008000000 */
[----:B------:R-:W-:Y:S06]  /*0080*/  BRA.U !UP0, `(.L_x_30) ;  /* 0x0000000108407547 */ /* 0x000fec000b800000 */
[----:B------:R-:W-:Y:S01]  /*0090*/  MOV R0, 0x58 ;  /* 0x0000005800007802 */ /* 0x000fe20000000f00 */
[----:B------:R-:W1:Y:S01]  /*00a0*/  LDCU.64 UR4, c[0x4][0x28] ;  /* 0x01000500ff0477ac */ /* 0x000e620008000a00 */
[----:B------:R-:W-:Y:S02]  /*00b0*/  IMAD.MOV.U32 R8, RZ, RZ, 0x154 ;  /* 0x00000154ff087424 */ /* 0x000fe400078e00ff */
[----:B------:R2:W3:Y:S01]  /*00c0*/  LDC.64 R14, c[0x4][R0] ;  /* 0x01000000000e7b82 */ /* 0x0004e20000000a00 */
[----:B------:R-:W4:Y:S01]  /*00d0*/  LDCU.64 UR6, c[0x4][0x30] ;  /* 0x01000600ff0677ac */ /* 0x000f220008000a00 */
[----:B------:R-:W-:Y:S02]  /*00e0*/  IMAD.MOV.U32 R12, RZ, RZ, 0x1 ;  /* 0x00000001ff0c7424 */ /* 0x000fe400078e00ff */
[----:B------:R-:W-:Y:S01]  /*00f0*/  IMAD.MOV.U32 R13, RZ, RZ, RZ ;  /* 0x000000ffff0d7224 */ /* 0x000fe200078e00ff */
[----:B------:R-:W5:Y:S01]  /*0100*/  LDCU.64 UR8, c[0x4][0x10] ;  /* 0x01000200ff0877ac */ /* 0x000f620008000a00 */
[----:B-1----:R-:W-:-:S02]  /*0110*/  IMAD.U32 R4, RZ, RZ, UR4 ;  /* 0x00000004ff047e24 */ /* 0x002fc4000f8e00ff */
[----:B------:R-:W-:Y:S02]  /*0120*/  IMAD.U32 R5, RZ, RZ, UR5 ;  /* 0x00000005ff057e24 */ /* 0x000fe4000f8e00ff */
[----:B----4-:R-:W-:Y:S02]  /*0130*/  IMAD.U32 R6, RZ, RZ, UR6 ;  /* 0x00000006ff067e24 */ /* 0x010fe4000f8e00ff */
[----:B------:R-:W-:Y:S02]  /*0140*/  IMAD.U32 R7, RZ, RZ, UR7 ;  /* 0x00000007ff077e24 */ /* 0x000fe4000f8e00ff */
[----:B-----5:R-:W-:Y:S02]  /*0150*/  IMAD.U32 R10, RZ, RZ, UR8 ;  /* 0x00000008ff0a7e24 */ /* 0x020fe4000f8e00ff */
[----:B--2---:R-:W-:-:S07]  /*0160*/  IMAD.U32 R11, RZ, RZ, UR9 ;  /* 0x00000009ff0b7e24 */ /* 0x004fce000f8e00ff */
[----:B------:R-:W-:-:S07]  /*0170*/  LEPC R20, `(.L_x_30) ;  /* 0x000000001014794e */ /* 0x000fce0000000000 */
[----:B0--3--:R-:W-:Y:S05]  /*0180*/  CALL.ABS.NOINC R14 ;  /* 0x000000000e007343 */ /* 0x009fea0003c00000 */
.L_x_30:
[----:B------:R-:W1:Y:S02]  /*0190*/  LDCU UR4, c[0x0][0x3a4] ;  /* 0x00007480ff0477ac */ /* 0x000e640008000800 */
[----:B-1----:R-:W-:-:S09]  /*01a0*/  UISETP.GE.AND UP0, UPT, UR4, 0x41, UPT ;  /* 0x000000410400788c */ /* 0x002fd2000bf06270 */
[----:B------:R-:W-:Y:S05]  /*01b0*/  BRA.U !UP0, `(.L_x_31) ;  /* 0x0000000108407547 */ /* 0x000fea000b800000 */
        /* <DEDUP_REMOVED lines=10> */
[----:B----4-:R-:W-:Y:S01]  /*0260*/  IMAD.U32 R6, RZ, RZ, UR6 ;  /* 0x00000006ff067e24 */ /* 0x010fe2000f8e00ff */
[----:B------:R-:W-:Y:S01]  /*0270*/  MOV R7, UR7 ;  /* 0x0000000700077c02 */ /* 0x000fe20008000f00 */
[----:B-----5:R-:W-:Y:S02]  /*0280*/  IMAD.U32 R10, RZ, RZ, UR8 ;  /* 0x00000008ff0a7e24 */ /* 0x020fe4000f8e00ff */
[----:B--2---:R-:W-:-:S07]  /*0290*/  IMAD.U32 R11, RZ, RZ, UR9 ;  /* 0x00000009ff0b7e24 */ /* 0x004fce000f8e00ff */
[----:B------:R-:W-:-:S07]  /*02a0*/  LEPC R20, `(.L_x_31) ;  /* 0x000000001014794e */ /* 0x000fce0000000000 */
[----:B0--3--:R-:W-:Y:S05]  /*02b0*/  CALL.ABS.NOINC R14 ;  /* 0x000000000e007343 */ /* 0x009fea0003c00000 */
.L_x_31:
[----:B------:R-:W1:Y:S08]  /*02c0*/  LDC R3, c[0x0][0x3a0] ;  /* 0x0000e800ff037b82 */ /* 0x000e700000000800 */
[----:B------:R-:W2:Y:S01]  /*02d0*/  LDC.64 R20, c[0x0][0x358] ;  /* 0x0000d600ff147b82 */ /* 0x000ea20000000a00 */
[----:B-1----:R-:W-:-:S04]  /*02e0*/  SHF.R.S32.HI R0, RZ, 0x1f, R3 ;  /* 0x0000001fff007819 */ /* 0x002fc80000011403 */
[----:B------:R-:W-:-:S04]  /*02f0*/  LEA.HI R0, R0, R3, RZ, 0x6 ;  /* 0x0000000300007211 */ /* 0x000fc800078f30ff */
[----:B------:R-:W-:-:S04]  /*0300*/  SHF.R.S32.HI R3, RZ, 0x6, R0 ;  /* 0x00000006ff037819 */ /* 0x000fc80000011400 */
[----:B------:R-:W-:-:S13]  /*0310*/  ISETP.GE.AND P0, PT, R2, R3, PT ;  /* 0x000000030200720c */ /* 0x000fda0003f06270 */
[----:B--2---:R-:W-:Y:S05]  /*0320*/  @P0 BRA `(.L_x_32) ;  /* 0x0000001400b40947 */ /* 0x004fea0003800000 */
[----:B------:R-:W1:Y:S01]  /*0330*/  LDCU.64 UR4, c[0x0][0x390] ;  /* 0x00007200ff0477ac */ /* 0x000e620008000a00 */
[----:B------:R-:W-:Y:S01]  /*0340*/  IMAD.SHL.U32 R24, R2, 0x40, RZ ;  /* 0x0000004002187824 */ /* 0x000fe200078e00ff */
[----:B------:R-:W-:Y:S01]  /*0350*/  BSSY.RECONVERGENT B0, `(.L_x_33) ;  /* 0x0000015000007945 */ /* 0x000fe20003800200 */
[----:B------:R-:W-:Y:S02]  /*0360*/  IMAD.MOV.U32 R13, RZ, RZ, RZ ;  /* 0x000000ffff0d7224 */ /* 0x000fe400078e00ff */
[----:B------:R-:W-:-:S03]  /*0370*/  IMAD.WIDE R24, R24, 0x8, RZ ;  /* 0x0000000818187825 */ /* 0x000fc600078e02ff */
[----:B-1----:R-:W-:-:S04]  /*0380*/  IADD3 R18, P0, PT, R24, UR4, RZ ;  /* 0x0000000418127c10 */ /* 0x002fc8000ff1e0ff */
[----:B------:R-:W-:-:S09]  /*0390*/  IADD3.X R19, PT, PT, R25, UR5, RZ, P0, !PT ;  /* 0x0000000519137c10 */ /* 0x000fd200087fe4ff */
.L_x_34:
[C---:B------:R-:W-:Y:S01]  /*03a0*/  R2UR UR4, R20.reuse ;  /* 0x00000000140472ca */ /* 0x040fe200000e0000 */
[----:B-1----:R-:W-:Y:S01]  /*03b0*/  IMAD.WIDE.U32 R4, R13, 0x8, R18 ;  /* 0x000000080d047825 */ /* 0x002fe200078e0012 */
[C---:B------:R-:W-:Y:S02]  /*03c0*/  R2UR UR5, R21.reuse ;  /* 0x00000000150572ca */ /* 0x040fe400000e0000 */
[----:B------:R-:W-:Y:S02]  /*03d0*/  R2UR UR6, R20 ;  /* 0x00000000140672ca */ /* 0x000fe400000e0000 */
[----:B------:R-:W-:-:S09]  /*03e0*/  R2UR UR7, R21 ;  /* 0x00000000150772ca */ /* 0x000fd200000e0000 */
[----:B------:R-:W2:Y:S04]  /*03f0*/  LDG.E.64 R6, desc[UR4][R4.64] ;  /* 0x0000000404067981 */ /* 0x000ea8000c1e1b00 */
[----:B------:R-:W2:Y:S01]  /*0400*/  LDG.E.64 R8, desc[UR6][R4.64+0x100] ;  /* 0x0001000604087981 */ /* 0x000ea2000c1e1b00 */
[C---:B------:R-:W-:Y:S01]  /*0410*/  ISETP.GE.U32.AND P0, PT, R13.reuse, 0x1f, PT ;  /* 0x0000001f0d00780c */ /* 0x040fe20003f06070 */
[----:B------:R-:W-:-:S05]  /*0420*/  VIADD R0, R13, 0x21 ;  /* 0x000000210d007836 */ /* 0x000fca0000000000 */
[----:B------:R-:W-:Y:S02]  /*0430*/  LOP3.LUT R13, R0, 0xffffffdf, RZ, 0xc0, !PT ;  /* 0xffffffdf000d7812 */ /* 0x000fe400078ec0ff */
[----:B--2---:R-:W-:Y:S01]  /*0440*/  LOP3.LUT R10, R8, RZ, R7, 0xaa, !PT ;  /* 0x000000ff080a7212 */ /* 0x004fe200078eaa07 */
[----:B------:R-:W-:Y:S01]  /*0450*/  IMAD.MOV.U32 R11, RZ, RZ, R9 ;  /* 0x000000ffff0b7224 */ /* 0x000fe200078e0009 */
[----:B------:R-:W-:-:S04]  /*0460*/  LOP3.LUT R7, R7, RZ, R8, 0xaa, !PT ;  /* 0x000000ff07077212 */ /* 0x000fc800078eaa08 */
[----:B------:R1:W-:Y:S04]  /*0470*/  STG.E.64 desc[UR4][R4.64+0x100], R10 ;  /* 0x0001000a04007986 */ /* 0x0003e8000c101b04 */
[----:B------:R1:W-:Y:S01]  /*0480*/  STG.E.64 desc[UR6][R4.64], R6 ;  /* 0x0000000604007986 */ /* 0x0003e2000c101b06 */
[----:B------:R-:W-:Y:S05]  /*0490*/  @!P0 BRA `(.L_x_34) ;  /* 0xfffffffc00c08947 */ /* 0x000fea000383ffff */
[----:B------:R-:W-:Y:S05]  /*04a0*/  BSYNC.RECONVERGENT B0 ;  /* 0x0000000000007941 */ /* 0x000fea0003800200 */
.L_x_33:
[----:B------:R-:W-:Y:S01]  /*04b0*/  BSSY.RECONVERGENT B0, `(.L_x_35) ;  /* 0x0000019000007945 */ /* 0x000fe20003800200 */
[----:B-1----:R-:W-:-:S07]  /*04c0*/  IMAD.MOV.U32 R11, RZ, RZ, RZ ;  /* 0x000000ffff0b7224 */ /* 0x002fce00078e00ff */
.L_x_36:
[C---:B------:R-:W-:Y:S01]  /*04d0*/  R2UR UR4, R20.reuse ;  /* 0x00000000140472ca */ /* 0x040fe200000e0000 */
[----:B-1----:R-:W-:Y:S01]  /*04e0*/  IMAD.WIDE.U32 R4, R11, 0x8, R18 ;  /* 0x000000080b047825 */ /* 0x002fe200078e0012 */
[C---:B------:R-:W-:Y:S02]  /*04f0*/  R2UR UR5, R21.reuse ;  /* 0x00000000150572ca */ /* 0x040fe400000e0000 */
[----:B------:R-:W-:Y:S02]  /*0500*/  R2UR UR6, R20 ;  /* 0x00000000140672ca */ /* 0x000fe400000e0000 */
[----:B------:R-:W-:-:S09]  /*0510*/  R2UR UR7, R21 ;  /* 0x00000000150772ca */ /* 0x000fd200000e0000 */
[----:B------:R-:W2:Y:S04]  /*0520*/  LDG.E.64 R6, desc[UR4][R4.64] ;  /* 0x0000000404067981 */ /* 0x000ea8000c1e1b00 */
[----:B------:R-:W3:Y:S01]  /*0530*/  LDG.E.64 R8, desc[UR6][R4.64+0x80] ;  /* 0x0000800604087981 */ /* 0x000ee2000c1e1b00 */
[----:B------:R-:W-:Y:S02]  /*0540*/  ISETP.GE.U32.AND P0, PT, R11, 0x2f, PT ;  /* 0x0000002f0b00780c */ /* 0x000fe40003f06070 */
[--C-:B--2---:R-:W-:Y:S02]  /*0550*/  SHF.R.U64 R17, R6, 0x10, R7.reuse ;  /* 0x0000001006117819 */ /* 0x104fe40000001207 */
[----:B------:R-:W-:Y:S02]  /*0560*/  SHF.R.U32.HI R13, RZ, 0x10, R7 ;  /* 0x00000010ff0d7819 */ /* 0x000fe40000011607 */
[----:B---3--:R-:W-:-:S02]  /*0570*/  LOP3.LUT R17, R17, R8, RZ, 0x3c, !PT ;  /* 0x0000000811117212 */ /* 0x008fc400078e3cff */
[----:B------:R-:W-:Y:S02]  /*0580*/  LOP3.LUT R0, R13, R9, RZ, 0x3c, !PT ;  /* 0x000000090d007212 */ /* 0x000fe400078e3cff */
[----:B------:R-:W-:Y:S01]  /*0590*/  LOP3.LUT R8, R8, 0xffff, R17, 0x78, !PT ;  /* 0x0000ffff08087812 */ /* 0x000fe200078e7811 */
[C---:B------:R-:W-:Y:S01]  /*05a0*/  IMAD.U32 R13, R17.reuse, 0x10000, RZ ;  /* 0x00010000110d7824 */ /* 0x040fe200078e00ff */
[--C-:B------:R-:W-:Y:S02]  /*05b0*/  SHF.L.U64.HI R15, R17, 0x10, R0.reuse ;  /* 0x00000010110f7819 */ /* 0x100fe40000010200 */
[----:B------:R-:W-:Y:S01]  /*05c0*/  LOP3.LUT R9, R9, 0xffff, R0, 0x78, !PT ;  /* 0x0000ffff09097812 */ /* 0x000fe200078e7800 */
[----:B------:R-:W-:Y:S01]  /*05d0*/  VIADD R0, R11, 0x11 ;  /* 0x000000110b007836 */ /* 0x000fe20000000000 */
[----:B------:R-:W-:Y:S02]  /*05e0*/  LOP3.LUT R6, R6, 0xffff0000, R13, 0x78, !PT ;  /* 0xffff000006067812 */ /* 0x000fe400078e780d */
[----:B------:R-:W-:Y:S01]  /*05f0*/  LOP3.LUT R7, R7, 0xffff0000, R15, 0x78, !PT ;  /* 0xffff000007077812 */ /* 0x000fe200078e780f */
[----:B------:R1:W-:Y:S01]  /*0600*/  STG.E.64 desc[UR4][R4.64+0x80], R8 ;  /* 0x0000800804007986 */ /* 0x0003e2000c101b04 */
[----:B------:R-:W-:-:S03]  /*0610*/  LOP3.LUT R11, R0, 0xffffffef, RZ, 0xc0, !PT ;  /* 0xffffffef000b7812 */ /* 0x000fc600078ec0ff */
[----:B------:R1:W-:Y:S01]  /*0620*/  STG.E.64 desc[UR6][R4.64], R6 ;  /* 0x0000000604007986 */ /* 0x0003e2000c101b06 */
[----:B------:R-:W-:Y:S05]  /*0630*/  @!P0 BRA `(.L_x_36) ;  /* 0xfffffffc00a48947 */ /* 0x000fea000383ffff */
[----:B------:R-:W-:Y:S05]  /*0640*/  BSYNC.RECONVERGENT B0 ;  /* 0x0000000000007941 */ /* 0x000fea0003800200 */
.L_x_35:
[----:B------:R-:W-:Y:S01]  /*0650*/  HFMA2 R11, -RZ, RZ, 0, 0 ;  /* 0x00000000ff0b7431 */ /* 0x000fe200000001ff */
[----:B------:R-:W-:Y:S06]  /*0660*/  BSSY.RECONVERGENT B0, `(.L_x_37) ;  /* 0x0000018000007945 */ /* 0x000fec0003800200 */
.L_x_38:
[C---:B------:R-:W-:Y:S01]  /*0670*/  R2UR UR4, R20.reuse ;  /* 0x00000000140472ca */ /* 0x040fe200000e0000 */
[----:B-12---:R-:W-:Y:S01]  /*0680*/  IMAD.WIDE.U32 R4, R11, 0x8, R18 ;  /* 0x000000080b047825 */ /* 0x006fe200078e0012 */
        /* <DEDUP_REMOVED lines=11> */
[C---:B------:R-:W-:Y:S01]  /*0740*/  IMAD.SHL.U32 R13, R17.reuse, 0x100, RZ ;  /* 0x00000100110d7824 */ /* 0x040fe200078e00ff */
        /* <DEDUP_REMOVED lines=10> */
.L_x_37:
[----:B------:R-:W-:Y:S01]  /*07f0*/  BSSY.RECONVERGENT B0, `(.L_x_39) ;  /* 0x0000019000007945 */ /* 0x000fe20003800200 */
[----:B------:R-:W-:-:S07]  /*0800*/  IMAD.MOV.U32 R11, RZ, RZ, RZ ;  /* 0x000000ffff0b7224 */ /* 0x000fce00078e00ff */
.L_x_40:
        /* <DEDUP_REMOVED lines=24> */
.L_x_39:
[----:B------:R-:W-:Y:S01]  /*0990*/  BSSY.RECONVERGENT B0, `(.L_x_41) ;  /* 0x0000019000007945 */ /* 0x000fe20003800200 */
[----:B------:R-:W-:-:S07]  /*09a0*/  IMAD.MOV.U32 R11, RZ, RZ, RZ ;  /* 0x000000ffff0b7224 */ /* 0x000fce00078e00ff */
.L_x_42:
        /* <DEDUP_REMOVED lines=24> */
.L_x_41:
[----:B------:R-:W-:Y:S01]  /*0b30*/  IADD3 R10, P0, PT, R18, 0x8, RZ ;  /* 0x00000008120a7810 */ /* 0x000fe20007f1e0ff */
[----:B------:R-:W-:Y:S01]  /*0b40*/  BSSY.RECONVERGENT B0, `(.L_x_43) ;  /* 0x000001c000007945 */ /* 0x000fe20003800200 */
[----:B------:R-:W-:-:S03]  /*0b50*/  IMAD.MOV.U32 R0, RZ, RZ, RZ ;  /* 0x000000ffff007224 */ /* 0x000fc600078e00ff */
[----:B------:R-:W-:-:S08]  /*0b60*/  IMAD.X R11, RZ, RZ, R19, P0 ;  /* 0x000000ffff0b7224 */ /* 0x000fd000000e0613 */
.L_x_44:
[C---:B------:R-:W-:Y:S01]  /*0b70*/  R2UR UR4, R20.reuse ;  /* 0x00000000140472ca */ /* 0x040fe200000e0000 */
[----:B-12---:R-:W-:Y:S01]  /*0b80*/  IMAD.MOV.U32 R4, RZ, RZ, R10 ;  /* 0x000000ffff047224 */ /* 0x006fe200078e000a */
[C---:B------:R-:W-:Y:S01]  /*0b90*/  R2UR UR5, R21.reuse ;  /* 0x00000000150572ca */ /* 0x040fe200000e0000 */
[----:B------:R-:W-:Y:S01]  /*0ba0*/  IMAD.MOV.U32 R5, RZ, RZ, R11 ;  /* 0x000000ffff057224 */ /* 0x000fe200078e000b */
[----:B------:R-:W-:Y:S02]  /*0bb0*/  R2UR UR6, R20 ;  /* 0x00000000140672ca */ /* 0x000fe400000e0000 */
[----:B------:R-:W-:-:S09]  /*0bc0*/  R2UR UR7, R21 ;  /* 0x00000000150772ca */ /* 0x000fd200000e0000 */
[----:B------:R-:W2:Y:S04]  /*0bd0*/  LDG.E.64 R6, desc[UR4][R4.64+-0x8] ;  /* 0xfffff80404067981 */ /* 0x000ea8000c1e1b00 */
[----:B------:R-:W3:Y:S01]  /*0be0*/  LDG.E.64 R8, desc[UR6][R4.64] ;  /* 0x0000000604087981 */ /* 0x000ee2000c1e1b00 */
[C---:B------:R-:W-:Y:S01]  /*0bf0*/  ISETP.GE.U32.AND P0, PT, R0.reuse, 0x3e, PT ;  /* 0x0000003e0000780c */ /* 0x040fe20003f06070 */
[----:B------:R-:W-:Y:S01]  /*0c00*/  VIADD R0, R0, 0x2 ;  /* 0x0000000200007836 */ /* 0x000fe20000000000 */
[--C-:B--2---:R-:W-:Y:S02]  /*0c10*/  SHF.R.U64 R15, R6, 0x1, R7.reuse ;  /* 0x00000001060f7819 */ /* 0x104fe40000001207 */
[----:B------:R-:W-:Y:S02]  /*0c20*/  SHF.R.U32.HI R11, RZ, 0x1, R7 ;  /* 0x00000001ff0b7819 */ /* 0x000fe40000011607 */
[----:B---3--:R-:W-:-:S02]  /*0c30*/  LOP3.LUT R15, R15, R8, RZ, 0x3c, !PT ;  /* 0x000000080f0f7212 */ /* 0x008fc400078e3cff */
[----:B------:R-:W-:Y:S02]  /*0c40*/  LOP3.LUT R10, R11, R9, RZ, 0x3c, !PT ;  /* 0x000000090b0a7212 */ /* 0x000fe400078e3cff */
[C---:B------:R-:W-:Y:S02]  /*0c50*/  SHF.L.U32 R11, R15.reuse, 0x1, RZ ;  /* 0x000000010f0b7819 */ /* 0x040fe400000006ff */
[--C-:B------:R-:W-:Y:S02]  /*0c60*/  SHF.L.U64.HI R13, R15, 0x1, R10.reuse ;  /* 0x000000010f0d7819 */ /* 0x100fe4000001020a */
[----:B------:R-:W-:Y:S02]  /*0c70*/  LOP3.LUT R8, R8, 0x55555555, R15, 0x78, !PT ;  /* 0x5555555508087812 */ /* 0x000fe400078e780f */
[----:B------:R-:W-:Y:S02]  /*0c80*/  LOP3.LUT R9, R9, 0x55555555, R10, 0x78, !PT ;  /* 0x5555555509097812 */ /* 0x000fe400078e780a */
[----:B------:R-:W-:-:S02]  /*0c90*/  LOP3.LUT R6, R6, 0xaaaaaaaa, R11, 0x78, !PT ;  /* 0xaaaaaaaa06067812 */ /* 0x000fc400078e780b */
[----:B------:R-:W-:Y:S01]  /*0ca0*/  LOP3.LUT R7, R7, 0xaaaaaaaa, R13, 0x78, !PT ;  /* 0xaaaaaaaa07077812 */ /* 0x000fe200078e780d */
[----:B------:R1:W-:Y:S01]  /*0cb0*/  STG.E.64 desc[UR4][R4.64], R8 ;  /* 0x0000000804007986 */ /* 0x0003e2000c101b04 */
[----:B------:R-:W-:-:S03]  /*0cc0*/  IADD3 R10, P1, PT, R4, 0x10, RZ ;  /* 0x00000010040a7810 */ /* 0x000fc60007f3e0ff */
[----:B------:R1:W-:Y:S02]  /*0cd0*/  STG.E.64 desc[UR6][R4.64+-0x8], R6 ;  /* 0xfffff80604007986 */ /* 0x0003e4000c101b06 */
[----:B------:R-:W-:Y:S01]  /*0ce0*/  IMAD.X R11, RZ, RZ, R5, P1 ;  /* 0x000000ffff0b7224 */ /* 0x000fe200008e0605 */
[----:B------:R-:W-:Y:S07]  /*0cf0*/  @!P0 BRA `(.L_x_44) ;  /* 0xfffffffc009c8947 */ /* 0x000fee000383ffff */
[----:B------:R-:W-:Y:S05]  /*0d00*/  BSYNC.RECONVERGENT B0 ;  /* 0x0000000000007941 */ /* 0x000fea0003800200 */
.L_x_43:
[----:B------:R-:W2:Y:S02]  /*0d10*/  LDCU UR4, c[0x0][0x3a4] ;  /* 0x00007480ff0477ac */ /* 0x000ea40008000800 */
[----:B--2---:R-:W-:-:S13]  /*0d20*/  ISETP.NE.AND P0, PT, RZ, UR4, PT ;  /* 0x00000004ff007c0c */ /* 0x004fda000bf05270 */
[----:B------:R-:W-:Y:S05]  /*0d30*/  @!P0 EXIT ;  /* 0x000000000000894d */ /* 0x000fea0003800000 */
[----:B------:R-:W-:Y:S01]  /*0d40*/  UISETP.GE.U32.AND UP0, UPT, UR4, 0x10, UPT ;  /* 0x000000100400788c */ /* 0x000fe2000bf06070 */
[----:B-1----:R-:W-:-:S08]  /*0d50*/  IMAD.MOV.U32 R7, RZ, RZ, RZ ;  /* 0x000000ffff077224 */ /* 0x002fd000078e00ff */
[----:B------:R-:W-:Y:S05]  /*0d60*/  BRA.U !UP0, `(.L_x_45) ;  /* 0x00000005089c7547 */ /* 0x000fea000b800000 */
[----:B------:R-:W1:Y:S01]  /*0d70*/  LDCU UR4, c[0x0][0x3a4] ;  /* 0x00007480ff0477ac */ /* 0x000e620008000800 */
[----:B------:R-:W-:Y:S01]  /*0d80*/  IADD3 R23, P0, PT, R18, 0x40, RZ ;  /* 0x0000004012177810 */ /* 0x000fe20007f1e0ff */
[----:B------:R-:W-:Y:S01]  /*0d90*/  BSSY.RECONVERGENT B0, `(.L_x_46) ;  /* 0x0000061000007945 */ /* 0x000fe20003800200 */
[----:B------:R-:W-:Y:S01]  /*0da0*/  IADD3 R15, PT, PT, R16, UR36, R3 ;  /* 0x00000024100f7c10 */ /* 0x000fe2000fffe003 */
[C-C-:B------:R-:W-:Y:S02]  /*0db0*/  IMAD R0, R3.reuse, 0x2, R2.reuse ;  /* 0x0000000203007824 */ /* 0x140fe400078e0202 */
[C-C-:B------:R-:W-:Y:S02]  /*0dc0*/  IMAD R6, R3.reuse, 0x3, R2.reuse ;  /* 0x0000000303067824 */ /* 0x140fe400078e0202 */
[C-C-:B------:R-:W-:Y:S02]  /*0dd0*/  IMAD R8, R3.reuse, 0x4, R2.reuse ;  /* 0x0000000403087824 */ /* 0x140fe400078e0202 */
[----:B------:R-:W-:-:S02]  /*0de0*/  IMAD R10, R3, 0x5, R2 ;  /* 0x00000005030a7824 */ /* 0x000fc400078e0202 */
[C-C-:B------:R-:W-:Y:S02]  /*0df0*/  IMAD R12, R3.reuse, 0x6, R2.reuse ;  /* 0x00000006030c7824 */ /* 0x140fe400078e0202 */
[C-C-:B------:R-:W-:Y:S02]  /*0e00*/  IMAD R14, R3.reuse, 0x7, R2.reuse ;  /* 0x00000007030e7824 */ /* 0x140fe400078e0202 */
[C-C-:B------:R-:W-:Y:S01]  /*0e10*/  IMAD R16, R3.reuse, 0x8, R2.reuse ;  /* 0x0000000803107824 */ /* 0x140fe200078e0202 */
[----:B-1----:R-:W-:Y:S01]  /*0e20*/  ULOP3.LUT UR4, UR4, 0xfffffff0, URZ, 0xc0, !UPT ;  /* 0xfffffff004047892 */ /* 0x002fe2000f8ec0ff */
[C-C-:B------:R-:W-:Y:S02]  /*0e30*/  IMAD R18, R3.reuse, 0x9, R2.reuse ;  /* 0x0000000903127824 */ /* 0x140fe400078e0202 */
[C-C-:B------:R-:W-:Y:S01]  /*0e40*/  IMAD R22, R3.reuse, 0xa, R2.reuse ;  /* 0x0000000a03167824 */ /* 0x140fe200078e0202 */
[----:B------:R-:W-:Y:S01]  /*0e50*/  UIADD3 UR4, UPT, UPT, -UR4, URZ, URZ ;  /* 0x000000ff04047290 */ /* 0x000fe2000fffe1ff */
[----:B------:R-:W-:-:S02]  /*0e60*/  IMAD R5, R3, 0xb, R2 ;  /* 0x0000000b03057824 */ /* 0x000fc400078e0202 */
[C-C-:B------:R-:W-:Y:S02]  /*0e70*/  IMAD R7, R3.reuse, 0xc, R2.reuse ;  /* 0x0000000c03077824 */ /* 0x140fe400078e0202 */
[C-C-:B------:R-:W-:Y:S02]  /*0e80*/  IMAD R9, R3.reuse, 0xd, R2.reuse ;  /* 0x0000000d03097824 */ /* 0x140fe400078e0202 */
[C-C-:B------:R-:W-:Y:S02]  /*0e90*/  IMAD R11, R3.reuse, 0xe, R2.reuse ;  /* 0x0000000e030b7824 */ /* 0x140fe400078e0202 */
[--C-:B------:R-:W-:Y:S02]  /*0ea0*/  IMAD R13, R3, 0xf, R2.reuse ;  /* 0x0000000f030d7824 */ /* 0x100fe400078e0202 */
[----:B------:R-:W-:Y:S02]  /*0eb0*/  IMAD.MOV.U32 R17, RZ, RZ, R2 ;  /* 0x000000ffff117224 */ /* 0x000fe400078e0002 */
[----:B------:R-:W-:-:S02]  /*0ec0*/  IMAD.X R32, RZ, RZ, R19, P0 ;  /* 0x000000ffff207224 */ /* 0x000fc400000e0613 */
[----:B------:R-:W-:-:S07]  /*0ed0*/  IMAD.U32 R4, RZ, RZ, UR4 ;  /* 0x00000004ff047e24 */ /* 0x000fce000f8e00ff */
.L_x_47:
[C---:B------:R-:W-:Y:S01]  /*0ee0*/  R2UR UR4, R20.reuse ;  /* 0x00000000140472ca */ /* 0x040fe200000e0000 */
[----:B------:R-:W-:Y:S01]  /*0ef0*/  IMAD.MOV.U32 R28, RZ, RZ, R23 ;  /* 0x000000ffff1c7224 */ /* 0x000fe200078e0017 */
[----:B------:R-:W-:Y:S01]  /*0f00*/  R2UR UR5, R21 ;  /* 0x00000000150572ca */ /* 0x000fe200000e0000 */
[----:B------:R-:W-:Y:S01]  /*0f10*/  IMAD.MOV.U32 R29, RZ, RZ, R32 ;  /* 0x000000ffff1d7224 */ /* 0x000fe200078e0020 */
[----:B--2---:R-:W1:Y:S11]  /*0f20*/  LDC.64 R26, c[0x0][0x380] ;  /* 0x0000e000ff1a7b82 */ /* 0x004e760000000a00 */
[----:B------:R-:W2:Y:S01]  /*0f30*/  LDG.E.64 R32, desc[UR4][R28.64+-0x40] ;  /* 0xffffc0041c207981 */ /* 0x000ea2000c1e1b00 */
[----:B------:R-:W-:-:S02]  /*0f40*/  R2UR UR6, R20 ;  /* 0x00000000140672ca */ /* 0x000fc400000e0000 */
[----:B------:R-:W-:Y:S01]  /*0f50*/  R2UR UR7, R21 ;  /* 0x00000000150772ca */ /* 0x000fe200000e0000 */
[----:B-1----:R-:W-:-:S05]  /*0f60*/  IMAD.WIDE.U32 R30, R17, 0x8, R26 ;  /* 0x00000008111e7825 */ /* 0x002fca00078e001a */
[----:B--2---:R1:W-:Y:S07]  /*0f70*/  STG.E.64 desc[UR4][R30.64], R32 ;  /* 0x000000201e007986 */ /* 0x0043ee000c101b04 */
[----:B-1----:R-:W2:Y:S01]  /*0f80*/  LDG.E.64 R32, desc[UR6][R28.64+-0x38] ;  /* 0xffffc8061c207981 */ /* 0x002ea2000c1e1b00 */
[----:B------:R-:W-:-:S05]  /*0f90*/  IMAD.WIDE.U32 R30, R15, 0x8, R26 ;  /* 0x000000080f1e7825 */ /* 0x000fca00078e001a */
[----:B--2---:R1:W-:Y:S04]  /*0fa0*/  STG.E.64 desc[UR4][R30.64], R32 ;  /* 0x000000201e007986 */ /* 0x0043e8000c101b04 */
[----:B------:R-:W2:Y:S01]  /*0fb0*/  LDG.E.64 R36, desc[UR6][R28.64+-0x30] ;  /* 0xffffd0061c247981 */ /* 0x000ea2000c1e1b00 */
[----:B------:R-:W-:-:S05]  /*0fc0*/  IMAD.WIDE.U32 R34, R0, 0x8, R26 ;  /* 0x0000000800227825 */ /* 0x000fca00078e001a */
[----:B--2---:R-:W-:Y:S04]  /*0fd0*/  STG.E.64 desc[UR4][R34.64], R36 ;  /* 0x0000002422007986 */ /* 0x004fe8000c101b04 */
[----:B-1----:R-:W2:Y:S01]  /*0fe0*/  LDG.E.64 R32, desc[UR6][R28.64+-0x28] ;  /* 0xffffd8061c207981 */ /* 0x002ea2000c1e1b00 */
[----:B------:R-:W-:-:S05]  /*0ff0*/  IMAD.WIDE.U32 R30, R6, 0x8, R26 ;  /* 0x00000008061e7825 */ /* 0x000fca00078e001a */
[----:B--2---:R1:W-:Y:S04]  /*1000*/  STG.E.64 desc[UR4][R30.64], R32 ;  /* 0x000000201e007986 */ /* 0x0043e8000c101b04 */
        /* <DEDUP_REMOVED lines=31> */
[----:B------:R-:W-:-:S04]  /*1200*/  IMAD.WIDE.U32 R36, R11, 0x8, R26 ;  /* 0x000000080b247825 */ /* 0x000fc800078e001a */
[----:B------:R-:W-:-:S05]  /*1210*/  VIADD R4, R4, 0x10 ;  /* 0x0000001004047836 */ /* 0x000fca0000000000 */
[----:B------:R-:W-:Y:S01]  /*1220*/  ISETP.NE.AND P0, PT, R4, RZ, PT ;  /* 0x000000ff0400720c */ /* 0x000fe20003f05270 */
[----:B--2---:R2:W-:Y:S04]  /*1230*/  STG.E.64 desc[UR4][R36.64], R34 ;  /* 0x0000002224007986 */ /* 0x0045e8000c101b04 */
[----:B-1----:R-:W3:Y:S01]  /*1240*/  LDG.E.64 R30, desc[UR6][R28.64+0x38] ;  /* 0x000038061c1e7981 */ /* 0x002ee2000c1e1b00 */
[----:B------:R-:W-:Y:S01]  /*1250*/  IMAD.WIDE.U32 R26, R13, 0x8, R26 ;  /* 0x000000080d1a7825 */ /* 0x000fe200078e001a */
[----:B------:R-:W-:Y:S02]  /*1260*/  IADD3 R23, P1, PT, R28, 0x80, RZ ;  /* 0x000000801c177810 */ /* 0x000fe40007f3e0ff */
[C---:B------:R-:W-:Y:S01]  /*1270*/  LEA R5, R3.reuse, R5, 0x4 ;  /* 0x0000000503057211 */ /* 0x040fe200078e20ff */
[C---:B------:R-:W-:Y:S01]  /*1280*/  IMAD R17, R3.reuse, 0x10, R17 ;  /* 0x0000001003117824 */ /* 0x040fe200078e0211 */
[----:B------:R-:W-:Y:S01]  /*1290*/  IADD3.X R32, PT, PT, RZ, R29, RZ, P1, !PT ;  /* 0x0000001dff207210 */ /* 0x000fe20000ffe4ff */
[----:B------:R-:W-:-:S02]  /*12a0*/  IMAD R15, R3, 0x10, R15 ;  /* 0x00000010030f7824 */ /* 0x000fc400078e020f */
[C---:B------:R-:W-:Y:S02]  /*12b0*/  IMAD R0, R3.reuse, 0x10, R0 ;  /* 0x0000001003007824 */ /* 0x040fe400078e0200 */
[C---:B------:R-:W-:Y:S02]  /*12c0*/  IMAD R6, R3.reuse, 0x10, R6 ;  /* 0x0000001003067824 */ /* 0x040fe400078e0206 */
[C---:B------:R-:W-:Y:S02]  /*12d0*/  IMAD R8, R3.reuse, 0x10, R8 ;  /* 0x0000001003087824 */ /* 0x040fe400078e0208 */
[C---:B------:R-:W-:Y:S02]  /*12e0*/  IMAD R10, R3.reuse, 0x10, R10 ;  /* 0x00000010030a7824 */ /* 0x040fe400078e020a */
[C---:B------:R-:W-:Y:S02]  /*12f0*/  IMAD R12, R3.reuse, 0x10, R12 ;  /* 0x00000010030c7824 */ /* 0x040fe400078e020c */
[----:B------:R-:W-:-:S02]  /*1300*/  IMAD R14, R3, 0x10, R14 ;  /* 0x00000010030e7824 */ /* 0x000fc400078e020e */
[C---:B------:R-:W-:Y:S02]  /*1310*/  IMAD R16, R3.reuse, 0x10, R16 ;  /* 0x0000001003107824 */ /* 0x040fe400078e0210 */
[C---:B------:R-:W-:Y:S02]  /*1320*/  IMAD R18, R3.reuse, 0x10, R18 ;  /* 0x0000001003127824 */ /* 0x040fe400078e0212 */
[C---:B------:R-:W-:Y:S02]  /*1330*/  IMAD R22, R3.reuse, 0x10, R22 ;  /* 0x0000001003167824 */ /* 0x040fe400078e0216 */
[C---:B------:R-:W-:Y:S02]  /*1340*/  IMAD R7, R3.reuse, 0x10, R7 ;  /* 0x0000001003077824 */ /* 0x040fe400078e0207 */
[C---:B------:R-:W-:Y:S02]  /*1350*/  IMAD R9, R3.reuse, 0x10, R9 ;  /* 0x0000001003097824 */ /* 0x040fe400078e0209 */
[----:B------:R-:W-:-:S02]  /*1360*/  IMAD R11, R3, 0x10, R11 ;  /* 0x00000010030b7824 */ /* 0x000fc400078e020b */
[----:B------:R-:W-:Y:S01]  /*1370*/  IMAD R13, R3, 0x10, R13 ;  /* 0x00000010030d7824 */ /* 0x000fe200078e020d */
[----:B---3--:R2:W-:Y:S01]  /*1380*/  STG.E.64 desc[UR4][R26.64], R30 ;  /* 0x0000001e1a007986 */ /* 0x0085e2000c101b04 */
[----:B------:R-:W-:Y:S05]  /*1390*/  @P0 BRA `(.L_x_47) ;  /* 0xfffffff800d00947 */ /* 0x000fea000383ffff */
[----:B------:R-:W-:Y:S05]  /*13a0*/  BSYNC.RECONVERGENT B0 ;  /* 0x0000000000007941 */ /* 0x000fea0003800200 */
.L_x_46:
[----:B------:R-:W1:Y:S02]  /*13b0*/  LDCU UR4, c[0x0][0x3a4] ;  /* 0x00007480ff0477ac */ /* 0x000e640008000800 */
[----:B-1----:R-:W-:-:S06]  /*13c0*/  ULOP3.LUT UR4, UR4, 0xfffffff0, URZ, 0xc0, !UPT ;  /* 0xfffffff004047892 */ /* 0x002fcc000f8ec0ff */
[----:B------:R-:W-:-:S07]  /*13d0*/  IMAD.U32 R7, RZ, RZ, UR4 ;  /* 0x00000004ff077e24 */ /* 0x000fce000f8e00ff */
.L_x_45:
[----:B------:R-:W1:Y:S02]  /*13e0*/  LDC R0, c[0x0][0x3a4] ;  /* 0x0000e900ff007b82 */ /* 0x000e640000000800 */
[----:B-1----:R-:W-:-:S13]  /*13f0*/  LOP3.LUT P0, R5, R0, 0xf, RZ, 0xc0, !PT ;  /* 0x0000000f00057812 */ /* 0x002fda000780c0ff */
[----:B------:R-:W-:Y:S05]  /*1400*/  @!P0 EXIT ;  /* 0x000000000000894d */ /* 0x000fea0003800000 */
[----:B------:R-:W1:Y:S01]  /*1410*/  LDCU.64 UR4, c[0x0][0x390] ;  /* 0x00007200ff0477ac */ /* 0x000e620008000a00 */
[----:B------:R-:W-:Y:S02]  /*1420*/  ISETP.GE.U32.AND P0, PT, R5, 0x8, PT ;  /* 0x000000080500780c */ /* 0x000fe40003f06070 */
[----:B------:R-:W-:-:S04]  /*1430*/  LOP3.LUT R6, R0, 0x7, RZ, 0xc0, !PT ;  /* 0x0000000700067812 */ /* 0x000fc800078ec0ff */
[----:B------:R-:W-:Y:S02]  /*1440*/  ISETP.NE.AND P1, PT, R6, RZ, PT ;  /* 0x000000ff0600720c */ /* 0x000fe40003f25270 */
[----:B-1----:R-:W-:-:S04]  /*1450*/  IADD3 R4, P2, PT, R24, UR4, RZ ;  /* 0x0000000418047c10 */ /* 0x002fc8000ff5e0ff */
[----:B------:R-:W-:Y:S01]  /*1460*/  IADD3.X R5, PT, PT, R25, UR5, RZ, P2, !PT ;  /* 0x0000000519057c10 */ /* 0x000fe200097fe4ff */
[----:B------:R-:W-:Y:S08]  /*1470*/  @!P0 BRA `(.L_x_48) ;  /* 0x00000000009c8947 */ /* 0x000ff00003800000 */
[----:B------:R-:W-:Y:S01]  /*1480*/  R2UR UR6, R20 ;  /* 0x00000000140672ca */ /* 0x000fe200000e0000 */
[----:B------:R-:W-:Y:S01]  /*1490*/  IMAD.WIDE.U32 R10, R7, 0x8, R4 ;  /* 0x00000008070a7825 */ /* 0x000fe200078e0004 */
[----:B------:R-:W-:Y:S01]  /*14a0*/  R2UR UR7, R21 ;  /* 0x00000000150772ca */ /* 0x000fe200000e0000 */
[----:B------:R-:W1:-:S12]  /*14b0*/  LDC.64 R8, c[0x0][0x380] ;  /* 0x0000e000ff087b82 */ /* 0x000e580000000a00 */
[----:B------:R-:W3:Y:S01]  /*14c0*/  LDG.E.64 R12, desc[UR6][R10.64] ;  /* 0x000000060a0c7981 */ /* 0x000ee2000c1e1b00 */
[----:B------:R-:W-:Y:S01]  /*14d0*/  R2UR UR8, R20 ;  /* 0x00000000140872ca */ /* 0x000fe200000e0000 */
[----:B------:R-:W-:Y:S01]  /*14e0*/  IMAD R18, R3, R7, R2 ;  /* 0x0000000703127224 */ /* 0x000fe200078e0202 */
[----:B------:R-:W-:-:S03]  /*14f0*/  R2UR UR9, R21 ;  /* 0x00000000150972ca */ /* 0x000fc600000e0000 */
[----:B-1----:R-:W-:-:S05]  /*1500*/  IMAD.WIDE.U32 R14, R18, 0x8, R8 ;  /* 0x00000008120e7825 */ /* 0x002fca00078e0008 */
[----:B---3--:R1:W-:Y:S05]  /*1510*/  STG.E.64 desc[UR6][R14.64], R12 ;  /* 0x0000000c0e007986 */ /* 0x0083ea000c101b06 */
[----:B------:R-:W3:Y:S01]  /*1520*/  LDG.E.64 R16, desc[UR8][R10.64+0x8] ;  /* 0x000008080a107981 */ /* 0x000ee2000c1e1b00 */
[----:B--2---:R-:W-:-:S04]  /*1530*/  IMAD.IADD R26, R3, 0x1, R18 ;  /* 0x00000001031a7824 */ /* 0x004fc800078e0212 */
[----:B------:R-:W-:-:S05]  /*1540*/  IMAD.WIDE.U32 R18, R26, 0x8, R8 ;  /* 0x000000081a127825 */ /* 0x000fca00078e0008 */
[----:B---3--:R2:W-:Y:S04]  /*1550*/  STG.E.64 desc[UR6][R18.64], R16 ;  /* 0x0000001012007986 */ /* 0x0085e8000c101b06 */
[----:B------:R-:W3:Y:S01]  /*1560*/  LDG.E.64 R22, desc[UR8][R10.64+0x10] ;  /* 0x000010080a167981 */ /* 0x000ee2000c1e1b00 */
[----:B------:R-:W-:-:S04]  /*1570*/  IMAD.IADD R26, R3, 0x1, R26 ;  /* 0x00000001031a7824 */ /* 0x000fc800078e021a */
[----:B-1----:R-:W-:-:S05]  /*1580*/  IMAD.WIDE.U32 R12, R26, 0x8, R8 ;  /* 0x000000081a0c7825 */ /* 0x002fca00078e0008 */
[----:B---3--:R1:W-:Y:S04]  /*1590*/  STG.E.64 desc[UR6][R12.64], R22 ;  /* 0x000000160c007986 */ /* 0x0083e8000c101b06 */
[----:B------:R-:W3:Y:S01]  /*15a0*/  LDG.E.64 R14, desc[UR8][R10.64+0x18] ;  /* 0x000018080a0e7981 */ /* 0x000ee2000c1e1b00 */
[----:B------:R-:W-:-:S04]  /*15b0*/  IMAD.IADD R26, R3, 0x1, R26 ;  /* 0x00000001031a7824 */ /* 0x000fc800078e021a */
[----:B--2---:R-:W-:-:S05]  /*15c0*/  IMAD.WIDE.U32 R16, R26, 0x8, R8 ;  /* 0x000000081a107825 */ /* 0x004fca00078e0008 */
        /* <DEDUP_REMOVED lines=9> */
[----:B------:R-:W2:Y:S01]  /*1660*/  LDG.E.64 R16, desc[UR8][R10.64+0x30] ;  /* 0x000030080a107981 */ /* 0x000ea2000c1e1b00 */
[----:B------:R-:W-:-:S04]  /*1670*/  IMAD.IADD R26, R3, 0x1, R26 ;  /* 0x00000001031a7824 */ /* 0x000fc800078e021a */
[----:B-1----:R-:W-:Y:S01]  /*1680*/  IMAD.WIDE.U32 R12, R26, 0x8, R8 ;  /* 0x000000081a0c7825 */ /* 0x002fe200078e0008 */
[----:B------:R-:W-:-:S04]  /*1690*/  IADD3 R27, PT, PT, R3, R26, RZ ;  /* 0x0000001a031b7210 */ /* 0x000fc80007ffe0ff */
[----:B--2---:R3:W-:Y:S04]  /*16a0*/  STG.E.64 desc[UR6][R12.64], R16 ;  /* 0x000000100c007986 */ /* 0x0047e8000c101b06 */
[----:B------:R-:W2:Y:S01]  /*16b0*/  LDG.E.64 R18, desc[UR8][R10.64+0x38] ;  /* 0x000038080a127981 */ /* 0x000ea2000c1e1b00 */
[----:B------:R-:W-:-:S04]  /*16c0*/  IMAD.WIDE.U32 R8, R27, 0x8, R8 ;  /* 0x000000081b087825 */ /* 0x000fc800078e0008 */
[----:B------:R-:W-:Y:S01]  /*16d0*/  VIADD R7, R7, 0x8 ;  /* 0x0000000807077836 */ /* 0x000fe20000000000 */
[----:B--2---:R3:W-:Y:S06]  /*16e0*/  STG.E.64 desc[UR6][R8.64], R18 ;  /* 0x0000001208007986 */ /* 0x0047ec000c101b06 */
.L_x_48:
[----:B------:R-:W-:Y:S05]  /*16f0*/  @!P1 EXIT ;  /* 0x000000000000994d */ /* 0x000fea0003800000 */
[----:B------:R-:W-:Y:S02]  /*1700*/  ISETP.GE.U32.AND P0, PT, R6, 0x4, PT ;  /* 0x000000040600780c */ /* 0x000fe40003f06070 */
[----:B------:R-:W-:-:S04]  /*1710*/  LOP3.LUT R0, R0, 0x3, RZ, 0xc0, !PT ;  /* 0x0000000300007812 */ /* 0x000fc800078ec0ff */
[----:B------:R-:W-:-:S07]  /*1720*/  ISETP.NE.AND P1, PT, R0, RZ, PT ;  /* 0x000000ff0000720c */ /* 0x000fce0003f25270 */
[----:B------:R-:W-:Y:S06]  /*1730*/  @!P0 BRA `(.L_x_49) ;  /* 0x00000000005c8947 */ /* 0x000fec0003800000 */
[----:B------:R-:W-:Y:S01]  /*1740*/  R2UR UR6, R20 ;  /* 0x00000000140672ca */ /* 0x000fe200000e0000 */
[----:B---3--:R-:W-:Y:S01]  /*1750*/  IMAD.WIDE.U32 R14, R7, 0x8, R4 ;  /* 0x00000008070e7825 */ /* 0x008fe200078e0004 */
        /* <DEDUP_REMOVED lines=9> */
[----:B------:R-:W-:-:S04]  /*17f0*/  IMAD.IADD R6, R3, 0x1, R6 ;  /* 0x0000000103067824 */ /* 0x000fc800078e0206 */
[----:B------:R-:W-:-:S05]  /*1800*/  IMAD.WIDE.U32 R18, R6, 0x8, R4 ;  /* 0x0000000806127825 */ /* 0x000fca00078e0004 */
[----:B---3--:R4:W-:Y:S04]  /*1810*/  STG.E.64 desc[UR6][R18.64], R10 ;  /* 0x0000000a12007986 */ /* 0x0089e8000c101b06 */
[----:B------:R-:W3:Y:S01]  /*1820*/  LDG.E.64 R12, desc[UR8][R14.64+0x10] ;  /* 0x000010080e0c7981 */ /* 0x000ee2000c1e1b00 */
[----:B------:R-:W-:-:S04]  /*1830*/  IMAD.IADD R6, R3, 0x1, R6 ;  /* 0x0000000103067824 */ /* 0x000fc800078e0206 */
[----:B-1----:R-:W-:-:S05]  /*1840*/  IMAD.WIDE.U32 R16, R6, 0x8, R4 ;  /* 0x0000000806107825 */ /* 0x002fca00078e0004 */
[----:B---3--:R4:W-:Y:S04]  /*1850*/  STG.E.64 desc[UR6][R16.64], R12 ;  /* 0x0000000c10007986 */ /* 0x0089e8000c101b06 */
[----:B------:R-:W3:Y:S01]  /*1860*/  LDG.E.64 R8, desc[UR8][R14.64+0x18] ;  /* 0x000018080e087981 */ /* 0x000ee2000c1e1b00 */
[----:B------:R-:W-:Y:S02]  /*1870*/  IMAD.IADD R23, R3, 0x1, R6 ;  /* 0x0000000103177824 */ /* 0x000fe400078e0206 */
[----:B------:R-:W-:Y:S02]  /*1880*/  VIADD R7, R7, 0x4 ;  /* 0x0000000407077836 */ /* 0x000fe40000000000 */
[----:B------:R-:W-:-:S05]  /*1890*/  IMAD.WIDE.U32 R4, R23, 0x8, R4 ;  /* 0x0000000817047825 */ /* 0x000fca00078e0004 */
[----:B---3--:R4:W-:Y:S02]  /*18a0*/  STG.E.64 desc[UR6][R4.64], R8 ;  /* 0x0000000804007986 */ /* 0x0089e4000c101b06 */
.L_x_49:
[----:B------:R-:W-:Y:S05]  /*18b0*/  @!P1 EXIT ;  /* 0x000000000000994d */ /* 0x000fea0003800000 */
[----:B---34-:R-:W1:Y:S01]  /*18c0*/  LDC.64 R8, c[0x0][0x380] ;  /* 0x0000e000ff087b82 */ /* 0x018e620000000a00 */
[----:B------:R-:W-:-:S04]  /*18d0*/  IMAD.WIDE.U32 R24, R7, 0x8, R24 ;  /* 0x0000000807187825 */ /* 0x000fc800078e0018 */
[----:B------:R-:W-:Y:S01]  /*18e0*/  IMAD R2, R3, R7, R2 ;  /* 0x0000000703027224 */ /* 0x000fe200078e0202 */
[----:B------:R-:W-:Y:S01]  /*18f0*/  IADD3 R10, P0, PT, R24, UR4, RZ ;  /* 0x00000004180a7c10 */ /* 0x000fe2000ff1e0ff */
[----:B------:R-:W-:-:S03]  /*1900*/  IMAD.MOV R0, RZ, RZ, -R0 ;  /* 0x000000ffff007224 */ /* 0x000fc600078e0a00 */
[----:B------:R-:W-:-:S09]  /*1910*/  IADD3.X R11, PT, PT, R25, UR5, RZ, P0, !PT ;  /* 0x00000005190b7c10 */ /* 0x000fd200087fe4ff */
.L_x_50:
[----:B------:R-:W-:Y:S01]  /*1920*/  R2UR UR4, R20 ;  /* 0x00000000140472ca */ /* 0x000fe200000e0000 */
[----:B-1----:R-:W-:Y:S01]  /*1930*/  IMAD.MOV.U32 R4, RZ, RZ, R10 ;  /* 0x000000ffff047224 */ /* 0x002fe200078e000a */
[----:B------:R-:W-:Y:S01]  /*1940*/  R2UR UR5, R21 ;  /* 0x00000000150572ca */ /* 0x000fe200000e0000 */
[----:B------:R-:W-:-:S12]  /*1950*/  IMAD.MOV.U32 R5, RZ, RZ, R11 ;  /* 0x000000ffff057224 */ /* 0x000fd800078e000b */
[----:B------:R-:W3:Y:S01]  /*1960*/  LDG.E.64 R4, desc[UR4][R4.64] ;  /* 0x0000000404047981 */ /* 0x000ee2000c1e1b00 */
[----:B------:R-:W-:Y:S01]  /*1970*/  VIADD R0, R0, 0x1 ;  /* 0x0000000100007836 */ /* 0x000fe20000000000 */
[----:B------:R-:W-:Y:S01]  /*1980*/  IADD3 R10, P1, PT, R10, 0x8, RZ ;  /* 0x000000080a0a7810 */ /* 0x000fe20007f3e0ff */
[----:B-1----:R-:W-:-:S03]  /*1990*/  IMAD.WIDE.U32 R6, R2, 0x8, R8 ;  /* 0x0000000802067825 */ /* 0x002fc600078e0008 */
[----:B------:R-:W-:Y:S01]  /*19a0*/  ISETP.NE.AND P0, PT, R0, RZ, PT ;  /* 0x000000ff0000720c */ /* 0x000fe20003f05270 */
[----:B------:R-:W-:Y:S01]  /*19b0*/  IMAD.X R11, RZ, RZ, R11, P1 ;  /* 0x000000ffff0b7224 */ /* 0x000fe200008e060b */
[----:B---3--:R1:W-:Y:S11]  /*19c0*/  STG.E.64 desc[UR4][R6.64], R4 ;  /* 0x0000000406007986 */ /* 0x0083f6000c101b04 */
[----:B------:R-:W-:Y:S05]  /*19d0*/  @!P0 EXIT ;  /* 0x000000000000894d */ /* 0x000fea0003800000 */
[----:B------:R-:W-:Y:S01]  /*19e0*/  IMAD.IADD R2, R3, 0x1, R2 ;  /* 0x0000000103027824 */ /* 0x000fe200078e0202 */
[----:B------:R-:W-:Y:S06]  /*19f0*/  BRA `(.L_x_50) ;  /* 0xfffffffc00c87947 */ /* 0x000fec000383ffff */
.L_x_32:
[----:B------:R-:W-:-:S04]  /*1a00*/  SHF.L.U32 R7, R3, 0x1, RZ ;  /* 0x0000000103077819 */ /* 0x000fc800000006ff */
[----:B------:R-:W-:-:S13]  /*1a10*/  ISETP.GE.AND P0, PT, R2, R7, PT ;  /* 0x000000070200720c */ /* 0x000fda0003f06270 */
[----:B------:R-:W-:Y:S05]  /*1a20*/  @P0 EXIT ;  /* 0x000000000000094d */ /* 0x000fea0003800000 */
[----:B------:R-:W1:Y:S01]  /*1a30*/  LDCU.64 UR4, c[0x0][0x398] ;  /* 0x00007300ff0477ac */ /* 0x000e620008000a00 */
[----:B------:R-:W-:Y:S01]  /*1a40*/  IMAD.IADD R0, R2, 0x1, -R3 ;  /* 0x0000000102007824 */ /* 0x000fe200078e0a03 */
[----:B------:R-:W-:Y:S01]  /*1a50*/  BSSY.RECONVERGENT B0, `(.L_x_51) ;  /* 0x0000016000007945 */ /* 0x000fe20003800200 */
[----:B------:R-:W-:Y:S02]  /*1a60*/  IMAD.MOV.U32 R17, RZ, RZ, RZ ;  /* 0x000000ffff117224 */ /* 0x000fe400078e00ff */
[----:B------:R-:W-:-:S04]  /*1a70*/  IMAD.SHL.U32 R0, R0, 0x40, RZ ;  /* 0x0000004000007824 */ /* 0x000fc800078e00ff */
[----:B------:R-:W-:-:S03]  /*1a80*/  IMAD.WIDE R22, R0, 0x8, RZ ;  /* 0x0000000800167825 */ /* 0x000fc600078e02ff */
[----:B-1----:R-:W-:-:S04]  /*1a90*/  IADD3 R4, P0, PT, R22, UR4, RZ ;  /* 0x0000000416047c10 */ /* 0x002fc8000ff1e0ff */
[----:B------:R-:W-:-:S09]  /*1aa0*/  IADD3.X R5, PT, PT, R23, UR5, RZ, P0, !PT ;  /* 0x0000000517057c10 */ /* 0x000fd200087fe4ff */
.L_x_52:
        /* <DEDUP_REMOVED lines=17> */
.L_x_51:
[----:B------:R-:W-:Y:S01]  /*1bc0*/  BSSY.RECONVERGENT B0, `(.L_x_53) ;  /* 0x0000019000007945 */ /* 0x000fe20003800200 */
[----:B-1----:R-:W-:-:S07]  /*1bd0*/  IMAD.MOV.U32 R15, RZ, RZ, RZ ;  /* 0x000000ffff0f7224 */ /* 0x002fce00078e00ff */
.L_x_54:
        /* <DEDUP_REMOVED lines=24> */
.L_x_53:
[----:B------:R-:W-:Y:S01]  /*1d60*/  BSSY.RECONVERGENT B0, `(.L_x_55) ;  /* 0x0000019000007945 */ /* 0x000fe20003800200 */
[----:B------:R-:W-:-:S07]  /*1d70*/  IMAD.MOV.U32 R15, RZ, RZ, RZ ;  /* 0x000000ffff0f7224 */ /* 0x000fce00078e00ff */
.L_x_56:
        /* <DEDUP_REMOVED lines=24> */
.L_x_55:
[----:B------:R-:W-:Y:S01]  /*1f00*/  BSSY.RECONVERGENT B0, `(.L_x_57) ;  /* 0x0000019000007945 */ /* 0x000fe20003800200 */
[----:B------:R-:W-:-:S07]  /*1f10*/  MOV R15, RZ ;  /* 0x000000ff000f7202 */ /* 0x000fce0000000f00 */
.L_x_58:
        /* <DEDUP_REMOVED lines=24> */
.L_x_57:
[----:B------:R-:W-:Y:S01]  /*20a0*/  BSSY.RECONVERGENT B0, `(.L_x_59) ;  /* 0x0000019000007945 */ /* 0x000fe20003800200 */
[----:B------:R-:W-:-:S07]  /*20b0*/  IMAD.MOV.U32 R15, RZ, RZ, RZ ;  /* 0x000000ffff0f7224 */ /* 0x000fce00078e00ff */
.L_x_60:
        /* <DEDUP_REMOVED lines=24> */
.L_x_59:
[----:B------:R-:W-:Y:S01]  /*2240*/  IADD3 R6, P0, PT, R4, 0x8, RZ ;  /* 0x0000000804067810 */ /* 0x000fe20007f1e0ff */
[----:B------:R-:W-:Y:S01]  /*2250*/  BSSY.RECONVERGENT B0, `(.L_x_61) ;  /* 0x000001c000007945 */ /* 0x000fe20003800200 */
[----:B------:R-:W-:-:S03]  /*2260*/  IMAD.MOV.U32 R0, RZ, RZ, RZ ;  /* 0x000000ffff007224 */ /* 0x000fc600078e00ff */
[----:B------:R-:W-:-:S08]  /*2270*/  IMAD.X R15, RZ, RZ, R5, P0 ;  /* 0x000000ffff0f7224 */ /* 0x000fd000000e0605 */
.L_x_62:
        /* <DEDUP_REMOVED lines=14> */
[----:B------:R-:W-:Y:S01]  /*2360*/  LOP3.LUT R12, R12, 0x55555555, R19, 0x78, !PT ;  /* 0x555555550c0c7812 */ /* 0x000fe200078e7813 */
[C---:B------:R-:W-:Y:S01]  /*2370*/  IMAD.SHL.U32 R15, R19.reuse, 0x2, RZ ;  /* 0x00000002130f7824 */ /* 0x040fe200078e00ff */
[--C-:B------:R-:W-:Y:S02]  /*2380*/  SHF.L.U64.HI R17, R19, 0x1, R6.reuse ;  /* 0x0000000113117819 */ /* 0x100fe40000010206 */
[----:B------:R-:W-:Y:S02]  /*2390*/  LOP3.LUT R13, R13, 0x55555555, R6, 0x78, !PT ;  /* 0x555555550d0d7812 */ /* 0x000fe400078e7806 */
[----:B------:R-:W-:Y:S02]  /*23a0*/  LOP3.LUT R10, R10, 0xaaaaaaaa, R15, 0x78, !PT ;  /* 0xaaaaaaaa0a0a7812 */ /* 0x000fe400078e780f */
[----:B------:R-:W-:Y:S01]  /*23b0*/  LOP3.LUT R11, R11, 0xaaaaaaaa, R17, 0x78, !PT ;  /* 0xaaaaaaaa0b0b7812 */ /* 0x000fe200078e7811 */
[----:B------:R1:W-:Y:S01]  /*23c0*/  STG.E.64 desc[UR4][R8.64], R12 ;  /* 0x0000000c08007986 */ /* 0x0003e2000c101b04 */
[----:B------:R-:W-:-:S03]  /*23d0*/  IADD3 R6, P1, PT, R8, 0x10, RZ ;  /* 0x0000001008067810 */ /* 0x000fc60007f3e0ff */
[----:B------:R1:W-:Y:S01]  /*23e0*/  STG.E.64 desc[UR6][R8.64+-0x8], R10 ;  /* 0xfffff80a08007986 */ /* 0x0003e2000c101b06 */
[----:B------:R-:W-:Y:S01]  /*23f0*/  IADD3.X R15, PT, PT, RZ, R9, RZ, P1, !PT ;  /* 0x00000009ff0f7210 */ /* 0x000fe20000ffe4ff */
[----:B------:R-:W-:Y:S08]  /*2400*/  @!P0 BRA `(.L_x_62) ;  /* 0xfffffffc009c8947 */ /* 0x000ff0000383ffff */
[----:B------:R-:W-:Y:S05]  /*2410*/  BSYNC.RECONVERGENT B0 ;  /* 0x0000000000007941 */ /* 0x000fea0003800200 */
.L_x_61:
[----:B------:R-:W2:Y:S02]  /*2420*/  LDCU UR4, c[0x0][0x3a4] ;  /* 0x00007480ff0477ac */ /* 0x000ea40008000800 */
[----:B--2---:R-:W-:-:S13]  /*2430*/  ISETP.NE.AND P0, PT, RZ, UR4, PT ;  /* 0x00000004ff007c0c */ /* 0x004fda000bf05270 */
[----:B------:R-:W-:Y:S05]  /*2440*/  @!P0 EXIT ;  /* 0x000000000000894d */ /* 0x000fea0003800000 */
[----:B------:R-:W-:Y:S01]  /*2450*/  UISETP.GE.U32.AND UP0, UPT, UR4, 0x10, UPT ;  /* 0x000000100400788c */ /* 0x000fe2000bf06070 */
[----:B-1----:R-:W-:-:S08]  /*2460*/  IMAD.MOV.U32 R9, RZ, RZ, RZ ;  /* 0x000000ffff097224 */ /* 0x002fd000078e00ff */
[----:B------:R-:W-:Y:S05]  /*2470*/  BRA.U !UP0, `(.L_x_63) ;  /* 0x0000000508907547 */ /* 0x000fea000b800000 */
[----:B------:R-:W-:Y:S01]  /*2480*/  ULOP3.LUT UR4, UR4, 0xfffffff0, URZ, 0xc0, !UPT ;  /* 0xfffffff004047892 */ /* 0x000fe2000f8ec0ff */
[----:B------:R-:W-:Y:S01]  /*2490*/  IADD3 R26, P0, PT, R4, 0x40, RZ ;  /* 0x00000040041a7810 */ /* 0x000fe20007f1e0ff */
[----:B------:R-:W-:Y:S01]  /*24a0*/  BSSY.RECONVERGENT B0, `(.L_x_64) ;  /* 0x000005e000007945 */ /* 0x000fe20003800200 */
[----:B------:R-:W-:Y:S01]  /*24b0*/  IADD3 R17, PT, PT, R16, UR36, R3 ;  /* 0x0000002410117c10 */ /* 0x000fe2000fffe003 */
[----:B------:R-:W-:Y:S01]  /*24c0*/  UIADD3 UR4, UPT, UPT, -UR4, URZ, URZ ;  /* 0x000000ff04047290 */ /* 0x000fe2000fffe1ff */
[----:B------:R-:W-:Y:S02]  /*24d0*/  IMAD.IADD R0, R2, 0x1, R7 ;  /* 0x0000000102007824 */ /* 0x000fe400078e0207 */
[----:B------:R-:W-:Y:S02]  /*24e0*/  IMAD.X R27, RZ, RZ, R5, P0 ;  /* 0x000000ffff1b7224 */ /* 0x000fe400000e0605 */
        /* <DEDUP_REMOVED lines=12> */
[----:B------:R-:W-:Y:S02]  /*25b0*/  IMAD.IADD R19, R2, 0x1, -R3 ;  /* 0x0000000102137824 */ /* 0x000fe400078e0a03 */
[----:B------:R-:W-:-:S02]  /*25c0*/  IMAD.MOV.U32 R15, RZ, RZ, R2 ;  /* 0x000000ffff0f7224 */ /* 0x000fc400078e0002 */
[----:B------:R-:W-:-:S07]  /*25d0*/  IMAD.U32 R5, RZ, RZ, UR4 ;  /* 0x00000004ff057e24 */ /* 0x000fce000f8e00ff */
.L_x_65:
[----:B------:R-:W-:Y:S01]  /*25e0*/  R2UR UR4, R20 ;  /* 0x00000000140472ca */ /* 0x000fe200000e0000 */
[----:B-1----:R-:W1:Y:S01]  /*25f0*/  LDC.64 R24, c[0x0][0x388] ;  /* 0x0000e200ff187b82 */ /* 0x002e620000000a00 */
[----:B------:R-:W-:-:S13]  /*2600*/  R2UR UR5, R21 ;  /* 0x00000000150572ca */ /* 0x000fda00000e0000 */
[----:B------:R-:W2:Y:S01]  /*2610*/  LDG.E.64 R28, desc[UR4][R26.64+-0x40] ;  /* 0xffffc0041a1c7981 */ /* 0x000ea2000c1e1b00 */
[----:B------:R-:W-:Y:S02]  /*2620*/  R2UR UR6, R20 ;  /* 0x00000000140672ca */ /* 0x000fe400000e0000 */
        /* <DEDUP_REMOVED lines=47> */
[----:B------:R2:W3:Y:S01]  /*2920*/  LDG.E.64 R36, desc[UR6][R26.64+0x38] ;  /* 0x000038061a247981 */ /* 0x0004e2000c1e1b00 */
[----:B------:R-:W-:Y:S01]  /*2930*/  IMAD.WIDE.U32 R24, R13, 0x8, R24 ;  /* 0x000000080d187825 */ /* 0x000fe200078e0018 */
[C---:B------:R-:W-:Y:S02]  /*2940*/  LEA R15, R3.reuse, R15, 0x4 ;  /* 0x0000000f030f7211 */ /* 0x040fe400078e20ff */
[C---:B------:R-:W-:Y:S01]  /*2950*/  LEA R9, R3.reuse, R9, 0x4 ;  /* 0x0000000903097211 */ /* 0x040fe200078e20ff */
[----:B------:R-:W-:-:S02]  /*2960*/  IMAD R19, R3, 0x10, R19 ;  /* 0x0000001003137824 */ /* 0x000fc400078e0213 */
[C---:B------:R-:W-:Y:S02]  /*2970*/  IMAD R17, R3.reuse, 0x10, R17 ;  /* 0x0000001003117824 */ /* 0x040fe400078e0211 */
[C---:B------:R-:W-:Y:S01]  /*2980*/  IMAD R0, R3.reuse, 0x10, R0 ;  /* 0x0000001003007824 */ /* 0x040fe200078e0200 */
[----:B--2---:R-:W-:Y:S01]  /*2990*/  IADD3 R26, P1, PT, R26, 0x80, RZ ;  /* 0x000000801a1a7810 */ /* 0x004fe20007f3e0ff */
[C---:B------:R-:W-:Y:S02]  /*29a0*/  IMAD R4, R3.reuse, 0x10, R4 ;  /* 0x0000001003047824 */ /* 0x040fe400078e0204 */
[C---:B------:R-:W-:Y:S02]  /*29b0*/  IMAD R6, R3.reuse, 0x10, R6 ;  /* 0x0000001003067824 */ /* 0x040fe400078e0206 */
[----:B------:R-:W-:Y:S02]  /*29c0*/  IMAD.X R27, RZ, RZ, R27, P1 ;  /* 0x000000ffff1b7224 */ /* 0x000fe400008e061b */
        /* <DEDUP_REMOVED lines=8> */
[----:B------:R-:W-:Y:S01]  /*2a50*/  IMAD R13, R3, 0x10, R13 ;  /* 0x00000010030d7824 */ /* 0x000fe200078e020d */
[----:B---3--:R1:W-:Y:S01]  /*2a60*/  STG.E.64 desc[UR4][R24.64], R36 ;  /* 0x0000002418007986 */ /* 0x0083e2000c101b04 */
[----:B------:R-:W-:Y:S05]  /*2a70*/  @P0 BRA `(.L_x_65) ;  /* 0xfffffff800d80947 */ /* 0x000fea000383ffff */
[----:B------:R-:W-:Y:S05]  /*2a80*/  BSYNC.RECONVERGENT B0 ;  /* 0x0000000000007941 */ /* 0x000fea0003800200 */
.L_x_64:
[----:B------:R-:W2:Y:S02]  /*2a90*/  LDCU UR4, c[0x0][0x3a4] ;  /* 0x00007480ff0477ac */ /* 0x000ea40008000800 */
[----:B--2---:R-:W-:-:S06]  /*2aa0*/  ULOP3.LUT UR4, UR4, 0xfffffff0, URZ, 0xc0, !UPT ;  /* 0xfffffff004047892 */ /* 0x004fcc000f8ec0ff */
[----:B------:R-:W-:-:S07]  /*2ab0*/  IMAD.U32 R9, RZ, RZ, UR4 ;  /* 0x00000004ff097e24 */ /* 0x000fce000f8e00ff */
.L_x_63:
[----:B------:R-:W2:Y:S02]  /*2ac0*/  LDC R8, c[0x0][0x3a4] ;  /* 0x0000e900ff087b82 */ /* 0x000ea40000000800 */
[----:B--2---:R-:W-:-:S13]  /*2ad0*/  LOP3.LUT P0, R6, R8, 0xf, RZ, 0xc0, !PT ;  /* 0x0000000f08067812 */ /* 0x004fda000780c0ff */
[----:B------:R-:W-:Y:S05]  /*2ae0*/  @!P0 EXIT ;  /* 0x000000000000894d */ /* 0x000fea0003800000 */
[----:B------:R-:W2:Y:S01]  /*2af0*/  LDC.64 R4, c[0x0][0x398] ;  /* 0x0000e600ff047b82 */ /* 0x000ea20000000a00 */
[----:B------:R-:W-:Y:S01]  /*2b00*/  ISETP.GE.U32.AND P0, PT, R6, 0x8, PT ;  /* 0x000000080600780c */ /* 0x000fe20003f06070 */
[----:B------:R-:W-:Y:S01]  /*2b10*/  IMAD.IADD R0, R2, 0x1, -R3 ;  /* 0x0000000102007824 */ /* 0x000fe200078e0a03 */
[----:B------:R-:W-:-:S03]  /*2b20*/  LOP3.LUT R26, R8, 0x7, RZ, 0xc0, !PT ;  /* 0x00000007081a7812 */ /* 0x000fc600078ec0ff */
[----:B------:R-:W-:Y:S01]  /*2b30*/  IMAD.SHL.U32 R7, R0, 0x40, RZ ;  /* 0x0000004000077824 */ /* 0x000fe200078e00ff */
[----:B------:R-:W-:-:S03]  /*2b40*/  ISETP.NE.AND P1, PT, R26, RZ, PT ;  /* 0x000000ff1a00720c */ /* 0x000fc60003f25270 */
[----:B--2---:R-:W-:-:S04]  /*2b50*/  IMAD.WIDE R4, R7, 0x8, R4 ;  /* 0x0000000807047825 */ /* 0x004fc800078e0204 */
[----:B------:R-:W-:Y:S06]  /*2b60*/  @!P0 BRA `(.L_x_66) ;  /* 0x00000000009c8947 */ /* 0x000fec0003800000 */
[----:B------:R-:W-:Y:S01]  /*2b70*/  R2UR UR4, R20 ;  /* 0x00000000140472ca */ /* 0x000fe200000e0000 */
[----:B------:R-:W-:Y:S01]  /*2b80*/  IMAD.WIDE.U32 R10, R9, 0x8, R4 ;  /* 0x00000008090a7825 */ /* 0x000fe200078e0004 */
[----:B------:R-:W-:Y:S01]  /*2b90*/  R2UR UR5, R21 ;  /* 0x00000000150572ca */ /* 0x000fe200000e0000 */
[----:B------:R-:W2:-:S12]  /*2ba0*/  LDC.64 R6, c[0x0][0x388] ;  /* 0x0000e200ff067b82 */ /* 0x000e980000000a00 */
[----:B------:R-:W3:Y:S01]  /*2bb0*/  LDG.E.64 R12, desc[UR4][R10.64] ;  /* 0x000000040a0c7981 */ /* 0x000ee2000c1e1b00 */
[----:B------:R-:W-:Y:S01]  /*2bc0*/  R2UR UR6, R20 ;  /* 0x00000000140672ca */ /* 0x000fe200000e0000 */
[----:B------:R-:W-:Y:S01]  /*2bd0*/  IMAD R15, R3, R9, R0 ;  /* 0x00000009030f7224 */ /* 0x000fe200078e0200 */
[----:B------:R-:W-:-:S03]  /*2be0*/  R2UR UR7, R21 ;  /* 0x00000000150772ca */ /* 0x000fc600000e0000 */
[----:B--2---:R-:W-:-:S05]  /*2bf0*/  IMAD.WIDE.U32 R14, R15, 0x8, R6 ;  /* 0x000000080f0e7825 */ /* 0x004fca00078e0006 */
[----:B---3--:R2:W-:Y:S05]  /*2c00*/  STG.E.64 desc[UR4][R14.64], R12 ;  /* 0x0000000c0e007986 */ /* 0x0085ea000c101b04 */
[----:B------:R-:W3:Y:S01]  /*2c10*/  LDG.E.64 R16, desc[UR6][R10.64+0x8] ;  /* 0x000008060a107981 */ /* 0x000ee2000c1e1b00 */
[----:B------:R-:W-:-:S04]  /*2c20*/  IMAD R27, R3, R9, R2 ;  /* 0x00000009031b7224 */ /* 0x000fc800078e0202 */
[----:B------:R-:W-:-:S05]  /*2c30*/  IMAD.WIDE.U32 R18, R27, 0x8, R6 ;  /* 0x000000081b127825 */ /* 0x000fca00078e0006 */
[----:B---3--:R3:W-:Y:S04]  /*2c40*/  STG.E.64 desc[UR4][R18.64], R16 ;  /* 0x0000001012007986 */ /* 0x0087e8000c101b04 */
[----:B-1----:R-:W4:Y:S01]  /*2c50*/  LDG.E.64 R24, desc[UR6][R10.64+0x10] ;  /* 0x000010060a187981 */ /* 0x002f22000c1e1b00 */
[----:B------:R-:W-:-:S04]  /*2c60*/  IMAD.IADD R27, R3, 0x1, R27 ;  /* 0x00000001031b7824 */ /* 0x000fc800078e021b */
[----:B--2---:R-:W-:-:S05]  /*2c70*/  IMAD.WIDE.U32 R12, R27, 0x8, R6 ;  /* 0x000000081b0c7825 */ /* 0x004fca00078e0006 */
[----:B----4-:R1:W-:Y:S04]  /*2c80*/  STG.E.64 desc[UR4][R12.64], R24 ;  /* 0x000000180c007986 */ /* 0x0103e8000c101b04 */
[----:B------:R-:W2:Y:S01]  /*2c90*/  LDG.E.64 R14, desc[UR6][R10.64+0x18] ;  /* 0x000018060a0e7981 */ /* 0x000ea2000c1e1b00 */
[----:B------:R-:W-:-:S04]  /*2ca0*/  IMAD.IADD R27, R3, 0x1, R27 ;  /* 0x00000001031b7824 */ /* 0x000fc800078e021b */
[----:B---3--:R-:W-:-:S05]  /*2cb0*/  IMAD.WIDE.U32 R16, R27, 0x8, R6 ;  /* 0x000000081b107825 */ /* 0x008fca00078e0006 */
[----:B--2---:R2:W-:Y:S04]  /*2cc0*/  STG.E.64 desc[UR4][R16.64], R14 ;  /* 0x0000000e10007986 */ /* 0x0045e8000c101b04 */
        /* <DEDUP_REMOVED lines=13> */
[----:B------:R-:W-:Y:S01]  /*2da0*/  IMAD.IADD R27, R3, 0x1, R27 ;  /* 0x00000001031b7824 */ /* 0x000fe200078e021b */
[----:B------:R-:W-:-:S03]  /*2db0*/  IADD3 R9, PT, PT, R9, 0x8, RZ ;  /* 0x0000000809097810 */ /* 0x000fc60007ffe0ff */
[----:B------:R-:W-:-:S05]  /*2dc0*/  IMAD.WIDE.U32 R6, R27, 0x8, R6 ;  /* 0x000000081b067825 */ /* 0x000fca00078e0006 */
[----:B---3--:R2:W-:Y:S02]  /*2dd0*/  STG.E.64 desc[UR4][R6.64], R18 ;  /* 0x0000001206007986 */ /* 0x0085e4000c101b04 */
.L_x_66:
[----:B------:R-:W-:Y:S05]  /*2de0*/  @!P1 EXIT ;  /* 0x000000000000994d */ /* 0x000fea0003800000 */
[----:B------:R-:W-:Y:S02]  /*2df0*/  ISETP.GE.U32.AND P0, PT, R26, 0x4, PT ;  /* 0x000000041a00780c */ /* 0x000fe40003f06070 */
[----:B------:R-:W-:-:S04]  /*2e00*/  LOP3.LUT R8, R8, 0x3, RZ, 0xc0, !PT ;  /* 0x0000000308087812 */ /* 0x000fc800078ec0ff */
[----:B------:R-:W-:-:S07]  /*2e10*/  ISETP.NE.AND P1, PT, R8, RZ, PT ;  /* 0x000000ff0800720c */ /* 0x000fce0003f25270 */
[----:B------:R-:W-:Y:S06]  /*2e20*/  @!P0 BRA `(.L_x_67) ;  /* 0x00000000005c8947 */ /* 0x000fec0003800000 */
[----:B------:R-:W-:Y:S01]  /*2e30*/  R2UR UR4, R20 ;  /* 0x00000000140472ca */ /* 0x000fe200000e0000 */
[----:B--2---:R-:W-:Y:S01]  /*2e40*/  IMAD.WIDE.U32 R14, R9, 0x8, R4 ;  /* 0x00000008090e7825 */ /* 0x004fe200078e0004 */
        /* <DEDUP_REMOVED lines=12> */
[----:B------:R-:W4:Y:S01]  /*2f10*/  LDG.E.64 R12, desc[UR6][R14.64+0x10] ;  /* 0x000010060e0c7981 */ /* 0x000f22000c1e1b00 */
[----:B------:R-:W-:-:S04]  /*2f20*/  IMAD.IADD R0, R3, 0x1, R0 ;  /* 0x0000000103007824 */ /* 0x000fc800078e0200 */
[----:B--2---:R-:W-:-:S05]  /*2f30*/  IMAD.WIDE.U32 R16, R0, 0x8, R4 ;  /* 0x0000000800107825 */ /* 0x004fca00078e0004 */
[----:B----4-:R3:W-:Y:S04]  /*2f40*/  STG.E.64 desc[UR4][R16.64], R12 ;  /* 0x0000000c10007986 */ /* 0x0107e8000c101b04 */
[----:B------:R-:W2:Y:S01]  /*2f50*/  LDG.E.64 R6, desc[UR6][R14.64+0x18] ;  /* 0x000018060e067981 */ /* 0x000ea2000c1e1b00 */
[----:B-1----:R-:W-:Y:S02]  /*2f60*/  IMAD.IADD R25, R3, 0x1, R0 ;  /* 0x0000000103197824 */ /* 0x002fe400078e0200 */
[----:B------:R-:W-:Y:S02]  /*2f70*/  VIADD R9, R9, 0x4 ;  /* 0x0000000409097836 */ /* 0x000fe40000000000 */
[----:B------:R-:W-:-:S05]  /*2f80*/  IMAD.WIDE.U32 R4, R25, 0x8, R4 ;  /* 0x0000000819047825 */ /* 0x000fca00078e0004 */
[----:B--2---:R3:W-:Y:S02]  /*2f90*/  STG.E.64 desc[UR4][R4.64], R6 ;  /* 0x0000000604007986 */ /* 0x0047e4000c101b04 */
.L_x_67:
[----:B------:R-:W-:Y:S05]  /*2fa0*/  @!P1 EXIT ;  /* 0x000000000000994d */ /* 0x000fea0003800000 */
[----:B------:R-:W4:Y:S01]  /*2fb0*/  LDCU.64 UR4, c[0x0][0x398] ;  /* 0x00007300ff0477ac */ /* 0x000f220008000a00 */
[----:B---3--:R-:W3:Y:S01]  /*2fc0*/  LDC.64 R10, c[0x0][0x388] ;  /* 0x0000e200ff0a7b82 */ /* 0x008ee20000000a00 */
[----:B------:R-:W-:-:S04]  /*2fd0*/  IMAD.WIDE.U32 R22, R9, 0x8, R22 ;  /* 0x0000000809167825 */ /* 0x000fc800078e0016 */
[----:B------:R-:W-:Y:S02]  /*2fe0*/  VIADD R9, R9, 0xffffffff ;  /* 0xffffffff09097836 */ /* 0x000fe40000000000 */
[----:B------:R-:W-:Y:S02]  /*2ff0*/  IMAD.MOV R8, RZ, RZ, -R8 ;  /* 0x000000ffff087224 */ /* 0x000fe400078e0a08 */
[----:B------:R-:W-:Y:S01]  /*3000*/  IMAD R2, R3, R9, R2 ;  /* 0x0000000903027224 */ /* 0x000fe200078e0202 */
[----:B----4-:R-:W-:-:S04]  /*3010*/  IADD3 R0, P0, PT, R22, UR4, RZ ;  /* 0x0000000416007c10 */ /* 0x010fc8000ff1e0ff */
[----:B------:R-:W-:-:S09]  /*3020*/  IADD3.X R23, PT, PT, R23, UR5, RZ, P0, !PT ;  /* 0x0000000517177c10 */ /* 0x000fd200087fe4ff */
.L_x_68:
[----:B------:R-:W-:Y:S01]  /*3030*/  R2UR UR4, R20 ;  /* 0x00000000140472ca */ /* 0x000fe200000e0000 */
[----:B----4-:R-:W-:Y:S01]  /*3040*/  IMAD.MOV.U32 R4, RZ, RZ, R0 ;  /* 0x000000ffff047224 */ /* 0x010fe200078e0000 */
[----:B------:R-:W-:Y:S01]  /*3050*/  R2UR UR5, R21 ;  /* 0x00000000150572ca */ /* 0x000fe200000e0000 */
[----:B------:R-:W-:-:S12]  /*3060*/  IMAD.MOV.U32 R5, RZ, RZ, R23 ;  /* 0x000000ffff057224 */ /* 0x000fd800078e0017 */
[----:B------:R-:W4:Y:S01]  /*3070*/  LDG.E.64 R4, desc[UR4][R4.64] ;  /* 0x0000000404047981 */ /* 0x000f22000c1e1b00 */
[----:B------:R-:W-:Y:S01]  /*3080*/  VIADD R8, R8, 0x1 ;  /* 0x0000000108087836 */ /* 0x000fe20000000000 */
[----:B------:R-:W-:Y:S01]  /*3090*/  IADD3 R0, P1, PT, R0, 0x8, RZ ;  /* 0x0000000800007810 */ /* 0x000fe20007f3e0ff */
[----:B--23--:R-:W-:-:S03]  /*30a0*/  IMAD.WIDE.U32 R6, R2, 0x8, R10 ;  /* 0x0000000802067825 */ /* 0x00cfc600078e000a */
[----:B------:R-:W-:Y:S01]  /*30b0*/  ISETP.NE.AND P0, PT, R8, RZ, PT ;  /* 0x000000ff0800720c */ /* 0x000fe20003f05270 */
[----:B------:R-:W-:Y:S02]  /*30c0*/  IMAD.IADD R2, R3, 0x1, R2 ;  /* 0x0000000103027824 */ /* 0x000fe400078e0202 */
[----:B------:R-:W-:Y:S01]  /*30d0*/  IMAD.X R23, RZ, RZ, R23, P1 ;  /* 0x000000ffff177224 */ /* 0x000fe200008e0617 */
[----:B----4-:R4:W-:Y:S09]  /*30e0*/  STG.E.64 desc[UR4][R6.64], R4 ;  /* 0x0000000406007986 */ /* 0x0109f2000c101b04 */
[----:B------:R-:W-:Y:S05]  /*30f0*/  @P0 BRA `(.L_x_68) ;  /* 0xfffffffc00cc0947 */ /* 0x000fea000383ffff */
[----:B------:R-:W-:Y:S05]  /*3100*/  EXIT ;  /* 0x000000000000794d */ /* 0x000fea0003800000 */
.L_x_69:
        /* <DEDUP_REMOVED lines=15> */
.L_x_114:


//--------------------- .text.shared_u32_transpose_pack_u64 --------------------------
	.section	.text.shared_u32_transpose_pack_u64,"ax",@progbits
	.align	128
        .global         shared_u32_transpose_pack_u64
        .type           shared_u32_transpose_pack_u64,@function
        .size           shared_u32_transpose_pack_u64,(.L_x_115 - shared_u32_transpose_pack_u64)
        .other          shared_u32_transpose_pack_u64,@"STO_CUDA_ENTRY STV_DEFAULT"
shared_u32_transpose_pack_u64:
.text.shared_u32_transpose_pack_u64:
        /* <DEDUP_REMOVED lines=25> */
.L_x_70:
        /* <DEDUP_REMOVED lines=19> */
.L_x_71:
[----:B------:R-:W0:Y:S01]  /*02c0*/  LDCU UR5, c[0x0][0x3a0] ;  /* 0x00007400ff0577ac */ /* 0x000e220008000800 */
[----:B------:R-:W1:Y:S01]  /*02d0*/  LDC.64 R4, c[0x0][0x358] ;  /* 0x0000d600ff047b82 */ /* 0x000e620000000a00 */
[----:B------:R-:W-:Y:S01]  /*02e0*/  IMAD.MOV.U32 R0, RZ, RZ, R1 ;  /* 0x000000ffff007224 */ /* 0x000fe200078e0001 */
[----:B0-----:R-:W-:-:S04]  /*02f0*/  USHF.R.S32.HI UR4, URZ, 0x1f, UR5 ;  /* 0x0000001fff047899 */ /* 0x001fc80008011405 */
[----:B------:R-:W-:-:S04]  /*0300*/  ULEA.HI UR4, UR4, UR5, URZ, 0x6 ;  /* 0x0000000504047291 */ /* 0x000fc8000f8f30ff */
[----:B------:R-:W-:-:S06]  /*0310*/  USHF.R.S32.HI UR4, URZ, 0x6, UR4 ;  /* 0x00000006ff047899 */ /* 0x000fcc0008011404 */
[----:B------:R-:W-:-:S13]  /*0320*/  ISETP.GE.AND P0, PT, R16, UR4, PT ;  /* 0x0000000410007c0c */ /* 0x000fda000bf06270 */
[----:B------:R-:W-:Y:S05]  /*0330*/  @P0 BRA `(.L_x_72) ;  /* 0x0000004800580947 */ /* 0x000fea0003800000 */
[----:B------:R-:W0:Y:S01]  /*0340*/  S2R R15, SR_TID.X ;  /* 0x00000000000f7919 */ /* 0x000e220000002100 */
[----:B------:R-:W2:Y:S01]  /*0350*/  S2UR UR5, SR_CTAID.X ;  /* 0x00000000000579c3 */ /* 0x000ea20000002500 */
[----:B------:R-:W2:Y:S01]  /*0360*/  LDCU UR4, c[0x0][0x360] ;  /* 0x00006c00ff0477ac */ /* 0x000ea20008000800 */
[C---:B-1----:R-:W-:Y:S02]  /*0370*/  R2UR UR6, R4.reuse ;  /* 0x00000000040672ca */ /* 0x042fe400000e0000 */
[C---:B------:R-:W-:Y:S02]  /*0380*/  R2UR UR7, R5.reuse ;  /* 0x00000000050772ca */ /* 0x040fe400000e0000 */
[----:B------:R-:W-:Y:S02]  /*0390*/  R2UR UR8, R4 ;  /* 0x00000000040872ca */ /* 0x000fe400000e0000 */
[----:B------:R-:W1:Y:S01]  /*03a0*/  LDC.64 R28, c[0x0][0x390] ;  /* 0x0000e400ff1c7b82 */ /* 0x000e620000000a00 */
[----:B------:R-:W-:-:S02]  /*03b0*/  R2UR UR9, R5 ;  /* 0x00000000050972ca */ /* 0x000fc400000e0000 */
[C---:B------:R-:W-:Y:S02]  /*03c0*/  R2UR UR12, R4.reuse ;  /* 0x00000000040c72ca */ /* 0x040fe400000e0000 */
[C---:B------:R-:W-:Y:S02]  /*03d0*/  R2UR UR13, R5.reuse ;  /* 0x00000000050d72ca */ /* 0x040fe400000e0000 */
[C---:B------:R-:W-:Y:S02]  /*03e0*/  R2UR UR14, R4.reuse ;  /* 0x00000000040e72ca */ /* 0x040fe400000e0000 */
[C---:B------:R-:W-:Y:S02]  /*03f0*/  R2UR UR15, R5.reuse ;  /* 0x00000000050f72ca */ /* 0x040fe400000e0000 */
[----:B------:R-:W-:Y:S02]  /*0400*/  R2UR UR10, R4 ;  /* 0x00000000040a72ca */ /* 0x000fe400000e0000 */
[----:B------:R-:W-:Y:S01]  /*0410*/  R2UR UR11, R5 ;  /* 0x00000000050b72ca */ /* 0x000fe200000e0000 */
[----:B--2---:R-:W-:-:S06]  /*0420*/  UIMAD UR4, UR5, UR4, URZ ;  /* 0x00000004050472a4 */ /* 0x004fcc000f8e02ff */
[----:B0-----:R-:W-:-:S04]  /*0430*/  VIADD R15, R15, UR4 ;  /* 0x000000040f0f7c36 */ /* 0x001fc80008000000 */
[----:B------:R-:W-:-:S04]  /*0440*/  IMAD.SHL.U32 R3, R15, 0x40, RZ ;  /* 0x000000400f037824 */ /* 0x000fc800078e00ff */
[----:B-1----:R-:W-:-:S05]  /*0450*/  IMAD.WIDE R28, R3, 0x4, R28 ;  /* 0x00000004031c7825 */ /* 0x002fca00078e021c */
[----:B------:R-:W2:Y:S01]  /*0460*/  LDG.E R6, desc[UR6][R28.64] ;  /* 0x000000061c067981 */ /* 0x000ea2000c1e1900 */
[----:B------:R-:W0:Y:S03]  /*0470*/  LDCU.64 UR6, c[0x0][0x358] ;  /* 0x00006b00ff0677ac */ /* 0x000e260008000a00 */
[----:B------:R-:W2:Y:S04]  /*0480*/  LDG.E R7, desc[UR8][R28.64+0x80] ;  /* 0x000080081c077981 */ /* 0x000ea8000c1e1900 */
[----:B------:R-:W3:Y:S04]  /*0490*/  LDG.E R61, desc[UR12][R28.64+0x40] ;  /* 0x0000400c1c3d7981 */ /* 0x000ee8000c1e1900 */
[----:B------:R-:W4:Y:S04]  /*04a0*/  LDG.E R63, desc[UR14][R28.64+0xc0] ;  /* 0x0000c00e1c3f7981 */ /* 0x000f28000c1e1900 */
[----:B------:R-:W5:Y:S04]  /*04b0*/  LDG.E R43, desc[UR10][R28.64+0x20] ;  /* 0x0000200a1c2b7981 */ /* 0x000f68000c1e1900 */
[----:B------:R-:W5:Y:S04]  /*04c0*/  LDG.E R10, desc[UR8][R28.64+0xa0] ;  /* 0x0000a0081c0a7981 */ /* 0x000f68000c1e1900 */
[----:B0-----:R-:W5:Y:S04]  /*04d0*/  LDG.E R60, desc[UR6][R28.64+0x60] ;  /* 0x000060061c3c7981 */ /* 0x001f68000c1e1900 */
[----:B------:R-:W5:Y:S04]  /*04e0*/  LDG.E R59, desc[UR6][R28.64+0xe0] ;  /* 0x0000e0061c3b7981 */ /* 0x000f68000c1e1900 */
        /* <DEDUP_REMOVED lines=38> */
[----:B------:R-:W5:Y:S01]  /*0750*/  LDG.E R35, desc[UR6][R28.64+0x74] ;  /* 0x000074061c237981 */ /* 0x000f62000c1e1900 */
[----:B------:R-:W0:Y:S03]  /*0760*/  LDCU.64 UR8, c[0x0][0x358] ;  /* 0x00006b00ff0877ac */ /* 0x000e260008000a00 */
[----:B------:R-:W5:Y:S01]  /*0770*/  LDG.E R41, desc[UR6][R28.64+0xf4] ;  /* 0x0000f4061c297981 */ /* 0x000f62000c1e1900 */
[----:B------:R-:W-:-:S02]  /*0780*/  R2UR UR16, R4 ;  /* 0x00000000041072ca */ /* 0x000fc400000e0000 */
[C---:B------:R-:W-:Y:S02]  /*0790*/  R2UR UR18, R4.reuse ;  /* 0x00000000041272ca */ /* 0x040fe400000e0000 */
[C---:B------:R-:W-:Y:S02]  /*07a0*/  R2UR UR20, R4.reuse ;  /* 0x00000000041472ca */ /* 0x040fe400000e0000 */
[C---:B------:R-:W-:Y:S02]  /*07b0*/  R2UR UR22, R4.reuse ;  /* 0x00000000041672ca */ /* 0x040fe400000e0000 */
[----:B------:R-:W-:Y:S02]  /*07c0*/  R2UR UR24, R4 ;  /* 0x00000000041872ca */ /* 0x000fe400000e0000 */
[C---:B------:R-:W-:Y:S02]  /*07d0*/  R2UR UR17, R5.reuse ;  /* 0x00000000051172ca */ /* 0x040fe400000e0000 */
[----:B------:R-:W-:-:S02]  /*07e0*/  R2UR UR19, R5 ;  /* 0x00000000051372ca */ /* 0x000fc400000e0000 */
[C---:B------:R-:W-:Y:S01]  /*07f0*/  R2UR UR21, R5.reuse ;  /* 0x00000000051572ca */ /* 0x040fe200000e0000 */
[----:B0-----:R-:W5:Y:S01]  /*0800*/  LDG.E R31, desc[UR8][R28.64+0x58] ;  /* 0x000058081c1f7981 */ /* 0x001f62000c1e1900 */
[C---:B------:R-:W-:Y:S02]  /*0810*/  R2UR UR23, R5.reuse ;  /* 0x00000000051772ca */ /* 0x040fe400000e0000 */
[----:B------:R-:W-:Y:S02]  /*0820*/  R2UR UR25, R5 ;  /* 0x00000000051972ca */ /* 0x000fe400000e0000 */
[--C-:B--2---:R-:W-:Y:S02]  /*0830*/  SHF.R.U64 R24, R6, 0x10, R7.reuse ;  /* 0x0000001006187819 */ /* 0x104fe40000001207 */
[----:B------:R-:W-:Y:S02]  /*0840*/  SHF.R.U32.HI R26, RZ, 0x10, R7 ;  /* 0x00000010ff1a7819 */ /* 0x000fe40000011607 */
[----:B---3--:R-:W-:-:S02]  /*0850*/  LOP3.LUT R24, R24, R61, RZ, 0x3c, !PT ;  /* 0x0000003d18187212 */ /* 0x008fc400078e3cff */
[----:B----4-:R-:W-:-:S04]  /*0860*/  LOP3.LUT R26, R26, R63, RZ, 0x3c, !PT ;  /* 0x0000003f1a1a7212 */ /* 0x010fc800078e3cff */
[----:B------:R-:W-:Y:S02]  /*0870*/  SHF.L.U64.HI R14, R24, 0x10, R26 ;  /* 0x00000010180e7819 */ /* 0x000fe4000001021a */
[----:B-----5:R-:W-:-:S04]  /*0880*/  SHF.R.U64 R25, R43, 0x10, R10 ;  /* 0x000000102b197819 */ /* 0x020fc8000000120a */
[----:B------:R-:W-:Y:S01]  /*0890*/  LOP3.LUT R25, R25, R60, RZ, 0x3c, !PT ;  /* 0x0000003c19197212 */ /* 0x000fe200078e3cff */
[----:B------:R-:W-:Y:S01]  /*08a0*/  IMAD.U32 R9, R24, 0x10000, RZ ;  /* 0x0001000018097824 */ /* 0x000fe200078e00ff */
[----:B------:R-:W-:Y:S02]  /*08b0*/  LOP3.LUT R7, R7, 0xffff0000, R14, 0x78, !PT ;  /* 0xffff000007077812 */ /* 0x000fe400078e780e */
[----:B------:R-:W-:Y:S01]  /*08c0*/  SHF.R.U32.HI R18, RZ, 0x10, R10 ;  /* 0x00000010ff127819 */ /* 0x000fe2000001160a */
[----:B------:R-:W-:Y:S01]  /*08d0*/  IMAD.U32 R14, R25, 0x10000, RZ ;  /* 0x00010000190e7824 */ /* 0x000fe200078e00ff */
[----:B------:R-:W-:Y:S02]  /*08e0*/  LOP3.LUT R6, R6, 0xffff0000, R9, 0x78, !PT ;  /* 0xffff000006067812 */ /* 0x000fe400078e7809 */
[----:B------:R-:W-:Y:S01]  /*08f0*/  LOP3.LUT R4, R18, R59, RZ, 0x3c, !PT ;  /* 0x0000003b12047212 */ /* 0x000fe200078e3cff */
[----:B------:R-:W2:Y:S01]  /*0900*/  LDG.E R9, desc[UR10][R28.64+0x18] ;  /* 0x0000180a1c097981 */ /* 0x000ea2000c1e1900 */
[----:B------:R-:W-:-:S02]  /*0910*/  LOP3.LUT R43, R43, 0xffff0000, R14, 0x78, !PT ;  /* 0xffff00002b2b7812 */ /* 0x000fc400078e780e */
[----:B------:R-:W-:Y:S01]  /*0920*/  SHF.L.U64.HI R5, R25, 0x10, R4 ;  /* 0x0000001019057819 */ /* 0x000fe20000010204 */
[----:B------:R-:W2:Y:S01]  /*0930*/  LDG.E R14, desc[UR12][R28.64+0x98] ;  /* 0x0000980c1c0e7981 */ /* 0x000ea2000c1e1900 */
[----:B------:R-:W-:Y:S02]  /*0940*/  SHF.R.U64 R18, R6, 0x8, R7 ;  /* 0x0000000806127819 */ /* 0x000fe40000001207 */
[----:B------:R-:W-:Y:S02]  /*0950*/  LOP3.LUT R64, R10, 0xffff0000, R5, 0x78, !PT ;  /* 0xffff00000a407812 */ /* 0x000fe400078e7805 */
[----:B------:R-:W-:Y:S02]  /*0960*/  SHF.R.U32.HI R10, RZ, 0x8, R7 ;  /* 0x00000008ff0a7819 */ /* 0x000fe40000011607 */
[----:B------:R-:W-:Y:S02]  /*0970*/  LOP3.LUT R18, R18, R43, RZ, 0x3c, !PT ;  /* 0x0000002b12127212 */ /* 0x000fe400078e3cff */
[----:B------:R-:W-:-:S02]  /*0980*/  LOP3.LUT R60, R60, 0xffff, R25, 0x78, !PT ;  /* 0x0000ffff3c3c7812 */ /* 0x000fc400078e7819 */
[----:B------:R-:W-:Y:S02]  /*0990*/  LOP3.LUT R25, R10, R64, RZ, 0x3c, !PT ;  /* 0x000000400a197212 */ /* 0x000fe400078e3cff */
[----:B------:R-:W3:Y:S01]  /*09a0*/  LDG.E R10, desc[UR6][R28.64+0xd8] ;  /* 0x0000d8061c0a7981 */ /* 0x000ee2000c1e1900 */
[C---:B------:R-:W-:Y:S01]  /*09b0*/  IMAD.SHL.U32 R5, R18.reuse, 0x100, RZ ;  /* 0x0000010012057824 */ /* 0x040fe200078e00ff */
[----:B------:R-:W-:Y:S02]  /*09c0*/  LOP3.LUT R43, R43, 0xff00ff, R18, 0x78, !PT ;  /* 0x00ff00ff2b2b7812 */ /* 0x000fe400078e7812 */
[--C-:B------:R-:W-:Y:S02]  /*09d0*/  SHF.L.U64.HI R18, R18, 0x8, R25.reuse ;  /* 0x0000000812127819 */ /* 0x100fe40000010219 */
[----:B------:R-:W-:Y:S02]  /*09e0*/  LOP3.LUT R64, R64, 0xff00ff, R25, 0x78, !PT ;  /* 0x00ff00ff40407812 */ /* 0x000fe400078e7819 */
[----:B------:R-:W-:Y:S01]  /*09f0*/  LOP3.LUT R7, R7, 0xff00ff00, R18, 0x78, !PT ;  /* 0xff00ff0007077812 */ /* 0x000fe200078e7812 */
[----:B------:R-:W4:Y:S01]  /*0a00*/  LDG.E R25, desc[UR18][R28.64+0x38] ;  /* 0x000038121c197981 */ /* 0x000f22000c1e1900 */
[----:B------:R-:W-:-:S03]  /*0a10*/  LOP3.LUT R63, R63, 0xffff, R26, 0x78, !PT ;  /* 0x0000ffff3f3f7812 */ /* 0x000fc600078e781a */
[----:B------:R-:W4:Y:S01]  /*0a20*/  LDG.E R18, desc[UR20][R28.64+0xb8] ;  /* 0x0000b8141c127981 */ /* 0x000f22000c1e1900 */
[----:B------:R-:W-:Y:S02]  /*0a30*/  LOP3.LUT R6, R6, 0xff00ff00, R5, 0x78, !PT ;  /* 0xff00ff0006067812 */ /* 0x000fe400078e7805 */
[----:B------:R-:W-:Y:S01]  /*0a40*/  LOP3.LUT R61, R61, 0xffff, R24, 0x78, !PT ;  /* 0x0000ffff3d3d7812 */ /* 0x000fe200078e7818 */
[----:B------:R-:W5:Y:S01]  /*0a50*/  LDG.E R26, desc[UR6][R28.64+0x78] ;  /* 0x000078061c1a7981 */ /* 0x000f62000c1e1900 */
[--C-:B------:R-:W-:Y:S02]  /*0a60*/  SHF.R.U64 R5, R47, 0x10, R42.reuse ;  /* 0x000000102f057819 */ /* 0x100fe4000000122a */
[----:B------:R-:W-:Y:S02]  /*0a70*/  SHF.R.U32.HI R24, RZ, 0x10, R42 ;  /* 0x00000010ff187819 */ /* 0x000fe4000001162a */
[----:B------:R-:W-:Y:S02]  /*0a80*/  LOP3.LUT R5, R5, R56, RZ, 0x3c, !PT ;  /* 0x0000003805057212 */ /* 0x000fe400078e3cff */
[----:B------:R-:W-:-:S02]  /*0a90*/  LOP3.LUT R24, R24, R57, RZ, 0x3c, !PT ;  /* 0x0000003918187212 */ /* 0x000fc400078e3cff */
[----:B------:R-:W-:Y:S01]  /*0aa0*/  LOP3.LUT R59, R59, 0xffff, R4, 0x78, !PT ;  /* 0x0000ffff3b3b7812 */ /* 0x000fe200078e7804 */
[----:B------:R-:W-:Y:S01]  /*0ab0*/  IMAD.U32 R4, R5, 0x10000, RZ ;  /* 0x0001000005047824 */ /* 0x000fe200078e00ff */
[----:B------:R-:W-:Y:S02]  /*0ac0*/  LOP3.LUT R56, R56, 0xffff, R5, 0x78, !PT ;  /* 0x0000ffff38387812 */ /* 0x000fe400078e7805 */
[--C-:B------:R-:W-:Y:S02]  /*0ad0*/  LOP3.LUT R57, R57, 0xffff, R24.reuse, 0x78, !PT ;  /* 0x0000ffff39397812 */ /* 0x100fe400078e7818 */
[----:B------:R-:W-:Y:S02]  /*0ae0*/  SHF.L.U64.HI R5, R5, 0x10, R24 ;  /* 0x0000001005057819 */ /* 0x000fe40000010218 */
[----:B------:R-:W5:Y:S01]  /*0af0*/  LDG.E R24, desc[UR6][R28.64+0xf8] ;  /* 0x0000f8061c187981 */ /* 0x000f62000c1e1900 */
[--C-:B------:R-:W-:Y:S02]  /*0b00*/  SHF.R.U64 R44, R21, 0x10, R12.reuse ;  /* 0x00000010152c7819 */ /* 0x100fe4000000120c */
[----:B------:R-:W-:-:S02]  /*0b10*/  SHF.R.U32.HI R65, RZ, 0x10, R12 ;  /* 0x00000010ff417819 */ /* 0x000fc4000001160c */
[----:B------:R-:W-:Y:S02]  /*0b20*/  LOP3.LUT R44, R44, R55, RZ, 0x3c, !PT ;  /* 0x000000372c2c7212 */ /* 0x000fe400078e3cff */
[----:B------:R-:W-:Y:S02]  /*0b30*/  LOP3.LUT R5, R42, 0xffff0000, R5, 0x78, !PT ;  /* 0xffff00002a057812 */ /* 0x000fe400078e7805 */
[----:B------:R-:W-:Y:S01]  /*0b40*/  LOP3.LUT R65, R65, R62, RZ, 0x3c, !PT ;  /* 0x0000003e41417212 */ /* 0x000fe200078e3cff */
[C---:B------:R-:W-:Y:S01]  /*0b50*/  IMAD.U32 R42, R44.reuse, 0x10000, RZ ;  /* 0x000100002c2a7824 */ /* 0x040fe200078e00ff */
[----:B------:R-:W-:Y:S02]  /*0b60*/  LOP3.LUT R4, R47, 0xffff0000, R4, 0x78, !PT ;  /* 0xffff00002f047812 */ /* 0x000fe400078e7804 */
[----:B------:R-:W-:Y:S02]  /*0b70*/  SHF.L.U64.HI R47, R44, 0x10, R65 ;  /* 0x000000102c2f7819 */ /* 0x000fe40000010241 */
[----:B------:R-:W-:-:S02]  /*0b80*/  LOP3.LUT R21, R21, 0xffff0000, R42, 0x78, !PT ;  /* 0xffff000015157812 */ /* 0x000fc400078e782a */
[----:B------:R-:W-:Y:S02]  /*0b90*/  SHF.R.U64 R42, R4, 0x8, R5 ;  /* 0x00000008042a7819 */ /* 0x000fe40000001205 */
[----:B------:R-:W-:Y:S02]  /*0ba0*/  LOP3.LUT R55, R55, 0xffff, R44, 0x78, !PT ;  /* 0x0000ffff37377812 */ /* 0x000fe400078e782c */
[----:B------:R-:W-:Y:S02]  /*0bb0*/  LOP3.LUT R62, R62, 0xffff, R65, 0x78, !PT ;  /* 0x0000ffff3e3e7812 */ /* 0x000fe400078e7841 */
[----:B------:R-:W-:Y:S02]  /*0bc0*/  LOP3.LUT R44, R12, 0xffff0000, R47, 0x78, !PT ;  /* 0xffff00000c2c7812 */ /* 0x000fe400078e782f */
[----:B------:R-:W-:Y:S02]  /*0bd0*/  SHF.R.U32.HI R65, RZ, 0x8, R5 ;  /* 0x00000008ff417819 */ /* 0x000fe40000011605 */
[----:B------:R-:W-:-:S02]  /*0be0*/  LOP3.LUT R42, R42, R21, RZ, 0x3c, !PT ;  /* 0x000000152a2a7212 */ /* 0x000fc400078e3cff */
[----:B------:R-:W-:Y:S02]  /*0bf0*/  LOP3.LUT R65, R65, R44, RZ, 0x3c, !PT ;  /* 0x0000002c41417212 */ /* 0x000fe400078e3cff */
[----:B------:R-:W-:Y:S01]  /*0c00*/  LOP3.LUT R12, R21, 0xff00ff, R42, 0x78, !PT ;  /* 0x00ff00ff150c7812 */ /* 0x000fe200078e782a */
[C---:B------:R-:W-:Y:S01]  /*0c10*/  IMAD.SHL.U32 R47, R42.reuse, 0x100, RZ ;  /* 0x000001002a2f7824 */ /* 0x040fe200078e00ff */
[--C-:B------:R-:W-:Y:S02]  /*0c20*/  SHF.L.U64.HI R42, R42, 0x8, R65.reuse ;  /* 0x000000082a2a7819 */ /* 0x100fe40000010241 */
[----:B------:R-:W-:Y:S02]  /*0c30*/  LOP3.LUT R21, R44, 0xff00ff, R65, 0x78, !PT ;  /* 0x00ff00ff2c157812 */ /* 0x000fe400078e7841 */
[----:B------:R-:W-:-:S04]  /*0c40*/  SHF.R.U64 R65, R30, 0x10, R13 ;  /* 0x000000101e417819 */ /* 0x000fc8000000120d */
[----:B------:R-:W-:Y:S02]  /*0c50*/  LOP3.LUT R65, R65, R32, RZ, 0x3c, !PT ;  /* 0x0000002041417212 */ /* 0x000fe400078e3cff */
[----:B------:R-:W-:Y:S02]  /*0c60*/  SHF.R.U32.HI R67, RZ, 0x10, R13 ;  /* 0x00000010ff437819 */ /* 0x000fe4000001160d */
[----:B------:R-:W-:Y:S01]  /*0c70*/  LOP3.LUT R4, R4, 0xff00ff00, R47, 0x78, !PT ;  /* 0xff00ff0004047812 */ /* 0x000fe200078e782f */
[----:B------:R-:W-:Y:S01]  /*0c80*/  IMAD.U32 R47, R65, 0x10000, RZ ;  /* 0x00010000412f7824 */ /* 0x000fe200078e00ff */
[----:B------:R-:W-:Y:S02]  /*0c90*/  LOP3.LUT R44, R67, R54, RZ, 0x3c, !PT ;  /* 0x00000036432c7212 */ /* 0x000fe400078e3cff */
[----:B------:R-:W-:Y:S02]  /*0ca0*/  LOP3.LUT R5, R5, 0xff00ff00, R42, 0x78, !PT ;  /* 0xff00ff0005057812 */ /* 0x000fe400078e782a */
[----:B------:R-:W-:-:S02]  /*0cb0*/  LOP3.LUT R47, R30, 0xffff0000, R47, 0x78, !PT ;  /* 0xffff00001e2f7812 */ /* 0x000fc400078e782f */
[----:B------:R-:W-:Y:S02]  /*0cc0*/  LOP3.LUT R30, R32, 0xffff, R65, 0x78, !PT ;  /* 0x0000ffff201e7812 */ /* 0x000fe400078e7841 */
[----:B------:R-:W-:Y:S02]  /*0cd0*/  SHF.L.U64.HI R42, R65, 0x10, R44 ;  /* 0x00000010412a7819 */ /* 0x000fe4000001022c */
[----:B------:R-:W-:-:S04]  /*0ce0*/  SHF.R.U64 R65, R23, 0x10, R2 ;  /* 0x0000001017417819 */ /* 0x000fc80000001202 */
[----:B------:R-:W-:Y:S02]  /*0cf0*/  LOP3.LUT R65, R65, R58, RZ, 0x3c, !PT ;  /* 0x0000003a41417212 */ /* 0x000fe400078e3cff */
[----:B------:R-:W-:-:S03]  /*0d00*/  LOP3.LUT R54, R54, 0xffff, R44, 0x78, !PT ;  /* 0x0000ffff36367812 */ /* 0x000fc600078e782c */
[----:B------:R-:W-:Y:S01]  /*0d10*/  IMAD.U32 R32, R65, 0x10000, RZ ;  /* 0x0001000041207824 */ /* 0x000fe200078e00ff */
[----:B------:R-:W-:Y:S02]  /*0d20*/  LOP3.LUT R42, R13, 0xffff0000, R42, 0x78, !PT ;  /* 0xffff00000d2a7812 */ /* 0x000fe400078e782a */
[----:B------:R-:W-:Y:S02]  /*0d30*/  SHF.R.U32.HI R44, RZ, 0x10, R2 ;  /* 0x00000010ff2c7819 */ /* 0x000fe40000011602 */
[----:B------:R-:W-:Y:S02]  /*0d40*/  LOP3.LUT R13, R23, 0xffff0000, R32, 0x78, !PT ;  /* 0xffff0000170d7812 */ /* 0x000fe400078e7820 */
[----:B------:R-:W-:Y:S02]  /*0d50*/  LOP3.LUT R44, R44, R53, RZ, 0x3c, !PT ;  /* 0x000000352c2c7212 */ /* 0x000fe400078e3cff */
[----:B------:R-:W-:Y:S02]  /*0d60*/  SHF.R.U64 R32, R47, 0x8, R42 ;  /* 0x000000082f207819 */ /* 0x000fe4000000122a */
[----:B------:R-:W-:-:S02]  /*0d70*/  SHF.L.U64.HI R23, R65, 0x10, R44 ;  /* 0x0000001041177819 */ /* 0x000fc4000001022c */
[----:B------:R-:W-:Y:S02]  /*0d80*/  LOP3.LUT R32, R32, R13, RZ, 0x3c, !PT ;  /* 0x0000000d20207212 */ /* 0x000fe400078e3cff */
[----:B------:R-:W-:Y:S02]  /*0d90*/  LOP3.LUT R53, R53, 0xffff, R44, 0x78, !PT ;  /* 0x0000ffff35357812 */ /* 0x000fe400078e782c */
[----:B------:R-:W-:Y:S01]  /*0da0*/  LOP3.LUT R44, R2, 0xffff0000, R23, 0x78, !PT ;  /* 0xffff0000022c7812 */ /* 0x000fe200078e7817 */
[----:B------:R-:W-:Y:S01]  /*0db0*/  IMAD.SHL.U32 R2, R32, 0x100, RZ ;  /* 0x0000010020027824 */ /* 0x000fe200078e00ff */
[----:B------:R-:W-:Y:S02]  /*0dc0*/  LOP3.LUT R58, R58, 0xffff, R65, 0x78, !PT ;  /* 0x0000ffff3a3a7812 */ /* 0x000fe400078e7841 */
[----:B------:R-:W-:Y:S02]  /*0dd0*/  SHF.R.U32.HI R65, RZ, 0x8, R42 ;  /* 0x00000008ff417819 */ /* 0x000fe4000001162a */
[----:B------:R-:W-:-:S02]  /*0de0*/  LOP3.LUT R2, R47, 0xff00ff00, R2, 0x78, !PT ;  /* 0xff00ff002f027812 */ /* 0x000fc400078e7802 */
[----:B------:R-:W-:Y:S02]  /*0df0*/  LOP3.LUT R65, R65, R44, RZ, 0x3c, !PT ;  /* 0x0000002c41417212 */ /* 0x000fe400078e3cff */
[----:B------:R-:W-:Y:S02]  /*0e00*/  SHF.R.U64 R47, R19, 0x10, R8 ;  /* 0x00000010132f7819 */ /* 0x000fe40000001208 */
[----:B------:R-:W-:Y:S02]  /*0e10*/  SHF.L.U64.HI R23, R32, 0x8, R65 ;  /* 0x0000000820177819 */ /* 0x000fe40000010241 */
[----:B------:R-:W-:Y:S02]  /*0e20*/  LOP3.LUT R47, R47, R34, RZ, 0x3c, !PT ;  /* 0x000000222f2f7212 */ /* 0x000fe400078e3cff */
[----:B------:R-:W-:Y:S02]  /*0e30*/  LOP3.LUT R23, R42, 0xff00ff00, R23, 0x78, !PT ;  /* 0xff00ff002a177812 */ /* 0x000fe400078e7817 */
[----:B------:R-:W-:Y:S01]  /*0e40*/  LOP3.LUT R13, R13, 0xff00ff, R32, 0x78, !PT ;  /* 0x00ff00ff0d0d7812 */ /* 0x000fe200078e7820 */
[----:B------:R-:W-:Y:S01]  /*0e50*/  IMAD.U32 R42, R47, 0x10000, RZ ;  /* 0x000100002f2a7824 */ /* 0x000fe200078e00ff */
[----:B------:R-:W-:-:S02]  /*0e60*/  LOP3.LUT R32, R44, 0xff00ff, R65, 0x78, !PT ;  /* 0x00ff00ff2c207812 */ /* 0x000fc400078e7841 */
[----:B------:R-:W-:Y:S02]  /*0e70*/  SHF.R.U32.HI R44, RZ, 0x10, R8 ;  /* 0x00000010ff2c7819 */ /* 0x000fe40000011608 */
[----:B------:R-:W-:Y:S02]  /*0e80*/  LOP3.LUT R19, R19, 0xffff0000, R42, 0x78, !PT ;  /* 0xffff000013137812 */ /* 0x000fe400078e782a */
[----:B------:R-:W-:Y:S02]  /*0e90*/  LOP3.LUT R44, R44, R37, RZ, 0x3c, !PT ;  /* 0x000000252c2c7212 */ /* 0x000fe400078e3cff */
[----:B------:R-:W-:Y:S02]  /*0ea0*/  SHF.R.U64 R42, R20, 0x10, R3 ;  /* 0x00000010142a7819 */ /* 0x000fe40000001203 */
[----:B------:R-:W-:Y:S02]  /*0eb0*/  LOP3.LUT R34, R34, 0xffff, R47, 0x78, !PT ;  /* 0x0000ffff22227812 */ /* 0x000fe400078e782f */
[----:B------:R-:W-:-:S02]  /*0ec0*/  SHF.L.U64.HI R47, R47, 0x10, R44 ;  /* 0x000000102f2f7819 */ /* 0x000fc4000001022c */
[----:B------:R-:W-:Y:S02]  /*0ed0*/  LOP3.LUT R37, R37, 0xffff, R44, 0x78, !PT ;  /* 0x0000ffff25257812 */ /* 0x000fe400078e782c */
[----:B------:R-:W-:Y:S02]  /*0ee0*/  LOP3.LUT R42, R42, R51, RZ, 0x3c, !PT ;  /* 0x000000332a2a7212 */ /* 0x000fe400078e3cff */
[----:B------:R-:W-:Y:S02]  /*0ef0*/  SHF.R.U32.HI R44, RZ, 0x10, R3 ;  /* 0x00000010ff2c7819 */ /* 0x000fe40000011603 */
[----:B------:R-:W-:Y:S01]  /*0f00*/  LOP3.LUT R8, R8, 0xffff0000, R47, 0x78, !PT ;  /* 0xffff000008087812 */ /* 0x000fe200078e782f */
[----:B------:R-:W-:Y:S01]  /*0f10*/  IMAD.U32 R47, R42, 0x10000, RZ ;  /* 0x000100002a2f7824 */ /* 0x000fe200078e00ff */
[----:B------:R-:W-:Y:S02]  /*0f20*/  LOP3.LUT R44, R44, R33, RZ, 0x3c, !PT ;  /* 0x000000212c2c7212 */ /* 0x000fe400078e3cff */
[----:B------:R-:W-:-:S02]  /*0f30*/  LOP3.LUT R51, R51, 0xffff, R42, 0x78, !PT ;  /* 0x0000ffff33337812 */ /* 0x000fc400078e782a */
[----:B------:R-:W-:Y:S02]  /*0f40*/  SHF.L.U64.HI R42, R42, 0x10, R44 ;  /* 0x000000102a2a7819 */ /* 0x000fe4000001022c */
[----:B------:R-:W-:Y:S02]  /*0f50*/  LOP3.LUT R20, R20, 0xffff0000, R47, 0x78, !PT ;  /* 0xffff000014147812 */ /* 0x000fe400078e782f */
[----:B------:R-:W-:Y:S02]  /*0f60*/  SHF.R.U64 R47, R19, 0x8, R8 ;  /* 0x00000008132f7819 */ /* 0x000fe40000001208 */
[----:B------:R-:W-:Y:S02]  /*0f70*/  LOP3.LUT R33, R33, 0xffff, R44, 0x78, !PT ;  /* 0x0000ffff21217812 */ /* 0x000fe400078e782c */
[----:B------:R-:W-:Y:S02]  /*0f80*/  LOP3.LUT R65, R3, 0xffff0000, R42, 0x78, !PT ;  /* 0xffff000003417812 */ /* 0x000fe400078e782a */
[----:B------:R-:W-:-:S02]  /*0f90*/  SHF.R.U32.HI R44, RZ, 0x8, R8 ;  /* 0x00000008ff2c7819 */ /* 0x000fc40000011608 */
[----:B------:R-:W-:Y:S02]  /*0fa0*/  LOP3.LUT R47, R47, R20, RZ, 0x3c, !PT ;  /* 0x000000142f2f7212 */ /* 0x000fe400078e3cff */
[----:B------:R-:W-:Y:S02]  /*0fb0*/  LOP3.LUT R44, R44, R65, RZ, 0x3c, !PT ;  /* 0x000000412c2c7212 */ /* 0x000fe400078e3cff */
[----:B------:R-:W-:Y:S01]  /*0fc0*/  LOP3.LUT R20, R20, 0xff00ff, R47, 0x78, !PT ;  /* 0x00ff00ff14147812 */ /* 0x000fe200078e782f */
[C---:B------:R-:W-:Y:S01]  /*0fd0*/  IMAD.SHL.U32 R42, R47.reuse, 0x100, RZ ;  /* 0x000001002f2a7824 */ /* 0x040fe200078e00ff */
[----:B------:R-:W-:-:S04]  /*0fe0*/  SHF.L.U64.HI R47, R47, 0x8, R44 ;  /* 0x000000082f2f7819 */ /* 0x000fc8000001022c */
[----:B------:R-:W-:Y:S02]  /*0ff0*/  LOP3.LUT R8, R8, 0xff00ff00, R47, 0x78, !PT ;  /* 0xff00ff0008087812 */ /* 0x000fe400078e782f */
[----:B------:R-:W-:Y:S02]  /*1000*/  LOP3.LUT R3, R19, 0xff00ff00, R42, 0x78, !PT ;  /* 0xff00ff0013037812 */ /* 0x000fe400078e782a */
[----:B------:R-:W-:Y:S02]  /*1010*/  SHF.R.U64 R47, R45, 0x10, R38 ;  /* 0x000000102d2f7819 */ /* 0x000fe40000001226 */
[----:B------:R-:W-:Y:S02]  /*1020*/  LOP3.LUT R19, R65, 0xff00ff, R44, 0x78, !PT ;  /* 0x00ff00ff41137812 */ /* 0x000fe400078e782c */
[----:B------:R-:W-:Y:S02]  /*1030*/  SHF.R.U32.HI R44, RZ, 0x10, R38 ;  /* 0x00000010ff2c7819 */ /* 0x000fe40000011626 */
[----:B------:R-:W-:-:S02]  /*1040*/  LOP3.LUT R47, R47, R50, RZ, 0x3c, !PT ;  /* 0x000000322f2f7212 */ /* 0x000fc400078e3cff */
[----:B------:R-:W-:Y:S02]  /*1050*/  LOP3.LUT R44, R44, R49, RZ, 0x3c, !PT ;  /* 0x000000312c2c7212 */ /* 0x000fe400078e3cff */
[----:B------:R-:W-:Y:S01]  /*1060*/  LOP3.LUT R50, R50, 0xffff, R47, 0x78, !PT ;  /* 0x0000ffff32327812 */ /* 0x000fe200078e782f */
[C---:B------:R-:W-:Y:S01]  /*1070*/  IMAD.U32 R42, R47.reuse, 0x10000, RZ ;  /* 0x000100002f2a7824 */ /* 0x040fe200078e00ff */
[----:B------:R-:W-:-:S04]  /*1080*/  SHF.L.U64.HI R47, R47, 0x10, R44 ;  /* 0x000000102f2f7819 */ /* 0x000fc8000001022c */
[----:B------:R-:W-:Y:S02]  /*1090*/  LOP3.LUT R38, R38, 0xffff0000, R47, 0x78, !PT ;  /* 0xffff000026267812 */ /* 0x000fe400078e782f */
[----:B------:R-:W-:-:S04]  /*10a0*/  SHF.R.U64 R47, R39, 0x10, R22 ;  /* 0x00000010272f7819 */ /* 0x000fc80000001216 */
[----:B------:R-:W-:Y:S02]  /*10b0*/  LOP3.LUT R47, R47, R52, RZ, 0x3c, !PT ;  /* 0x000000342f2f7212 */ /* 0x000fe400078e3cff */
[----:B------:R-:W-:Y:S02]  /*10c0*/  LOP3.LUT R45, R45, 0xffff0000, R42, 0x78, !PT ;  /* 0xffff00002d2d7812 */ /* 0x000fe400078e782a */
[----:B------:R-:W-:Y:S01]  /*10d0*/  LOP3.LUT R49, R49, 0xffff, R44, 0x78, !PT ;  /* 0x0000ffff31317812 */ /* 0x000fe200078e782c */
[----:B------:R-:W-:Y:S01]  /*10e0*/  IMAD.U32 R42, R47, 0x10000, RZ ;  /* 0x000100002f2a7824 */ /* 0x000fe200078e00ff */
[----:B------:R-:W-:-:S04]  /*10f0*/  SHF.R.U32.HI R44, RZ, 0x10, R22 ;  /* 0x00000010ff2c7819 */ /* 0x000fc80000011616 */
[----:B------:R-:W-:Y:S02]  /*1100*/  LOP3.LUT R39, R39, 0xffff0000, R42, 0x78, !PT ;  /* 0xffff000027277812 */ /* 0x000fe400078e782a */
[----:B------:R-:W-:Y:S02]  /*1110*/  LOP3.LUT R44, R44, R27, RZ, 0x3c, !PT ;  /* 0x0000001b2c2c7212 */ /* 0x000fe400078e3cff */
[----:B------:R-:W-:Y:S02]  /*1120*/  SHF.R.U64 R42, R45, 0x8, R38 ;  /* 0x000000082d2a7819 */ /* 0x000fe40000001226 */
[----:B------:R-:W-:Y:S02]  /*1130*/  LOP3.LUT R52, R52, 0xffff, R47, 0x78, !PT ;  /* 0x0000ffff34347812 */ /* 0x000fe400078e782f */
[----:B------:R-:W-:Y:S02]  /*1140*/  SHF.L.U64.HI R47, R47, 0x10, R44 ;  /* 0x000000102f2f7819 */ /* 0x000fe4000001022c */
[----:B------:R-:W-:-:S02]  /*1150*/  LOP3.LUT R42, R42, R39, RZ, 0x3c, !PT ;  /* 0x000000272a2a7212 */ /* 0x000fc400078e3cff */
[----:B------:R-:W-:-:S03]  /*1160*/  LOP3.LUT R66, R22, 0xffff0000, R47, 0x78, !PT ;  /* 0xffff000016427812 */ /* 0x000fc600078e782f */
[----:B------:R-:W-:Y:S01]  /*1170*/  IMAD.SHL.U32 R22, R42, 0x100, RZ ;  /* 0x000001002a167824 */ /* 0x000fe200078e00ff */
[----:B------:R-:W-:-:S04]  /*1180*/  SHF.R.U32.HI R47, RZ, 0x8, R38 ;  /* 0x00000008ff2f7819 */ /* 0x000fc80000011626 */
[----:B------:R-:W-:Y:S02]  /*1190*/  LOP3.LUT R22, R45, 0xff00ff00, R22, 0x78, !PT ;  /* 0xff00ff002d167812 */ /* 0x000fe400078e7816 */
[----:B------:R-:W-:Y:S02]  /*11a0*/  LOP3.LUT R47, R47, R66, RZ, 0x3c, !PT ;  /* 0x000000422f2f7212 */ /* 0x000fe400078e3cff */
[----:B------:R-:W-:Y:S02]  /*11b0*/  SHF.R.U64 R45, R36, 0x10, R11 ;  /* 0x00000010242d7819 */ /* 0x000fe4000000120b */
[----:B------:R-:W-:Y:S02]  /*11c0*/  LOP3.LUT R67, R39, 0xff00ff, R42, 0x78, !PT ;  /* 0x00ff00ff27437812 */ /* 0x000fe400078e782a */
[----:B------:R-:W-:Y:S02]  /*11d0*/  SHF.L.U64.HI R39, R42, 0x8, R47 ;  /* 0x000000082a277819 */ /* 0x000fe4000001022f */
[----:B------:R-:W-:-:S02]  /*11e0*/  LOP3.LUT R45, R45, R40, RZ, 0x3c, !PT ;  /* 0x000000282d2d7212 */ /* 0x000fc400078e3cff */
[----:B------:R-:W-:Y:S02]  /*11f0*/  LOP3.LUT R66, R66, 0xff00ff, R47, 0x78, !PT ;  /* 0x00ff00ff42427812 */ /* 0x000fe400078e782f */
[----:B------:R-:W-:Y:S02]  /*1200*/  SHF.R.U32.HI R47, RZ, 0x10, R11 ;  /* 0x00000010ff2f7819 */ /* 0x000fe4000001160b */
[----:B------:R-:W-:Y:S02]  /*1210*/  SHF.R.U64 R42, R17, 0x10, R16 ;  /* 0x00000010112a7819 */ /* 0x000fe40000001210 */
[----:B------:R-:W-:Y:S01]  /*1220*/  LOP3.LUT R46, R38, 0xff00ff00, R39, 0x78, !PT ;  /* 0xff00ff00262e7812 */ /* 0x000fe200078e7827 */
[----:B------:R-:W-:Y:S01]  /*1230*/  IMAD.U32 R39, R45, 0x10000, RZ ;  /* 0x000100002d277824 */ /* 0x000fe200078e00ff */
[----:B------:R-:W-:Y:S02]  /*1240*/  LOP3.LUT R38, R47, R48, RZ, 0x3c, !PT ;  /* 0x000000302f267212 */ /* 0x000fe400078e3cff */
[----:B------:R-:W-:-:S02]  /*1250*/  LOP3.LUT R42, R42, R35, RZ, 0x3c, !PT ;  /* 0x000000232a2a7212 */ /* 0x000fc400078e3cff */
[----:B------:R-:W-:Y:S02]  /*1260*/  LOP3.LUT R27, R27, 0xffff, R44, 0x78, !PT ;  /* 0x0000ffff1b1b7812 */ /* 0x000fe400078e782c */
[----:B------:R-:W-:Y:S02]  /*1270*/  LOP3.LUT R39, R36, 0xffff0000, R39, 0x78, !PT ;  /* 0xffff000024277812 */ /* 0x000fe400078e7827 */
[----:B------:R-:W-:Y:S02]  /*1280*/  SHF.R.U32.HI R44, RZ, 0x10, R16 ;  /* 0x00000010ff2c7819 */ /* 0x000fe40000011610 */
[--C-:B------:R-:W-:Y:S02]  /*1290*/  SHF.L.U64.HI R36, R45, 0x10, R38.reuse ;  /* 0x000000102d247819 */ /* 0x100fe40000010226 */
[----:B------:R-:W-:Y:S01]  /*12a0*/  LOP3.LUT R48, R48, 0xffff, R38, 0x78, !PT ;  /* 0x0000ffff30307812 */ /* 0x000fe200078e7826 */
[----:B------:R-:W-:Y:S01]  /*12b0*/  IMAD.U32 R38, R42, 0x10000, RZ ;  /* 0x000100002a267824 */ /* 0x000fe200078e00ff */
[----:B------:R-:W-:-:S02]  /*12c0*/  LOP3.LUT R44, R44, R41, RZ, 0x3c, !PT ;  /* 0x000000292c2c7212 */ /* 0x000fc400078e3cff */
[----:B------:R-:W-:Y:S02]  /*12d0*/  LOP3.LUT R36, R11, 0xffff0000, R36, 0x78, !PT ;  /* 0xffff00000b247812 */ /* 0x000fe400078e7824 */
[----:B------:R-:W-:Y:S02]  /*12e0*/  LOP3.LUT R65, R17, 0xffff0000, R38, 0x78, !PT ;  /* 0xffff000011417812 */ /* 0x000fe400078e7826 */
[----:B------:R-:W-:Y:S02]  /*12f0*/  SHF.L.U64.HI R17, R42, 0x10, R44 ;  /* 0x000000102a117819 */ /* 0x000fe4000001022c */
[----:B------:R-:W-:Y:S02]  /*1300*/  LOP3.LUT R40, R40, 0xffff, R45, 0x78, !PT ;  /* 0x0000ffff28287812 */ /* 0x000fe400078e782d */
[----:B------:R-:W-:Y:S02]  /*1310*/  LOP3.LUT R11, R35, 0xffff, R42, 0x78, !PT ;  /* 0x0000ffff230b7812 */ /* 0x000fe400078e782a */
[----:B------:R-:W-:-:S02]  /*1320*/  SHF.R.U64 R38, R39, 0x8, R36 ;  /* 0x0000000827267819 */ /* 0x000fc40000001224 */
[----:B------:R-:W-:Y:S02]  /*1330*/  LOP3.LUT R42, R16, 0xffff0000, R17, 0x78, !PT ;  /* 0xffff0000102a7812 */ /* 0x000fe400078e7811 */
[----:B------:R-:W-:Y:S02]  /*1340*/  SHF.R.U32.HI R45, RZ, 0x8, R36 ;  /* 0x00000008ff2d7819 */ /* 0x000fe40000011624 */
[----:B------:R-:W-:Y:S02]  /*1350*/  LOP3.LUT R38, R38, R65, RZ, 0x3c, !PT ;  /* 0x0000004126267212 */ /* 0x000fe400078e3cff */
[----:B------:R-:W-:Y:S02]  /*1360*/  LOP3.LUT R45, R45, R42, RZ, 0x3c, !PT ;  /* 0x0000002a2d2d7212 */ /* 0x000fe400078e3cff */
[----:B------:R-:W-:Y:S01]  /*1370*/  LOP3.LUT R65, R65, 0xff00ff, R38, 0x78, !PT ;  /* 0x00ff00ff41417812 */ /* 0x000fe200078e7826 */
[C---:B------:R-:W-:Y:S01]  /*1380*/  IMAD.SHL.U32 R16, R38.reuse, 0x100, RZ ;  /* 0x0000010026107824 */ /* 0x040fe200078e00ff */
[----:B------:R-:W-:-:S02]  /*1390*/  SHF.L.U64.HI R35, R38, 0x8, R45 ;  /* 0x0000000826237819 */ /* 0x000fc4000001022d */
[----:B--2---:R-:W-:Y:S02]  /*13a0*/  SHF.R.U64 R38, R9, 0x10, R14 ;  /* 0x0000001009267819 */ /* 0x004fe4000000120e */
[----:B------:R-:W-:Y:S02]  /*13b0*/  LOP3.LUT R17, R39, 0xff00ff00, R16, 0x78, !PT ;  /* 0xff00ff0027117812 */ /* 0x000fe400078e7810 */
[----:B------:R-:W-:Y:S02]  /*13c0*/  LOP3.LUT R38, R38, R31, RZ, 0x3c, !PT ;  /* 0x0000001f26267212 */ /* 0x000fe400078e3cff */
[----:B------:R-:W-:Y:S02]  /*13d0*/  LOP3.LUT R16, R36, 0xff00ff00, R35, 0x78, !PT ;  /* 0xff00ff0024107812 */ /* 0x000fe400078e7823 */
[----:B------:R-:W-:Y:S01]  /*13e0*/  SHF.R.U32.HI R35, RZ, 0x10, R14 ;  /* 0x00000010ff237819 */ /* 0x000fe2000001160e */
[----:B------:R-:W-:Y:S01]  /*13f0*/  IMAD.U32 R36, R38, 0x10000, RZ ;  /* 0x0001000026247824 */ /* 0x000fe200078e00ff */
[----:B------:R-:W-:-:S02]  /*1400*/  LOP3.LUT R42, R42, 0xff00ff, R45, 0x78, !PT ;  /* 0x00ff00ff2a2a7812 */ /* 0x000fc400078e782d */
[----:B---3--:R-:W-:Y:S02]  /*1410*/  LOP3.LUT R35, R35, R10, RZ, 0x3c, !PT ;  /* 0x0000000a23237212 */ /* 0x008fe400078e3cff */
[----:B------:R-:W-:Y:S02]  /*1420*/  LOP3.LUT R45, R9, 0xffff0000, R36, 0x78, !PT ;  /* 0xffff0000092d7812 */ /* 0x000fe400078e7824 */
[----:B------:R-:W-:Y:S02]  /*1430*/  LOP3.LUT R9, R31, 0xffff, R38, 0x78, !PT ;  /* 0x0000ffff1f097812 */ /* 0x000fe400078e7826 */
[----:B------:R-:W-:Y:S02]  /*1440*/  SHF.L.U64.HI R31, R38, 0x10, R35 ;  /* 0x00000010261f7819 */ /* 0x000fe40000010223 */
[----:B------:R-:W-:Y:S02]  /*1450*/  LOP3.LUT R41, R41, 0xffff, R44, 0x78, !PT ;  /* 0x0000ffff29297812 */ /* 0x000fe400078e782c */
[----:B------:R-:W-:-:S02]  /*1460*/  LOP3.LUT R44, R14, 0xffff0000, R31, 0x78, !PT ;  /* 0xffff00000e2c7812 */ /* 0x000fc400078e781f */
[----:B----4-:R-:W-:-:S04]  /*1470*/  SHF.R.U64 R31, R25, 0x10, R18 ;  /* 0x00000010191f7819 */ /* 0x010fc80000001212 */
[----:B-----5:R-:W-:Y:S02]  /*1480*/  LOP3.LUT R31, R31, R26, RZ, 0x3c, !PT ;  /* 0x0000001a1f1f7212 */ /* 0x020fe400078e3cff */
[----:B------:R-:W-:-:S03]  /*1490*/  LOP3.LUT R10, R10, 0xffff, R35, 0x78, !PT ;  /* 0x0000ffff0a0a7812 */ /* 0x000fc600078e7823 */
[----:B------:R-:W-:Y:S01]  /*14a0*/  IMAD.U32 R14, R31, 0x10000, RZ ;  /* 0x000100001f0e7824 */ /* 0x000fe200078e00ff */
[----:B------:R-:W-:-:S04]  /*14b0*/  SHF.R.U32.HI R35, RZ, 0x10, R18 ;  /* 0x00000010ff237819 */ /* 0x000fc80000011612 */
[----:B------:R-:W-:Y:S02]  /*14c0*/  LOP3.LUT R25, R25, 0xffff0000, R14, 0x78, !PT ;  /* 0xffff000019197812 */ /* 0x000fe400078e780e */
[----:B------:R-:W-:Y:S02]  /*14d0*/  LOP3.LUT R14, R26, 0xffff, R31, 0x78, !PT ;  /* 0x0000ffff1a0e7812 */ /* 0x000fe400078e781f */
[----:B------:R-:W-:Y:S02]  /*14e0*/  LOP3.LUT R35, R35, R24, RZ, 0x3c, !PT ;  /* 0x0000001823237212 */ /* 0x000fe400078e3cff */
[----:B------:R-:W-:Y:S02]  /*14f0*/  SHF.R.U64 R26, R45, 0x8, R44 ;  /* 0x000000082d1a7819 */ /* 0x000fe4000000122c */
[----:B------:R-:W-:Y:S02]  /*1500*/  SHF.L.U64.HI R31, R31, 0x10, R35 ;  /* 0x000000101f1f7819 */ /* 0x000fe40000010223 */
[----:B------:R-:W-:-:S02]  /*1510*/  LOP3.LUT R26, R26, R25, RZ, 0x3c, !PT ;  /* 0x000000191a1a7212 */ /* 0x000fc400078e3cff */
[----:B------:R-:W-:Y:S02]  /*1520*/  LOP3.LUT R36, R18, 0xffff0000, R31, 0x78, !PT ;  /* 0xffff000012247812 */ /* 0x000fe400078e781f */
[----:B------:R-:W-:Y:S01]  /*1530*/  SHF.R.U32.HI R39, RZ, 0x8, R44 ;  /* 0x00000008ff277819 */ /* 0x000fe2000001162c */
[----:B------:R-:W-:Y:S01]  /*1540*/  IMAD.SHL.U32 R18, R26, 0x100, RZ ;  /* 0x000001001a127824 */ /* 0x000fe200078e00ff */
[----:B------:R-:W2:Y:S02]  /*1550*/  LDG.E R31, desc[UR16][R28.64+0x9c] ;  /* 0x00009c101c1f7981 */ /* 0x000ea4000c1e1900 */
[----:B------:R-:W-:Y:S02]  /*1560*/  LOP3.LUT R39, R39, R36, RZ, 0x3c, !PT ;  /* 0x0000002427277212 */ /* 0x000fe400078e3cff */
[----:B------:R-:W-:Y:S02]  /*1570*/  LOP3.LUT R45, R45, 0xff00ff00, R18, 0x78, !PT ;  /* 0xff00ff002d2d7812 */ /* 0x000fe400078e7812 */
[----:B------:R-:W3:Y:S01]  /*1580*/  LDG.E R18, desc[UR14][R28.64+0x1c] ;  /* 0x00001c0e1c127981 */ /* 0x000ee2000c1e1900 */
[----:B------:R-:W-:-:S02]  /*1590*/  LOP3.LUT R24, R24, 0xffff, R35, 0x78, !PT ;  /* 0x0000ffff18187812 */ /* 0x000fc400078e7823 */
[--C-:B------:R-:W-:Y:S02]  /*15a0*/  LOP3.LUT R36, R36, 0xff00ff, R39.reuse, 0x78, !PT ;  /* 0x00ff00ff24247812 */ /* 0x100fe400078e7827 */
[----:B------:R-:W-:Y:S02]  /*15b0*/  LOP3.LUT R35, R25, 0xff00ff, R26, 0x78, !PT ;  /* 0x00ff00ff19237812 */ /* 0x000fe400078e781a */
[----:B------:R-:W-:Y:S01]  /*15c0*/  SHF.L.U64.HI R39, R26, 0x8, R39 ;  /* 0x000000081a277819 */ /* 0x000fe20000010227 */
[----:B------:R-:W4:Y:S04]  /*15d0*/  LDG.E R25, desc[UR6][R28.64+0x5c] ;  /* 0x00005c061c197981 */ /* 0x000f28000c1e1900 */
[----:B------:R-:W5:Y:S01]  /*15e0*/  LDG.E R26, desc[UR6][R28.64+0xdc] ;  /* 0x0000dc061c1a7981 */ /* 0x000f62000c1e1900 */
[----:B------:R-:W-:-:S02]  /*15f0*/  LOP3.LUT R44, R44, 0xff00ff00, R39, 0x78, !PT ;  /* 0xff00ff002c2c7812 */ /* 0x000fc400078e7827 */
[--C-:B--2---:R-:W-:Y:S02]  /*1600*/  SHF.R.U32.HI R39, RZ, 0x10, R31.reuse ;  /* 0x00000010ff277819 */ /* 0x104fe4000001161f */
[----:B---3--:R-:W-:-:S04]  /*1610*/  SHF.R.U64 R38, R18, 0x10, R31 ;  /* 0x0000001012267819 */ /* 0x008fc8000000121f */
[----:B----4-:R-:W-:Y:S02]  /*1620*/  LOP3.LUT R38, R38, R25, RZ, 0x3c, !PT ;  /* 0x0000001926267212 */ /* 0x010fe400078e3cff */
[----:B-----5:R-:W-:-:S04]  /*1630*/  LOP3.LUT R39, R39, R26, RZ, 0x3c, !PT ;  /* 0x0000001a27277212 */ /* 0x020fc800078e3cff */
[--C-:B------:R-:W-:Y:S02]  /*1640*/  LOP3.LUT R26, R26, 0xffff, R39.reuse, 0x78, !PT ;  /* 0x0000ffff1a1a7812 */ /* 0x100fe400078e7827 */
[C---:B------:R-:W-:Y:S01]  /*1650*/  SHF.L.U64.HI R68, R38.reuse, 0x10, R39 ;  /* 0x0000001026447819 */ /* 0x040fe20000010227 */
[----:B------:R-:W-:Y:S01]  /*1660*/  IMAD.U32 R39, R38, 0x10000, RZ ;  /* 0x0001000026277824 */ /* 0x000fe200078e00ff */
[----:B------:R-:W-:Y:S02]  /*1670*/  LOP3.LUT R25, R25, 0xffff, R38, 0x78, !PT ;  /* 0x0000ffff19197812 */ /* 0x000fe400078e7826 */
[----:B------:R-:W2:Y:S02]  /*1680*/  LDG.E R38, desc[UR24][R28.64+0xbc] ;  /* 0x0000bc181c267981 */ /* 0x000ea4000c1e1900 */
[----:B------:R-:W-:Y:S02]  /*1690*/  LOP3.LUT R18, R18, 0xffff0000, R39, 0x78, !PT ;  /* 0xffff000012127812 */ /* 0x000fe400078e7827 */
[----:B------:R-:W3:Y:S01]  /*16a0*/  LDG.E R39, desc[UR22][R28.64+0x3c] ;  /* 0x00003c161c277981 */ /* 0x000ee2000c1e1900 */
[----:B------:R-:W-:-:S03]  /*16b0*/  LOP3.LUT R31, R31, 0xffff0000, R68, 0x78, !PT ;  /* 0xffff00001f1f7812 */ /* 0x000fc600078e7844 */
[----:B------:R-:W4:Y:S04]  /*16c0*/  LDG.E R68, desc[UR6][R28.64+0x7c] ;  /* 0x00007c061c447981 */ /* 0x000f28000c1e1900 */
[----:B------:R0:W5:Y:S01]  /*16d0*/  LDG.E R29, desc[UR6][R28.64+0xfc] ;  /* 0x0000fc061c1d7981 */ /* 0x000162000c1e1900 */
[--C-:B--2---:R-:W-:Y:S02]  /*16e0*/  SHF.R.U32.HI R69, RZ, 0x10, R38.reuse ;  /* 0x00000010ff457819 */ /* 0x104fe40000011626 */
[----:B---3--:R-:W-:-:S04]  /*16f0*/  SHF.R.U64 R47, R39, 0x10, R38 ;  /* 0x00000010272f7819 */ /* 0x008fc80000001226 */
[----:B----4-:R-:W-:-:S04]  /*1700*/  LOP3.LUT R47, R47, R68, RZ, 0x3c, !PT ;  /* 0x000000442f2f7212 */ /* 0x010fc800078e3cff */
[----:B0-----:R-:W-:Y:S01]  /*1710*/  LOP3.LUT R28, R68, 0xffff, R47, 0x78, !PT ;  /* 0x0000ffff441c7812 */ /* 0x001fe200078e782f */
[----:B------:R-:W-:Y:S01]  /*1720*/  IMAD.U32 R68, R47, 0x10000, RZ ;  /* 0x000100002f447824 */ /* 0x000fe200078e00ff */
[----:B-----5:R-:W-:-:S04]  /*1730*/  LOP3.LUT R69, R69, R29, RZ, 0x3c, !PT ;  /* 0x0000001d45457212 */ /* 0x020fc800078e3cff */
[--C-:B------:R-:W-:Y:S02]  /*1740*/  LOP3.LUT R29, R29, 0xffff, R69.reuse, 0x78, !PT ;  /* 0x0000ffff1d1d7812 */ /* 0x100fe400078e7845 */
[----:B------:R-:W-:Y:S02]  /*1750*/  SHF.L.U64.HI R69, R47, 0x10, R69 ;  /* 0x000000102f457819 */ /* 0x000fe40000010245 */
[----:B------:R-:W-:Y:S02]  /*1760*/  LOP3.LUT R39, R39, 0xffff0000, R68, 0x78, !PT ;  /* 0xffff000027277812 */ /* 0x000fe400078e7844 */
[----:B------:R-:W-:Y:S02]  /*1770*/  LOP3.LUT R69, R38, 0xffff0000, R69, 0x78, !PT ;  /* 0xffff000026457812 */ /* 0x000fe400078e7845 */
[--C-:B------:R-:W-:Y:S02]  /*1780*/  SHF.R.U64 R38, R18, 0x8, R31.reuse ;  /* 0x0000000812267819 */ /* 0x100fe4000000121f */
[----:B------:R-:W-:-:S02]  /*1790*/  SHF.R.U32.HI R68, RZ, 0x8, R31 ;  /* 0x00000008ff447819 */ /* 0x000fc4000001161f */
[----:B------:R-:W-:Y:S02]  /*17a0*/  LOP3.LUT R47, R38, R39, RZ, 0x3c, !PT ;  /* 0x00000027262f7212 */ /* 0x000fe400078e3cff */
[----:B------:R-:W-:Y:S02]  /*17b0*/  LOP3.LUT R68, R68, R69, RZ, 0x3c, !PT ;  /* 0x0000004544447212 */ /* 0x000fe400078e3cff */
[----:B------:R-:W-:Y:S02]  /*17c0*/  LOP3.LUT R38, R39, 0xff00ff, R47, 0x78, !PT ;  /* 0x00ff00ff27267812 */ /* 0x000fe400078e782f */
[--C-:B------:R-:W-:Y:S02]  /*17d0*/  LOP3.LUT R39, R69, 0xff00ff, R68.reuse, 0x78, !PT ;  /* 0x00ff00ff45277812 */ /* 0x100fe400078e7844 */
[C---:B------:R-:W-:Y:S01]  /*17e0*/  SHF.L.U64.HI R68, R47.reuse, 0x8, R68 ;  /* 0x000000082f447819 */ /* 0x040fe20000010244 */
[----:B------:R-:W-:Y:S01]  /*17f0*/  IMAD.SHL.U32 R47, R47, 0x100, RZ ;  /* 0x000001002f2f7824 */ /* 0x000fe200078e00ff */
[----:B------:R-:W-:-:S04]  /*1800*/  SHF.R.U32.HI R69, RZ, 0x4, R7 ;  /* 0x00000004ff457819 */ /* 0x000fc80000011607 */
[----:B------:R-:W-:Y:S02]  /*1810*/  LOP3.LUT R18, R18, 0xff00ff00, R47, 0x78, !PT ;  /* 0xff00ff0012127812 */ /* 0x000fe400078e782f */
[----:B------:R-:W-:Y:S02]  /*1820*/  SHF.R.U64 R47, R6, 0x4, R7 ;  /* 0x00000004062f7819 */ /* 0x000fe40000001207 */
[----:B------:R-:W-:Y:S02]  /*1830*/  LOP3.LUT R31, R31, 0xff00ff00, R68, 0x78, !PT ;  /* 0xff00ff001f1f7812 */ /* 0x000fe400078e7844 */
[----:B------:R-:W-:Y:S02]  /*1840*/  LOP3.LUT R68, R69, R46, RZ, 0x3c, !PT ;  /* 0x0000002e45447212 */ /* 0x000fe400078e3cff */
[----:B------:R-:W-:Y:S02]  /*1850*/  LOP3.LUT R47, R47, R22, RZ, 0x3c, !PT ;  /* 0x000000162f2f7212 */ /* 0x000fe400078e3cff */
[----:B------:R-:W-:-:S02]  /*1860*/  LOP3.LUT R46, R46, 0xf0f0f0f, R68, 0x78, !PT ;  /* 0x0f0f0f0f2e2e7812 */ /* 0x000fc400078e7844 */
[C---:B------:R-:W-:Y:S02]  /*1870*/  SHF.L.U64.HI R68, R47.reuse, 0x4, R68 ;  /* 0x000000042f447819 */ /* 0x040fe40000010244 */
[----:B------:R-:W-:Y:S01]  /*1880*/  LOP3.LUT R22, R22, 0xf0f0f0f, R47, 0x78, !PT ;  /* 0x0f0f0f0f16167812 */ /* 0x000fe200078e782f */
[----:B------:R-:W-:Y:S01]  /*1890*/  IMAD.SHL.U32 R47, R47, 0x10, RZ ;  /* 0x000000102f2f7824 */ /* 0x000fe200078e00ff */
[----:B------:R-:W-:Y:S02]  /*18a0*/  LOP3.LUT R7, R7, 0xf0f0f0f0, R68, 0x78, !PT ;  /* 0xf0f0f0f007077812 */ /* 0x000fe400078e7844 */
[--C-:B------:R-:W-:Y:S02]  /*18b0*/  SHF.R.U64 R68, R4, 0x4, R5.reuse ;  /* 0x0000000404447819 */ /* 0x100fe40000001205 */
[----:B------:R-:W-:Y:S02]  /*18c0*/  SHF.R.U32.HI R69, RZ, 0x4, R5 ;  /* 0x00000004ff457819 */ /* 0x000fe40000011605 */
[----:B------:R-:W-:-:S02]  /*18d0*/  LOP3.LUT R6, R6, 0xf0f0f0f0, R47, 0x78, !PT ;  /* 0xf0f0f0f006067812 */ /* 0x000fc400078e782f */
[----:B------:R-:W-:Y:S02]  /*18e0*/  LOP3.LUT R47, R68, R17, RZ, 0x3c, !PT ;  /* 0x00000011442f7212 */ /* 0x000fe400078e3cff */
[----:B------:R-:W-:-:S04]  /*18f0*/  LOP3.LUT R68, R69, R16, RZ, 0x3c, !PT ;  /* 0x0000001045447212 */ /* 0x000fc800078e3cff */
[--C-:B------:R-:W-:Y:S02]  /*1900*/  LOP3.LUT R16, R16, 0xf0f0f0f, R68.reuse, 0x78, !PT ;  /* 0x0f0f0f0f10107812 */ /* 0x100fe400078e7844 */
[----:B------:R-:W-:Y:S02]  /*1910*/  SHF.L.U64.HI R68, R47, 0x4, R68 ;  /* 0x000000042f447819 */ /* 0x000fe40000010244 */
[----:B------:R-:W-:Y:S01]  /*1920*/  LOP3.LUT R17, R17, 0xf0f0f0f, R47, 0x78, !PT ;  /* 0x0f0f0f0f11117812 */ /* 0x000fe200078e782f */
[----:B------:R-:W-:Y:S01]  /*1930*/  IMAD.SHL.U32 R47, R47, 0x10, RZ ;  /* 0x000000102f2f7824 */ /* 0x000fe200078e00ff */
[----:B------:R-:W-:Y:S02]  /*1940*/  LOP3.LUT R5, R5, 0xf0f0f0f0, R68, 0x78, !PT ;  /* 0xf0f0f0f005057812 */ /* 0x000fe400078e7844 */
[--C-:B------:R-:W-:Y:S02]  /*1950*/  SHF.R.U64 R68, R2, 0x4, R23.reuse ;  /* 0x0000000402447819 */ /* 0x100fe40000001217 */
[----:B------:R-:W-:-:S02]  /*1960*/  SHF.R.U32.HI R69, RZ, 0x4, R23 ;  /* 0x00000004ff457819 */ /* 0x000fc40000011617 */
[----:B------:R-:W-:Y:S02]  /*1970*/  LOP3.LUT R4, R4, 0xf0f0f0f0, R47, 0x78, !PT ;  /* 0xf0f0f0f004047812 */ /* 0x000fe400078e782f */
[----:B------:R-:W-:Y:S02]  /*1980*/  LOP3.LUT R47, R68, R45, RZ, 0x3c, !PT ;  /* 0x0000002d442f7212 */ /* 0x000fe400078e3cff */
[----:B------:R-:W-:Y:S02]  /*1990*/  LOP3.LUT R68, R69, R44, RZ, 0x3c, !PT ;  /* 0x0000002c45447212 */ /* 0x000fe400078e3cff */
[----:B------:R-:W-:Y:S02]  /*19a0*/  LOP3.LUT R45, R45, 0xf0f0f0f, R47, 0x78, !PT ;  /* 0x0f0f0f0f2d2d7812 */ /* 0x000fe400078e782f */
[--C-:B------:R-:W-:Y:S02]  /*19b0*/  LOP3.LUT R44, R44, 0xf0f0f0f, R68.reuse, 0x78, !PT ;  /* 0x0f0f0f0f2c2c7812 */ /* 0x100fe400078e7844 */
[C---:B------:R-:W-:Y:S01]  /*19c0*/  SHF.L.U64.HI R68, R47.reuse, 0x4, R68 ;  /* 0x000000042f447819 */ /* 0x040fe20000010244 */
[----:B------:R-:W-:-:S03]  /*19d0*/  IMAD.SHL.U32 R47, R47, 0x10, RZ ;  /* 0x000000102f2f7824 */ /* 0x000fc600078e00ff */
[----:B------:R-:W-:Y:S02]  /*19e0*/  LOP3.LUT R23, R23, 0xf0f0f0f0, R68, 0x78, !PT ;  /* 0xf0f0f0f017177812 */ /* 0x000fe400078e7844 */
[----:B------:R-:W-:Y:S02]  /*19f0*/  LOP3.LUT R2, R2, 0xf0f0f0f0, R47, 0x78, !PT ;  /* 0xf0f0f0f002027812 */ /* 0x000fe400078e782f */
[--C-:B------:R-:W-:Y:S02]  /*1a00*/  SHF.R.U64 R47, R3, 0x4, R8.reuse ;  /* 0x00000004032f7819 */ /* 0x100fe40000001208 */
[----:B------:R-:W-:Y:S02]  /*1a10*/  SHF.R.U32.HI R68, RZ, 0x4, R8 ;  /* 0x00000004ff447819 */ /* 0x000fe40000011608 */
[----:B------:R-:W-:Y:S02]  /*1a20*/  LOP3.LUT R47, R47, R18, RZ, 0x3c, !PT ;  /* 0x000000122f2f7212 */ /* 0x000fe400078e3cff */
[----:B------:R-:W-:-:S04]  /*1a30*/  LOP3.LUT R68, R68, R31, RZ, 0x3c, !PT ;  /* 0x0000001f44447212 */ /* 0x000fc800078e3cff */
[--C-:B------:R-:W-:Y:S02]  /*1a40*/  LOP3.LUT R31, R31, 0xf0f0f0f, R68.reuse, 0x78, !PT ;  /* 0x0f0f0f0f1f1f7812 */ /* 0x100fe400078e7844 */
[C---:B------:R-:W-:Y:S01]  /*1a50*/  SHF.L.U64.HI R69, R47.reuse, 0x4, R68 ;  /* 0x000000042f457819 */ /* 0x040fe20000010244 */
[----:B------:R-:W-:Y:S01]  /*1a60*/  IMAD.SHL.U32 R68, R47, 0x10, RZ ;  /* 0x000000102f447824 */ /* 0x000fe200078e00ff */
[----:B------:R-:W-:Y:S02]  /*1a70*/  LOP3.LUT R18, R18, 0xf0f0f0f, R47, 0x78, !PT ;  /* 0x0f0f0f0f12127812 */ /* 0x000fe400078e782f */
[--C-:B------:R-:W-:Y:S02]  /*1a80*/  SHF.R.U64 R47, R6, 0x2, R7.reuse ;  /* 0x00000002062f7819 */ /* 0x100fe40000001207 */
[----:B------:R-:W-:Y:S02]  /*1a90*/  LOP3.LUT R3, R3, 0xf0f0f0f0, R68, 0x78, !PT ;  /* 0xf0f0f0f003037812 */ /* 0x000fe400078e7844 */
[----:B------:R-:W-:-:S02]  /*1aa0*/  SHF.R.U32.HI R68, RZ, 0x2, R7 ;  /* 0x00000002ff447819 */ /* 0x000fc40000011607 */
[----:B------:R-:W-:Y:S02]  /*1ab0*/  LOP3.LUT R47, R47, R2, RZ, 0x3c, !PT ;  /* 0x000000022f2f7212 */ /* 0x000fe400078e3cff */
[----:B------:R-:W-:-:S04]  /*1ac0*/  LOP3.LUT R68, R68, R23, RZ, 0x3c, !PT ;  /* 0x0000001744447212 */ /* 0x000fc800078e3cff */
[--C-:B------:R-:W-:Y:S02]  /*1ad0*/  LOP3.LUT R23, R23, 0x33333333, R68.reuse, 0x78, !PT ;  /* 0x3333333317177812 */ /* 0x100fe400078e7844 */
[C---:B------:R-:W-:Y:S02]  /*1ae0*/  SHF.L.U64.HI R68, R47.reuse, 0x2, R68 ;  /* 0x000000022f447819 */ /* 0x040fe40000010244 */
[----:B------:R-:W-:Y:S01]  /*1af0*/  LOP3.LUT R2, R2, 0x33333333, R47, 0x78, !PT ;  /* 0x3333333302027812 */ /* 0x000fe200078e782f */
[----:B------:R-:W-:Y:S01]  /*1b00*/  IMAD.SHL.U32 R47, R47, 0x4, RZ ;  /* 0x000000042f2f7824 */ /* 0x000fe200078e00ff */
[----:B------:R-:W-:Y:S02]  /*1b10*/  LOP3.LUT R7, R7, 0xcccccccc, R68, 0x78, !PT ;  /* 0xcccccccc07077812 */ /* 0x000fe400078e7844 */
[----:B------:R-:W-:Y:S02]  /*1b20*/  LOP3.LUT R8, R8, 0xf0f0f0f0, R69, 0x78, !PT ;  /* 0xf0f0f0f008087812 */ /* 0x000fe400078e7845 */
[----:B------:R-:W-:-:S02]  /*1b30*/  SHF.R.U64 R68, R4, 0x2, R5 ;  /* 0x0000000204447819 */ /* 0x000fc40000001205 */
[----:B------:R-:W-:Y:S02]  /*1b40*/  SHF.R.U32.HI R69, RZ, 0x2, R5 ;  /* 0x00000002ff457819 */ /* 0x000fe40000011605 */
[----:B------:R-:W-:Y:S02]  /*1b50*/  LOP3.LUT R6, R6, 0xcccccccc, R47, 0x78, !PT ;  /* 0xcccccccc06067812 */ /* 0x000fe400078e782f */
[----:B------:R-:W-:Y:S02]  /*1b60*/  LOP3.LUT R47, R68, R3, RZ, 0x3c, !PT ;  /* 0x00000003442f7212 */ /* 0x000fe400078e3cff */
[----:B------:R-:W-:Y:S02]  /*1b70*/  LOP3.LUT R68, R69, R8, RZ, 0x3c, !PT ;  /* 0x0000000845447212 */ /* 0x000fe400078e3cff */
[----:B------:R-:W-:Y:S02]  /*1b80*/  LOP3.LUT R3, R3, 0x33333333, R47, 0x78, !PT ;  /* 0x3333333303037812 */ /* 0x000fe400078e782f */
[----:B------:R-:W-:-:S02]  /*1b90*/  LOP3.LUT R8, R8, 0x33333333, R68, 0x78, !PT ;  /* 0x3333333308087812 */ /* 0x000fc400078e7844 */
[C---:B------:R-:W-:Y:S01]  /*1ba0*/  SHF.L.U64.HI R68, R47.reuse, 0x2, R68 ;  /* 0x000000022f447819 */ /* 0x040fe20000010244 */
[----:B------:R-:W-:-:S03]  /*1bb0*/  IMAD.SHL.U32 R47, R47, 0x4, RZ ;  /* 0x000000042f2f7824 */ /* 0x000fc600078e00ff */
[----:B------:R-:W-:Y:S02]  /*1bc0*/  LOP3.LUT R69, R5, 0xcccccccc, R68, 0x78, !PT ;  /* 0xcccccccc05457812 */ /* 0x000fe400078e7844 */
[----:B------:R-:W-:Y:S02]  /*1bd0*/  LOP3.LUT R4, R4, 0xcccccccc, R47, 0x78, !PT ;  /* 0xcccccccc04047812 */ /* 0x000fe400078e782f */
[--C-:B------:R-:W-:Y:S02]  /*1be0*/  SHF.R.U64 R47, R6, 0x1, R7.reuse ;  /* 0x00000001062f7819 */ /* 0x100fe40000001207 */
[----:B------:R-:W-:Y:S02]  /*1bf0*/  SHF.R.U32.HI R68, RZ, 0x1, R7 ;  /* 0x00000001ff447819 */ /* 0x000fe40000011607 */
[----:B------:R-:W-:Y:S02]  /*1c00*/  LOP3.LUT R47, R47, R4, RZ, 0x3c, !PT ;  /* 0x000000042f2f7212 */ /* 0x000fe400078e3cff */
[----:B------:R-:W-:-:S02]  /*1c10*/  LOP3.LUT R68, R68, R69, RZ, 0x3c, !PT ;  /* 0x0000004544447212 */ /* 0x000fc400078e3cff */
[----:B------:R-:W-:Y:S02]  /*1c20*/  LOP3.LUT R5, R4, 0x55555555, R47, 0x78, !PT ;  /* 0x5555555504057812 */ /* 0x000fe400078e782f */
[--C-:B------:R-:W-:Y:S02]  /*1c30*/  LOP3.LUT R4, R69, 0x55555555, R68.reuse, 0x78, !PT ;  /* 0x5555555545047812 */ /* 0x100fe400078e7844 */
[C---:B------:R-:W-:Y:S01]  /*1c40*/  SHF.L.U64.HI R68, R47.reuse, 0x1, R68 ;  /* 0x000000012f447819 */ /* 0x040fe20000010244 */
[----:B------:R-:W-:-:S03]  /*1c50*/  IMAD.SHL.U32 R47, R47, 0x2, RZ ;  /* 0x000000022f2f7824 */ /* 0x000fc600078e00ff */
[----:B------:R-:W-:Y:S02]  /*1c60*/  LOP3.LUT R68, R7, 0xaaaaaaaa, R68, 0x78, !PT ;  /* 0xaaaaaaaa07447812 */ /* 0x000fe400078e7844 */
[----:B------:R-:W-:Y:S01]  /*1c70*/  LOP3.LUT R47, R6, 0xaaaaaaaa, R47, 0x78, !PT ;  /* 0xaaaaaaaa062f7812 */ /* 0x000fe200078e782f */
[----:B------:R-:W-:Y:S02]  /*1c80*/  IMAD.MOV.U32 R6, RZ, RZ, R5 ;  /* 0x000000ffff067224 */ /* 0x000fe400078e0005 */
[----:B------:R-:W-:Y:S01]  /*1c90*/  IMAD.MOV.U32 R5, RZ, RZ, R68 ;  /* 0x000000ffff057224 */ /* 0x000fe200078e0044 */
[--C-:B------:R-:W-:Y:S01]  /*1ca0*/  SHF.R.U64 R68, R2, 0x1, R23.reuse ;  /* 0x0000000102447819 */ /* 0x100fe20000001217 */
[----:B------:R-:W-:Y:S01]  /*1cb0*/  IMAD.MOV.U32 R7, RZ, RZ, R4 ;  /* 0x000000ffff077224 */ /* 0x000fe200078e0004 */
[----:B------:R-:W-:Y:S01]  /*1cc0*/  SHF.R.U32.HI R69, RZ, 0x1, R23 ;  /* 0x00000001ff457819 */ /* 0x000fe20000011617 */
[----:B------:R-:W-:Y:S01]  /*1cd0*/  IMAD.MOV.U32 R4, RZ, RZ, R47 ;  /* 0x000000ffff047224 */ /* 0x000fe200078e002f */
[----:B------:R-:W-:-:S02]  /*1ce0*/  LOP3.LUT R68, R68, R3, RZ, 0x3c, !PT ;  /* 0x0000000344447212 */ /* 0x000fc400078e3cff */
[----:B------:R-:W-:Y:S02]  /*1cf0*/  LOP3.LUT R69, R69, R8, RZ, 0x3c, !PT ;  /* 0x0000000845457212 */ /* 0x000fe400078e3cff */
[----:B------:R0:W-:Y:S01]  /*1d00*/  STL.128 [R1], R4 ;  /* 0x0000000401007387 */ /* 0x0001e20000100c00 */
[----:B------:R-:W-:Y:S01]  /*1d10*/  IMAD.SHL.U32 R47, R68, 0x2, RZ ;  /* 0x00000002442f7824 */ /* 0x000fe200078e00ff */
[----:B------:R-:W-:Y:S02]  /*1d20*/  LOP3.LUT R3, R3, 0x55555555, R68, 0x78, !PT ;  /* 0x5555555503037812 */ /* 0x000fe400078e7844 */
[--C-:B------:R-:W-:Y:S02]  /*1d30*/  LOP3.LUT R8, R8, 0x55555555, R69.reuse, 0x78, !PT ;  /* 0x5555555508087812 */ /* 0x100fe400078e7845 */
[----:B0-----:R-:W-:Y:S02]  /*1d40*/  SHF.L.U64.HI R4, R68, 0x1, R69 ;  /* 0x0000000144047819 */ /* 0x001fe40000010245 */
[----:B------:R-:W-:-:S02]  /*1d50*/  SHF.R.U64 R68, R22, 0x2, R46 ;  /* 0x0000000216447819 */ /* 0x000fc4000000122e */
[----:B------:R-:W-:Y:S02]  /*1d60*/  SHF.R.U32.HI R7, RZ, 0x2, R46 ;  /* 0x00000002ff077819 */ /* 0x000fe4000001162e */
[----:B------:R-:W-:Y:S02]  /*1d70*/  LOP3.LUT R68, R68, R45, RZ, 0x3c, !PT ;  /* 0x0000002d44447212 */ /* 0x000fe400078e3cff */
[----:B------:R-:W-:Y:S02]  /*1d80*/  LOP3.LUT R7, R7, R44, RZ, 0x3c, !PT ;  /* 0x0000002c07077212 */ /* 0x000fe400078e3cff */
[--C-:B------:R-:W-:Y:S01]  /*1d90*/  SHF.R.U64 R69, R17, 0x2, R16.reuse ;  /* 0x0000000211457819 */ /* 0x100fe20000001210 */
[----:B------:R-:W-:Y:S01]  /*1da0*/  IMAD.SHL.U32 R5, R68, 0x4, RZ ;  /* 0x0000000444057824 */ /* 0x000fe200078e00ff */
[----:B------:R-:W-:Y:S02]  /*1db0*/  SHF.R.U32.HI R6, RZ, 0x2, R16 ;  /* 0x00000002ff067819 */ /* 0x000fe40000011610 */
[----:B------:R-:W-:-:S02]  /*1dc0*/  LOP3.LUT R44, R44, 0x33333333, R7, 0x78, !PT ;  /* 0x333333332c2c7812 */ /* 0x000fc400078e7807 */
[----:B------:R-:W-:Y:S02]  /*1dd0*/  SHF.L.U64.HI R7, R68, 0x2, R7 ;  /* 0x0000000244077819 */ /* 0x000fe40000010207 */
[----:B------:R-:W-:Y:S02]  /*1de0*/  LOP3.LUT R69, R69, R18, RZ, 0x3c, !PT ;  /* 0x0000001245457212 */ /* 0x000fe400078e3cff */
[----:B------:R-:W-:Y:S02]  /*1df0*/  LOP3.LUT R6, R6, R31, RZ, 0x3c, !PT ;  /* 0x0000001f06067212 */ /* 0x000fe400078e3cff */
[----:B------:R-:W-:Y:S02]  /*1e00*/  LOP3.LUT R5, R22, 0xcccccccc, R5, 0x78, !PT ;  /* 0xcccccccc16057812 */ /* 0x000fe400078e7805 */
[----:B------:R-:W-:Y:S02]  /*1e10*/  LOP3.LUT R22, R46, 0xcccccccc, R7, 0x78, !PT ;  /* 0xcccccccc2e167812 */ /* 0x000fe400078e7807 */
[----:B------:R-:W-:-:S02]  /*1e20*/  LOP3.LUT R46, R31, 0x33333333, R6, 0x78, !PT ;  /* 0x333333331f2e7812 */ /* 0x000fc400078e7806 */
[C---:B------:R-:W-:Y:S01]  /*1e30*/  SHF.L.U64.HI R7, R69.reuse, 0x2, R6 ;  /* 0x0000000245077819 */ /* 0x040fe20000010206 */
[----:B------:R-:W-:Y:S01]  /*1e40*/  IMAD.SHL.U32 R6, R69, 0x4, RZ ;  /* 0x0000000445067824 */ /* 0x000fe200078e00ff */
[----:B------:R-:W-:Y:S02]  /*1e50*/  LOP3.LUT R2, R2, 0xaaaaaaaa, R47, 0x78, !PT ;  /* 0xaaaaaaaa02027812 */ /* 0x000fe400078e782f */
[----:B------:R-:W-:Y:S02]  /*1e60*/  LOP3.LUT R47, R18, 0x33333333, R69, 0x78, !PT ;  /* 0x33333333122f7812 */ /* 0x000fe400078e7845 */
[----:B------:R-:W-:Y:S02]  /*1e70*/  LOP3.LUT R18, R16, 0xcccccccc, R7, 0x78, !PT ;  /* 0xcccccccc10127812 */ /* 0x000fe400078e7807 */
[----:B------:R-:W-:Y:S02]  /*1e80*/  SHF.R.U32.HI R31, RZ, 0x1, R22 ;  /* 0x00000001ff1f7819 */ /* 0x000fe40000011616 */
[----:B------:R-:W-:-:S02]  /*1e90*/  LOP3.LUT R17, R17, 0xcccccccc, R6, 0x78, !PT ;  /* 0xcccccccc11117812 */ /* 0x000fc400078e7806 */
[----:B------:R-:W-:Y:S02]  /*1ea0*/  SHF.R.U64 R16, R5, 0x1, R22 ;  /* 0x0000000105107819 */ /* 0x000fe40000001216 */
        /* <DEDUP_REMOVED lines=8> */
[----:B------:R-:W-:Y:S02]  /*1f30*/  LOP3.LUT R16, R5, 0xaaaaaaaa, R16, 0x78, !PT ;  /* 0xaaaaaaaa05107812 */ /* 0x000fe400078e7810 */
[--C-:B------:R-:W-:Y:S02]  /*1f40*/  SHF.R.U32.HI R5, RZ, 0x1, R44.reuse ;  /* 0x00000001ff057819 */ /* 0x100fe4000001162c */
[----:B------:R-:W-:Y:S02]  /*1f50*/  SHF.R.U64 R4, R45, 0x1, R44 ;  /* 0x000000012d047819 */ /* 0x000fe4000000122c */
[----:B------:R-:W-:Y:S02]  /*1f60*/  LOP3.LUT R5, R5, R46, RZ, 0x3c, !PT ;  /* 0x0000002e05057212 */ /* 0x000fe400078e3cff */
[----:B------:R-:W-:-:S02]  /*1f70*/  LOP3.LUT R4, R4, R47, RZ, 0x3c, !PT ;  /* 0x0000002f04047212 */ /* 0x000fc400078e3cff */
[--C-:B------:R-:W-:Y:S02]  /*1f80*/  SHF.R.U32.HI R7, RZ, 0x4, R64.reuse ;  /* 0x00000004ff077819 */ /* 0x100fe40000011640 */
[--C-:B------:R-:W-:Y:S02]  /*1f90*/  LOP3.LUT R46, R46, 0x55555555, R5.reuse, 0x78, !PT ;  /* 0x555555552e2e7812 */ /* 0x100fe400078e7805 */
[----:B------:R-:W-:Y:S02]  /*1fa0*/  SHF.R.U64 R6, R43, 0x4, R64 ;  /* 0x000000042b067819 */ /* 0x000fe40000001240 */
[----:B------:R-:W-:Y:S02]  /*1fb0*/  LOP3.LUT R47, R47, 0x55555555, R4, 0x78, !PT ;  /* 0x555555552f2f7812 */ /* 0x000fe400078e7804 */
[C---:B------:R-:W-:Y:S01]  /*1fc0*/  SHF.L.U64.HI R5, R4.reuse, 0x1, R5 ;  /* 0x0000000104057819 */ /* 0x040fe20000010205 */
[----:B------:R-:W-:Y:S01]  /*1fd0*/  IMAD.SHL.U32 R4, R4, 0x2, RZ ;  /* 0x0000000204047824 */ /* 0x000fe200078e00ff */
[----:B------:R-:W-:-:S02]  /*1fe0*/  LOP3.LUT R7, R7, R66, RZ, 0x3c, !PT ;  /* 0x0000004207077212 */ /* 0x000fc400078e3cff */
[----:B------:R-:W-:Y:S02]  /*1ff0*/  LOP3.LUT R6, R6, R67, RZ, 0x3c, !PT ;  /* 0x0000004306067212 */ /* 0x000fe400078e3cff */
[----:B------:R-:W-:Y:S02]  /*2000*/  LOP3.LUT R44, R44, 0xaaaaaaaa, R5, 0x78, !PT ;  /* 0xaaaaaaaa2c2c7812 */ /* 0x000fe400078e7805 */
[----:B------:R-:W-:Y:S02]  /*2010*/  LOP3.LUT R5, R66, 0xf0f0f0f, R7, 0x78, !PT ;  /* 0x0f0f0f0f42057812 */ /* 0x000fe400078e7807 */
[----:B------:R-:W-:Y:S02]  /*2020*/  LOP3.LUT R45, R45, 0xaaaaaaaa, R4, 0x78, !PT ;  /* 0xaaaaaaaa2d2d7812 */ /* 0x000fe400078e7804 */
[----:B------:R-:W-:Y:S02]  /*2030*/  SHF.R.U64 R66, R12, 0x4, R21 ;  /* 0x000000040c427819 */ /* 0x000fe40000001215 */
[----:B------:R-:W-:-:S02]  /*2040*/  LOP3.LUT R4, R67, 0xf0f0f0f, R6, 0x78, !PT ;  /* 0x0f0f0f0f43047812 */ /* 0x000fc400078e7806 */
[C---:B------:R-:W-:Y:S01]  /*2050*/  SHF.L.U64.HI R7, R6.reuse, 0x4, R7 ;  /* 0x0000000406077819 */ /* 0x040fe20000010207 */
[----:B------:R-:W-:Y:S01]  /*2060*/  IMAD.SHL.U32 R6, R6, 0x10, RZ ;  /* 0x0000001006067824 */ /* 0x000fe200078e00ff */
[----:B------:R-:W-:Y:S02]  /*2070*/  SHF.R.U32.HI R67, RZ, 0x4, R21 ;  /* 0x00000004ff437819 */ /* 0x000fe40000011615 */
[----:B------:R-:W-:Y:S02]  /*2080*/  LOP3.LUT R66, R66, R65, RZ, 0x3c, !PT ;  /* 0x0000004142427212 */ /* 0x000fe400078e3cff */
[----:B------:R-:W-:Y:S02]  /*2090*/  LOP3.LUT R67, R67, R42, RZ, 0x3c, !PT ;  /* 0x0000002a43437212 */ /* 0x000fe400078e3cff */
[----:B------:R-:W-:Y:S02]  /*20a0*/  LOP3.LUT R43, R43, 0xf0f0f0f0, R6, 0x78, !PT ;  /* 0xf0f0f0f02b2b7812 */ /* 0x000fe400078e7806 */
[----:B------:R-:W-:Y:S01]  /*20b0*/  LOP3.LUT R6, R65, 0xf0f0f0f, R66, 0x78, !PT ;  /* 0x0f0f0f0f41067812 */ /* 0x000fe200078e7842 */
[----:B------:R-:W-:Y:S01]  /*20c0*/  IMAD.SHL.U32 R65, R66, 0x10, RZ ;  /* 0x0000001042417824 */ /* 0x000fe200078e00ff */
[----:B------:R-:W-:-:S02]  /*20d0*/  LOP3.LUT R64, R64, 0xf0f0f0f0, R7, 0x78, !PT ;  /* 0xf0f0f0f040407812 */ /* 0x000fc400078e7807 */
[--C-:B------:R-:W-:Y:S02]  /*20e0*/  LOP3.LUT R7, R42, 0xf0f0f0f, R67.reuse, 0x78, !PT ;  /* 0x0f0f0f0f2a077812 */ /* 0x100fe400078e7843 */
[----:B------:R-:W-:Y:S02]  /*20f0*/  SHF.L.U64.HI R42, R66, 0x4, R67 ;  /* 0x00000004422a7819 */ /* 0x000fe40000010243 */
[----:B------:R-:W-:Y:S02]  /*2100*/  LOP3.LUT R12, R12, 0xf0f0f0f0, R65, 0x78, !PT ;  /* 0xf0f0f0f00c0c7812 */ /* 0x000fe400078e7841 */
[----:B------:R-:W-:Y:S02]  /*2110*/  LOP3.LUT R21, R21, 0xf0f0f0f0, R42, 0x78, !PT ;  /* 0xf0f0f0f015157812 */ /* 0x000fe400078e782a */
[--C-:B------:R-:W-:Y:S02]  /*2120*/  SHF.R.U32.HI R65, RZ, 0x4, R32.reuse ;  /* 0x00000004ff417819 */ /* 0x100fe40000011620 */
[----:B------:R-:W-:-:S02]  /*2130*/  SHF.R.U64 R42, R13, 0x4, R32 ;  /* 0x000000040d2a7819 */ /* 0x000fc40000001220 */
[----:B------:R-:W-:Y:S02]  /*2140*/  LOP3.LUT R65, R65, R36, RZ, 0x3c, !PT ;  /* 0x0000002441417212 */ /* 0x000fe400078e3cff */
[----:B------:R-:W-:Y:S02]  /*2150*/  LOP3.LUT R42, R42, R35, RZ, 0x3c, !PT ;  /* 0x000000232a2a7212 */ /* 0x000fe400078e3cff */
[--C-:B------:R-:W-:Y:S02]  /*2160*/  LOP3.LUT R36, R36, 0xf0f0f0f, R65.reuse, 0x78, !PT ;  /* 0x0f0f0f0f24247812 */ /* 0x100fe400078e7841 */
[----:B------:R-:W-:Y:S02]  /*2170*/  LOP3.LUT R35, R35, 0xf0f0f0f, R42, 0x78, !PT ;  /* 0x0f0f0f0f23237812 */ /* 0x000fe400078e782a */
[C---:B------:R-:W-:Y:S01]  /*2180*/  SHF.L.U64.HI R65, R42.reuse, 0x4, R65 ;  /* 0x000000042a417819 */ /* 0x040fe20000010241 */
[----:B------:R-:W-:Y:S01]  /*2190*/  IMAD.SHL.U32 R42, R42, 0x10, RZ ;  /* 0x000000102a2a7824 */ /* 0x000fe200078e00ff */
[----:B------:R-:W-:-:S02]  /*21a0*/  SHF.R.U64 R67, R20, 0x4, R19 ;  /* 0x0000000414437819 */ /* 0x000fc40000001213 */
[----:B------:R-:W-:Y:S02]  /*21b0*/  SHF.R.U32.HI R66, RZ, 0x4, R19 ;  /* 0x00000004ff427819 */ /* 0x000fe40000011613 */
[----:B------:R-:W-:Y:S02]  /*21c0*/  LOP3.LUT R67, R67, R38, RZ, 0x3c, !PT ;  /* 0x0000002643437212 */ /* 0x000fe400078e3cff */
[----:B------:R-:W-:Y:S02]  /*21d0*/  LOP3.LUT R66, R66, R39, RZ, 0x3c, !PT ;  /* 0x0000002742427212 */ /* 0x000fe400078e3cff */
[----:B------:R-:W-:Y:S02]  /*21e0*/  LOP3.LUT R42, R13, 0xf0f0f0f0, R42, 0x78, !PT ;  /* 0xf0f0f0f00d2a7812 */ /* 0x000fe400078e782a */
[----:B------:R-:W-:Y:S02]  /*21f0*/  LOP3.LUT R13, R32, 0xf0f0f0f0, R65, 0x78, !PT ;  /* 0xf0f0f0f0200d7812 */ /* 0x000fe400078e7841 */
[----:B------:R-:W-:-:S02]  /*2200*/  LOP3.LUT R32, R38, 0xf0f0f0f, R67, 0x78, !PT ;  /* 0x0f0f0f0f26207812 */ /* 0x000fc400078e7843 */
[--C-:B------:R-:W-:Y:S01]  /*2210*/  LOP3.LUT R65, R39, 0xf0f0f0f, R66.reuse, 0x78, !PT ;  /* 0x0f0f0f0f27417812 */ /* 0x100fe200078e7842 */
[C---:B------:R-:W-:Y:S01]  /*2220*/  IMAD.SHL.U32 R39, R67.reuse, 0x10, RZ ;  /* 0x0000001043277824 */ /* 0x040fe200078e00ff */
[----:B------:R-:W-:Y:S02]  /*2230*/  SHF.L.U64.HI R38, R67, 0x4, R66 ;  /* 0x0000000443267819 */ /* 0x000fe40000010242 */
[--C-:B------:R-:W-:Y:S02]  /*2240*/  SHF.R.U32.HI R66, RZ, 0x2, R64.reuse ;  /* 0x00000002ff427819 */ /* 0x100fe40000011640 */
[----:B------:R-:W-:Y:S02]  /*2250*/  SHF.R.U64 R67, R43, 0x2, R64 ;  /* 0x000000022b437819 */ /* 0x000fe40000001240 */
[----:B------:R-:W-:Y:S02]  /*2260*/  LOP3.LUT R66, R66, R13, RZ, 0x3c, !PT ;  /* 0x0000000d42427212 */ /* 0x000fe400078e3cff */
[----:B------:R-:W-:-:S02]  /*2270*/  LOP3.LUT R67, R67, R42, RZ, 0x3c, !PT ;  /* 0x0000002a43437212 */ /* 0x000fc400078e3cff */
[----:B------:R-:W-:Y:S02]  /*2280*/  LOP3.LUT R20, R20, 0xf0f0f0f0, R39, 0x78, !PT ;  /* 0xf0f0f0f014147812 */ /* 0x000fe400078e7827 */
[--C-:B------:R-:W-:Y:S02]  /*2290*/  LOP3.LUT R39, R13, 0x33333333, R66.reuse, 0x78, !PT ;  /* 0x333333330d277812 */ /* 0x100fe400078e7842 */
[C---:B------:R-:W-:Y:S01]  /*22a0*/  SHF.L.U64.HI R13, R67.reuse, 0x2, R66 ;  /* 0x00000002430d7819 */ /* 0x040fe20000010242 */
[----:B------:R-:W-:Y:S01]  /*22b0*/  IMAD.SHL.U32 R66, R67, 0x4, RZ ;  /* 0x0000000443427824 */ /* 0x000fe200078e00ff */
[----:B------:R-:W-:Y:S02]  /*22c0*/  LOP3.LUT R19, R19, 0xf0f0f0f0, R38, 0x78, !PT ;  /* 0xf0f0f0f013137812 */ /* 0x000fe400078e7826 */
[----:B------:R-:W-:Y:S02]  /*22d0*/  LOP3.LUT R38, R42, 0x33333333, R67, 0x78, !PT ;  /* 0x333333332a267812 */ /* 0x000fe400078e7843 */
[----:B------:R-:W-:-:S02]  /*22e0*/  LOP3.LUT R13, R64, 0xcccccccc, R13, 0x78, !PT ;  /* 0xcccccccc400d7812 */ /* 0x000fc400078e780d */
[--C-:B------:R-:W-:Y:S02]  /*22f0*/  SHF.R.U64 R67, R12, 0x2, R21.reuse ;  /* 0x000000020c437819 */ /* 0x100fe40000001215 */
[----:B------:R-:W-:Y:S02]  /*2300*/  SHF.R.U32.HI R64, RZ, 0x2, R21 ;  /* 0x00000002ff407819 */ /* 0x000fe40000011615 */
[----:B------:R-:W-:Y:S02]  /*2310*/  LOP3.LUT R67, R67, R20, RZ, 0x3c, !PT ;  /* 0x0000001443437212 */ /* 0x000fe400078e3cff */
[----:B------:R-:W-:Y:S02]  /*2320*/  LOP3.LUT R64, R64, R19, RZ, 0x3c, !PT ;  /* 0x0000001340407212 */ /* 0x000fe400078e3cff */
[----:B------:R-:W-:Y:S02]  /*2330*/  LOP3.LUT R66, R43, 0xcccccccc, R66, 0x78, !PT ;  /* 0xcccccccc2b427812 */ /* 0x000fe400078e7842 */
[--C-:B------:R-:W-:Y:S01]  /*2340*/  LOP3.LUT R43, R19, 0x33333333, R64.reuse, 0x78, !PT ;  /* 0x33333333132b7812 */ /* 0x100fe200078e7840 */
[C---:B------:R-:W-:Y:S01]  /*2350*/  IMAD.SHL.U32 R19, R67.reuse, 0x4, RZ ;  /* 0x0000000443137824 */ /* 0x040fe200078e00ff */
[----:B------:R-:W-:-:S02]  /*2360*/  SHF.L.U64.HI R64, R67, 0x2, R64 ;  /* 0x0000000243407819 */ /* 0x000fc40000010240 */
[----:B------:R-:W-:Y:S02]  /*2370*/  LOP3.LUT R42, R20, 0x33333333, R67, 0x78, !PT ;  /* 0x33333333142a7812 */ /* 0x000fe400078e7843 */
[----:B------:R-:W-:Y:S02]  /*2380*/  LOP3.LUT R67, R21, 0xcccccccc, R64, 0x78, !PT ;  /* 0xcccccccc15437812 */ /* 0x000fe400078e7840 */
[----:B------:R-:W-:Y:S02]  /*2390*/  LOP3.LUT R20, R12, 0xcccccccc, R19, 0x78, !PT ;  /* 0xcccccccc0c147812 */ /* 0x000fe400078e7813 */
[----:B------:R-:W-:Y:S02]  /*23a0*/  SHF.R.U64 R21, R66, 0x1, R13 ;  /* 0x0000000142157819 */ /* 0x000fe4000000120d */
[----:B------:R-:W-:Y:S02]  /*23b0*/  LOP3.LUT R22, R22, 0xaaaaaaaa, R31, 0x78, !PT ;  /* 0xaaaaaaaa16167812 */ /* 0x000fe400078e781f */
[----:B------:R-:W-:-:S02]  /*23c0*/  SHF.R.U32.HI R64, RZ, 0x1, R39 ;  /* 0x00000001ff407819 */ /* 0x000fc40000011627 */
[----:B------:R-:W-:Y:S02]  /*23d0*/  SHF.R.U32.HI R12, RZ, 0x1, R13 ;  /* 0x00000001ff0c7819 */ /* 0x000fe4000001160d */
[----:B------:R-:W-:Y:S02]  /*23e0*/  SHF.R.U64 R31, R38, 0x1, R39 ;  /* 0x00000001261f7819 */ /* 0x000fe40000001227 */
[----:B------:R-:W-:Y:S02]  /*23f0*/  LOP3.LUT R21, R21, R20, RZ, 0x3c, !PT ;  /* 0x0000001415157212 */ /* 0x000fe400078e3cff */
[----:B------:R-:W-:Y:S02]  /*2400*/  LOP3.LUT R64, R64, R43, RZ, 0x3c, !PT ;  /* 0x0000002b40407212 */ /* 0x000fe400078e3cff */
[----:B------:R-:W-:Y:S02]  /*2410*/  LOP3.LUT R12, R12, R67, RZ, 0x3c, !PT ;  /* 0x000000430c0c7212 */ /* 0x000fe400078e3cff */
[----:B------:R-:W-:-:S02]  /*2420*/  LOP3.LUT R31, R31, R42, RZ, 0x3c, !PT ;  /* 0x0000002a1f1f7212 */ /* 0x000fc400078e3cff */
[----:B------:R-:W-:Y:S02]  /*2430*/  LOP3.LUT R19, R20, 0x55555555, R21, 0x78, !PT ;  /* 0x5555555514137812 */ /* 0x000fe400078e7815 */
[----:B------:R-:W-:Y:S02]  /*2440*/  LOP3.LUT R43, R43, 0x55555555, R64, 0x78, !PT ;  /* 0x555555552b2b7812 */ /* 0x000fe400078e7840 */
[----:B------:R-:W-:Y:S02]  /*2450*/  LOP3.LUT R20, R67, 0x55555555, R12, 0x78, !PT ;  /* 0x5555555543147812 */ /* 0x000fe400078e780c */
[----:B------:R-:W-:Y:S02]  /*2460*/  LOP3.LUT R42, R42, 0x55555555, R31, 0x78, !PT ;  /* 0x555555552a2a7812 */ /* 0x000fe400078e781f */
[C---:B------:R-:W-:Y:S01]  /*2470*/  SHF.L.U64.HI R64, R31.reuse, 0x1, R64 ;  /* 0x000000011f407819 */ /* 0x040fe20000010240 */
[----:B------:R-:W-:Y:S01]  /*2480*/  IMAD.SHL.U32 R31, R31, 0x2, RZ ;  /* 0x000000021f1f7824 */ /* 0x000fe200078e00ff */
[C---:B------:R-:W-:Y:S01]  /*2490*/  SHF.L.U64.HI R12, R21.reuse, 0x1, R12 ;  /* 0x00000001150c7819 */ /* 0x040fe2000001020c */
[----:B------:R-:W-:-:S03]  /*24a0*/  IMAD.SHL.U32 R21, R21, 0x2, RZ ;  /* 0x0000000215157824 */ /* 0x000fc600078e00ff */
[----:B------:R-:W-:Y:S02]  /*24b0*/  LOP3.LUT R38, R38, 0xaaaaaaaa, R31, 0x78, !PT ;  /* 0xaaaaaaaa26267812 */ /* 0x000fe400078e781f */
[----:B------:R-:W-:Y:S02]  /*24c0*/  LOP3.LUT R21, R66, 0xaaaaaaaa, R21, 0x78, !PT ;  /* 0xaaaaaaaa42157812 */ /* 0x000fe400078e7815 */
[--C-:B------:R-:W-:Y:S02]  /*24d0*/  SHF.R.U32.HI R31, RZ, 0x2, R5.reuse ;  /* 0x00000002ff1f7819 */ /* 0x100fe40000011605 */
[----:B------:R-:W-:Y:S02]  /*24e0*/  SHF.R.U64 R66, R4, 0x2, R5 ;  /* 0x0000000204427819 */ /* 0x000fe40000001205 */
[----:B------:R-:W-:Y:S02]  /*24f0*/  LOP3.LUT R31, R31, R36, RZ, 0x3c, !PT ;  /* 0x000000241f1f7212 */ /* 0x000fe400078e3cff */
[----:B------:R-:W-:-:S02]  /*2500*/  LOP3.LUT R66, R66, R35, RZ, 0x3c, !PT ;  /* 0x0000002342427212 */ /* 0x000fc400078e3cff */
[--C-:B------:R-:W-:Y:S02]  /*2510*/  LOP3.LUT R67, R36, 0x33333333, R31.reuse, 0x78, !PT ;  /* 0x3333333324437812 */ /* 0x100fe400078e781f */
[C---:B------:R-:W-:Y:S01]  /*2520*/  SHF.L.U64.HI R36, R66.reuse, 0x2, R31 ;  /* 0x0000000242247819 */ /* 0x040fe2000001021f */
[----:B------:R-:W-:Y:S01]  /*2530*/  IMAD.SHL.U32 R31, R66, 0x4, RZ ;  /* 0x00000004421f7824 */ /* 0x000fe200078e00ff */
[----:B------:R-:W-:Y:S02]  /*2540*/  LOP3.LUT R39, R39, 0xaaaaaaaa, R64, 0x78, !PT ;  /* 0xaaaaaaaa27277812 */ /* 0x000fe400078e7840 */
[----:B------:R-:W-:Y:S02]  /*2550*/  LOP3.LUT R64, R35, 0x33333333, R66, 0x78, !PT ;  /* 0x3333333323407812 */ /* 0x000fe400078e7842 */
[----:B------:R-:W-:Y:S02]  /*2560*/  LOP3.LUT R5, R5, 0xcccccccc, R36, 0x78, !PT ;  /* 0xcccccccc05057812 */ /* 0x000fe400078e7824 */
[----:B------:R-:W-:-:S02]  /*2570*/  LOP3.LUT R66, R4, 0xcccccccc, R31, 0x78, !PT ;  /* 0xcccccccc04427812 */ /* 0x000fc400078e781f */
[--C-:B------:R-:W-:Y:S02]  /*2580*/  SHF.R.U32.HI R36, RZ, 0x2, R7.reuse ;  /* 0x00000002ff247819 */ /* 0x100fe40000011607 */
[----:B------:R-:W-:Y:S02]  /*2590*/  SHF.R.U64 R31, R6, 0x2, R7 ;  /* 0x00000002061f7819 */ /* 0x000fe40000001207 */
[----:B------:R-:W-:Y:S02]  /*25a0*/  LOP3.LUT R36, R36, R65, RZ, 0x3c, !PT ;  /* 0x0000004124247212 */ /* 0x000fe400078e3cff */
[----:B------:R-:W-:Y:S02]  /*25b0*/  LOP3.LUT R31, R31, R32, RZ, 0x3c, !PT ;  /* 0x000000201f1f7212 */ /* 0x000fe400078e3cff */
[----:B------:R-:W-:Y:S02]  /*25c0*/  LOP3.LUT R65, R65, 0x33333333, R36, 0x78, !PT ;  /* 0x3333333341417812 */ /* 0x000fe400078e7824 */
[----:B------:R-:W-:-:S02]  /*25d0*/  LOP3.LUT R4, R32, 0x33333333, R31, 0x78, !PT ;  /* 0x3333333320047812 */ /* 0x000fc400078e781f */
[C---:B------:R-:W-:Y:S01]  /*25e0*/  SHF.L.U64.HI R36, R31.reuse, 0x2, R36 ;  /* 0x000000021f247819 */ /* 0x040fe20000010224 */
[----:B------:R-:W-:-:S05]  /*25f0*/  IMAD.SHL.U32 R31, R31, 0x4, RZ ;  /* 0x000000041f1f7824 */ /* 0x000fca00078e00ff */
[----:B------:R-:W-:Y:S02]  /*2600*/  LOP3.LUT R32, R6, 0xcccccccc, R31, 0x78, !PT ;  /* 0xcccccccc06207812 */ /* 0x000fe400078e781f */
[----:B------:R-:W-:Y:S02]  /*2610*/  LOP3.LUT R31, R7, 0xcccccccc, R36, 0x78, !PT ;  /* 0xcccccccc071f7812 */ /* 0x000fe400078e7824 */
[--C-:B------:R-:W-:Y:S02]  /*2620*/  SHF.R.U32.HI R6, RZ, 0x1, R5.reuse ;  /* 0x00000001ff067819 */ /* 0x100fe40000011605 */
[----:B------:R-:W-:Y:S02]  /*2630*/  SHF.R.U64 R7, R66, 0x1, R5 ;  /* 0x0000000142077819 */ /* 0x000fe40000001205 */
[----:B------:R-:W-:Y:S02]  /*2640*/  LOP3.LUT R6, R6, R31, RZ, 0x3c, !PT ;  /* 0x0000001f06067212 */ /* 0x000fe400078e3cff */
[----:B------:R-:W-:-:S02]  /*2650*/  LOP3.LUT R7, R7, R32, RZ, 0x3c, !PT ;  /* 0x0000002007077212 */ /* 0x000fc400078e3cff */
[--C-:B------:R-:W-:Y:S02]  /*2660*/  LOP3.LUT R36, R31, 0x55555555, R6.reuse, 0x78, !PT ;  /* 0x555555551f247812 */ /* 0x100fe400078e7806 */
[----:B------:R-:W-:Y:S02]  /*2670*/  LOP3.LUT R35, R32, 0x55555555, R7, 0x78, !PT ;  /* 0x5555555520237812 */ /* 0x000fe400078e7807 */
        /* <DEDUP_REMOVED lines=11> */
[----:B------:R-:W-:Y:S01]  /*2730*/  IMAD.SHL.U32 R5, R5, 0x2, RZ ;  /* 0x0000000205057824 */ /* 0x000fe200078e00ff */
[----:B------:R-:W-:-:S04]  /*2740*/  SHF.R.U64 R65, R61, 0x8, R63 ;  /* 0x000000083d417819 */ /* 0x000fc8000000123f */
[----:B------:R-:W-:Y:S02]  /*2750*/  LOP3.LUT R4, R64, 0xaaaaaaaa, R5, 0x78, !PT ;  /* 0xaaaaaaaa40047812 */ /* 0x000fe400078e7805 */
[----:B------:R-:W-:Y:S02]  /*2760*/  LOP3.LUT R5, R67, 0xaaaaaaaa, R66, 0x78, !PT ;  /* 0xaaaaaaaa43057812 */ /* 0x000fe400078e7842 */
[----:B------:R-:W-:Y:S02]  /*2770*/  SHF.R.U32.HI R66, RZ, 0x8, R63 ;  /* 0x00000008ff427819 */ /* 0x000fe4000001163f */
[----:B------:R-:W-:Y:S01]  /*2780*/  LOP3.LUT R65, R65, R60, RZ, 0x3c, !PT ;  /* 0x0000003c41417212 */ /* 0x000fe200078e3cff */
[----:B------:R0:W-:Y:S01]  /*2790*/  STL.128 [R1+0x70], R4 ;  /* 0x0000700401007387 */ /* 0x0001e20000100c00 */
[----:B------:R-:W-:Y:S02]  /*27a0*/  LOP3.LUT R66, R66, R59, RZ, 0x3c, !PT ;  /* 0x0000003b42427212 */ /* 0x000fe400078e3cff */
[----:B0-----:R-:W-:-:S02]  /*27b0*/  LOP3.LUT R6, R60, 0xff00ff, R65, 0x78, !PT ;  /* 0x00ff00ff3c067812 */ /* 0x001fc400078e7841 */
[--C-:B------:R-:W-:Y:S02]  /*27c0*/  SHF.R.U64 R60, R56, 0x8, R57.reuse ;  /* 0x00000008383c7819 */ /* 0x100fe40000001239 */
[----:B------:R-:W-:Y:S02]  /*27d0*/  LOP3.LUT R4, R59, 0xff00ff, R66, 0x78, !PT ;  /* 0x00ff00ff3b047812 */ /* 0x000fe400078e7842 */
[----:B------:R-:W-:Y:S02]  /*27e0*/  SHF.R.U32.HI R59, RZ, 0x8, R57 ;  /* 0x00000008ff3b7819 */ /* 0x000fe40000011639 */
[----:B------:R-:W-:Y:S02]  /*27f0*/  LOP3.LUT R60, R60, R55, RZ, 0x3c, !PT ;  /* 0x000000373c3c7212 */ /* 0x000fe400078e3cff */
[----:B------:R-:W-:Y:S02]  /*2800*/  LOP3.LUT R59, R59, R62, RZ, 0x3c, !PT ;  /* 0x0000003e3b3b7212 */ /* 0x000fe400078e3cff */
[----:B------:R-:W-:Y:S01]  /*2810*/  LOP3.LUT R55, R55, 0xff00ff, R60, 0x78, !PT ;  /* 0x00ff00ff37377812 */ /* 0x000fe200078e783c */
[----:B------:R-:W-:Y:S01]  /*2820*/  IMAD.SHL.U32 R7, R60, 0x100, RZ ;  /* 0x000001003c077824 */ /* 0x000fe200078e00ff */
[----:B------:R-:W-:-:S02]  /*2830*/  LOP3.LUT R62, R62, 0xff00ff, R59, 0x78, !PT ;  /* 0x00ff00ff3e3e7812 */ /* 0x000fc400078e783b */
[----:B------:R-:W-:Y:S02]  /*2840*/  SHF.L.U64.HI R60, R60, 0x8, R59 ;  /* 0x000000083c3c7819 */ /* 0x000fe4000001023b */
[----:B------:R-:W-:Y:S01]  /*2850*/  SHF.R.U64 R59, R30, 0x8, R54 ;  /* 0x000000081e3b7819 */ /* 0x000fe20000001236 */
[----:B------:R-:W-:Y:S01]  /*2860*/  IMAD.SHL.U32 R64, R65, 0x100, RZ ;  /* 0x0000010041407824 */ /* 0x000fe200078e00ff */
[----:B------:R-:W-:Y:S02]  /*2870*/  LOP3.LUT R57, R57, 0xff00ff00, R60, 0x78, !PT ;  /* 0xff00ff0039397812 */ /* 0x000fe400078e783c */
[----:B------:R-:W-:Y:S02]  /*2880*/  LOP3.LUT R59, R59, R58, RZ, 0x3c, !PT ;  /* 0x0000003a3b3b7212 */ /* 0x000fe400078e3cff */
[----:B------:R-:W-:Y:S02]  /*2890*/  SHF.R.U32.HI R60, RZ, 0x8, R54 ;  /* 0x00000008ff3c7819 */ /* 0x000fe40000011636 */
[----:B------:R-:W-:Y:S01]  /*28a0*/  LOP3.LUT R56, R56, 0xff00ff00, R7, 0x78, !PT ;  /* 0xff00ff0038387812 */ /* 0x000fe200078e7807 */
[----:B------:R-:W-:Y:S01]  /*28b0*/  IMAD.SHL.U32 R7, R59, 0x100, RZ ;  /* 0x000001003b077824 */ /* 0x000fe200078e00ff */
[----:B------:R-:W-:-:S02]  /*28c0*/  LOP3.LUT R60, R60, R53, RZ, 0x3c, !PT ;  /* 0x000000353c3c7212 */ /* 0x000fc400078e3cff */
[----:B------:R-:W-:Y:S02]  /*28d0*/  LOP3.LUT R5, R61, 0xff00ff00, R64, 0x78, !PT ;  /* 0xff00ff003d057812 */ /* 0x000fe400078e7840 */
[----:B------:R-:W-:Y:S02]  /*28e0*/  SHF.L.U64.HI R64, R65, 0x8, R66 ;  /* 0x0000000841407819 */ /* 0x000fe40000010242 */
[----:B------:R-:W-:Y:S02]  /*28f0*/  LOP3.LUT R30, R30, 0xff00ff00, R7, 0x78, !PT ;  /* 0xff00ff001e1e7812 */ /* 0x000fe400078e7807 */
[--C-:B------:R-:W-:Y:S02]  /*2900*/  LOP3.LUT R53, R53, 0xff00ff, R60.reuse, 0x78, !PT ;  /* 0x00ff00ff35357812 */ /* 0x100fe400078e783c */
[----:B------:R-:W-:Y:S02]  /*2910*/  SHF.L.U64.HI R7, R59, 0x8, R60 ;  /* 0x000000083b077819 */ /* 0x000fe4000001023c */
[----:B------:R-:W-:-:S02]  /*2920*/  SHF.R.U64 R60, R34, 0x8, R37 ;  /* 0x00000008223c7819 */ /* 0x000fc40000001225 */
[----:B------:R-:W-:Y:S02]  /*2930*/  LOP3.LUT R63, R63, 0xff00ff00, R64, 0x78, !PT ;  /* 0xff00ff003f3f7812 */ /* 0x000fe400078e7840 */
[----:B------:R-:W-:Y:S02]  /*2940*/  SHF.R.U32.HI R64, RZ, 0x8, R37 ;  /* 0x00000008ff407819 */ /* 0x000fe40000011625 */
[----:B------:R-:W-:Y:S02]  /*2950*/  LOP3.LUT R60, R60, R51, RZ, 0x3c, !PT ;  /* 0x000000333c3c7212 */ /* 0x000fe400078e3cff */
[----:B------:R-:W-:Y:S02]  /*2960*/  LOP3.LUT R58, R58, 0xff00ff, R59, 0x78, !PT ;  /* 0x00ff00ff3a3a7812 */ /* 0x000fe400078e783b */
[----:B------:R-:W-:Y:S02]  /*2970*/  LOP3.LUT R59, R64, R33, RZ, 0x3c, !PT ;  /* 0x00000021403b7212 */ /* 0x000fe400078e3cff */
[----:B------:R-:W-:Y:S01]  /*2980*/  LOP3.LUT R54, R54, 0xff00ff00, R7, 0x78, !PT ;  /* 0xff00ff0036367812 */ /* 0x000fe200078e7807 */
[----:B------:R-:W-:Y:S01]  /*2990*/  IMAD.SHL.U32 R7, R60, 0x100, RZ ;  /* 0x000001003c077824 */ /* 0x000fe200078e00ff */
[----:B------:R-:W-:-:S02]  /*29a0*/  LOP3.LUT R51, R51, 0xff00ff, R60, 0x78, !PT ;  /* 0x00ff00ff33337812 */ /* 0x000fc400078e783c */
[--C-:B------:R-:W-:Y:S02]  /*29b0*/  LOP3.LUT R33, R33, 0xff00ff, R59.reuse, 0x78, !PT ;  /* 0x00ff00ff21217812 */ /* 0x100fe400078e783b */
[----:B------:R-:W-:Y:S02]  /*29c0*/  SHF.L.U64.HI R60, R60, 0x8, R59 ;  /* 0x000000083c3c7819 */ /* 0x000fe4000001023b */
[--C-:B------:R-:W-:Y:S02]  /*29d0*/  SHF.R.U64 R59, R50, 0x8, R49.reuse ;  /* 0x00000008323b7819 */ /* 0x100fe40000001231 */
[----:B------:R-:W-:Y:S02]  /*29e0*/  LOP3.LUT R37, R37, 0xff00ff00, R60, 0x78, !PT ;  /* 0xff00ff0025257812 */ /* 0x000fe400078e783c */
[----:B------:R-:W-:Y:S02]  /*29f0*/  LOP3.LUT R59, R59, R52, RZ, 0x3c, !PT ;  /* 0x000000343b3b7212 */ /* 0x000fe400078e3cff */
[----:B------:R-:W-:-:S02]  /*2a00*/  SHF.R.U32.HI R60, RZ, 0x8, R49 ;  /* 0x00000008ff3c7819 */ /* 0x000fc40000011631 */
[----:B------:R-:W-:Y:S01]  /*2a10*/  LOP3.LUT R34, R34, 0xff00ff00, R7, 0x78, !PT ;  /* 0xff00ff0022227812 */ /* 0x000fe200078e7807 */
[----:B------:R-:W-:Y:S01]  /*2a20*/  IMAD.SHL.U32 R7, R59, 0x100, RZ ;  /* 0x000001003b077824 */ /* 0x000fe200078e00ff */
[----:B------:R-:W-:Y:S02]  /*2a30*/  LOP3.LUT R60, R60, R27, RZ, 0x3c, !PT ;  /* 0x0000001b3c3c7212 */ /* 0x000fe400078e3cff */
[----:B------:R-:W-:Y:S02]  /*2a40*/  LOP3.LUT R52, R52, 0xff00ff, R59, 0x78, !PT ;  /* 0x00ff00ff34347812 */ /* 0x000fe400078e783b */
[----:B------:R-:W-:Y:S02]  /*2a50*/  LOP3.LUT R50, R50, 0xff00ff00, R7, 0x78, !PT ;  /* 0xff00ff0032327812 */ /* 0x000fe400078e7807 */
[--C-:B------:R-:W-:Y:S02]  /*2a60*/  LOP3.LUT R7, R27, 0xff00ff, R60.reuse, 0x78, !PT ;  /* 0x00ff00ff1b077812 */ /* 0x100fe400078e783c */
[----:B------:R-:W-:-:S02]  /*2a70*/  SHF.L.U64.HI R60, R59, 0x8, R60 ;  /* 0x000000083b3c7819 */ /* 0x000fc4000001023c */
[----:B------:R-:W-:-:S04]  /*2a80*/  SHF.R.U64 R59, R6, 0x4, R4 ;  /* 0x00000004063b7819 */ /* 0x000fc80000001204 */
[----:B------:R-:W-:Y:S02]  /*2a90*/  LOP3.LUT R59, R59, R52, RZ, 0x3c, !PT ;  /* 0x000000343b3b7212 */ /* 0x000fe400078e3cff */
[----:B------:R-:W-:Y:S02]  /*2aa0*/  LOP3.LUT R49, R49, 0xff00ff00, R60, 0x78, !PT ;  /* 0xff00ff0031317812 */ /* 0x000fe400078e783c */
[----:B------:R-:W-:Y:S01]  /*2ab0*/  SHF.R.U32.HI R60, RZ, 0x4, R4 ;  /* 0x00000004ff3c7819 */ /* 0x000fe20000011604 */
[----:B------:R-:W-:Y:S01]  /*2ac0*/  IMAD.SHL.U32 R27, R59, 0x10, RZ ;  /* 0x000000103b1b7824 */ /* 0x000fe200078e00ff */
[--C-:B------:R-:W-:Y:S02]  /*2ad0*/  SHF.R.U64 R65, R5, 0x4, R63.reuse ;  /* 0x0000000405417819 */ /* 0x100fe4000000123f */
[----:B------:R-:W-:Y:S02]  /*2ae0*/  LOP3.LUT R60, R60, R7, RZ, 0x3c, !PT ;  /* 0x000000073c3c7212 */ /* 0x000fe400078e3cff */
[----:B------:R-:W-:-:S02]  /*2af0*/  SHF.R.U32.HI R64, RZ, 0x4, R63 ;  /* 0x00000004ff407819 */ /* 0x000fc4000001163f */
[----:B------:R-:W-:Y:S02]  /*2b00*/  LOP3.LUT R27, R6, 0xf0f0f0f0, R27, 0x78, !PT ;  /* 0xf0f0f0f0061b7812 */ /* 0x000fe400078e781b */
[----:B------:R-:W-:Y:S02]  /*2b10*/  LOP3.LUT R6, R52, 0xf0f0f0f, R59, 0x78, !PT ;  /* 0x0f0f0f0f34067812 */ /* 0x000fe400078e783b */
[----:B------:R-:W-:Y:S02]  /*2b20*/  LOP3.LUT R65, R65, R50, RZ, 0x3c, !PT ;  /* 0x0000003241417212 */ /* 0x000fe400078e3cff */
[----:B------:R-:W-:Y:S02]  /*2b30*/  SHF.L.U64.HI R59, R59, 0x4, R60 ;  /* 0x000000043b3b7819 */ /* 0x000fe4000001023c */
[----:B------:R-:W-:Y:S02]  /*2b40*/  LOP3.LUT R64, R64, R49, RZ, 0x3c, !PT ;  /* 0x0000003140407212 */ /* 0x000fe400078e3cff */
[----:B------:R-:W-:-:S02]  /*2b50*/  LOP3.LUT R61, R50, 0xf0f0f0f, R65, 0x78, !PT ;  /* 0x0f0f0f0f323d7812 */ /* 0x000fc400078e7841 */
[----:B------:R-:W-:Y:S02]  /*2b60*/  SHF.L.U64.HI R50, R65, 0x4, R64 ;  /* 0x0000000441327819 */ /* 0x000fe40000010240 */
[----:B------:R-:W-:Y:S02]  /*2b70*/  LOP3.LUT R59, R4, 0xf0f0f0f0, R59, 0x78, !PT ;  /* 0xf0f0f0f0043b7812 */ /* 0x000fe400078e783b */
[----:B------:R-:W-:Y:S02]  /*2b80*/  SHF.R.U64 R4, R40, 0x8, R48 ;  /* 0x0000000828047819 */ /* 0x000fe40000001230 */
[----:B------:R-:W-:Y:S01]  /*2b90*/  LOP3.LUT R7, R7, 0xf0f0f0f, R60, 0x78, !PT ;  /* 0x0f0f0f0f07077812 */ /* 0x000fe200078e783c */
[----:B------:R-:W-:Y:S01]  /*2ba0*/  IMAD.SHL.U32 R60, R65, 0x10, RZ ;  /* 0x00000010413c7824 */ /* 0x000fe200078e00ff */
[----:B------:R-:W-:Y:S02]  /*2bb0*/  LOP3.LUT R52, R49, 0xf0f0f0f, R64, 0x78, !PT ;  /* 0x0f0f0f0f31347812 */ /* 0x000fe400078e7840 */
[----:B------:R-:W-:-:S02]  /*2bc0*/  LOP3.LUT R49, R63, 0xf0f0f0f0, R50, 0x78, !PT ;  /* 0xf0f0f0f03f317812 */ /* 0x000fc400078e7832 */
[----:B------:R-:W-:Y:S02]  /*2bd0*/  LOP3.LUT R50, R4, R11, RZ, 0x3c, !PT ;  /* 0x0000000b04327212 */ /* 0x000fe400078e3cff */
[----:B------:R-:W-:Y:S02]  /*2be0*/  SHF.R.U32.HI R4, RZ, 0x8, R48 ;  /* 0x00000008ff047819 */ /* 0x000fe40000011630 */
[----:B------:R-:W-:Y:S01]  /*2bf0*/  LOP3.LUT R60, R5, 0xf0f0f0f0, R60, 0x78, !PT ;  /* 0xf0f0f0f0053c7812 */ /* 0x000fe200078e783c */
[----:B------:R-:W-:Y:S01]  /*2c00*/  IMAD.SHL.U32 R5, R50, 0x100, RZ ;  /* 0x0000010032057824 */ /* 0x000fe200078e00ff */
[----:B------:R-:W-:-:S04]  /*2c10*/  LOP3.LUT R63, R4, R41, RZ, 0x3c, !PT ;  /* 0x00000029043f7212 */ /* 0x000fc800078e3cff */
[----:B------:R-:W-:Y:S02]  /*2c20*/  LOP3.LUT R4, R40, 0xff00ff00, R5, 0x78, !PT ;  /* 0xff00ff0028047812 */ /* 0x000fe400078e7805 */
[--C-:B------:R-:W-:Y:S02]  /*2c30*/  LOP3.LUT R5, R41, 0xff00ff, R63.reuse, 0x78, !PT ;  /* 0x00ff00ff29057812 */ /* 0x100fe400078e783f */
[----:B------:R-:W-:Y:S02]  /*2c40*/  SHF.L.U64.HI R41, R50, 0x8, R63 ;  /* 0x0000000832297819 */ /* 0x000fe4000001023f */
[----:B------:R-:W-:Y:S02]  /*2c50*/  LOP3.LUT R11, R11, 0xff00ff, R50, 0x78, !PT ;  /* 0x00ff00ff0b0b7812 */ /* 0x000fe400078e7832 */
[--C-:B------:R-:W-:Y:S02]  /*2c60*/  SHF.R.U64 R40, R55, 0x4, R62.reuse ;  /* 0x0000000437287819 */ /* 0x100fe4000000123e */
[----:B------:R-:W-:-:S02]  /*2c70*/  SHF.R.U32.HI R50, RZ, 0x4, R62 ;  /* 0x00000004ff327819 */ /* 0x000fc4000001163e */
[----:B------:R-:W-:Y:S02]  /*2c80*/  SHF.R.U64 R65, R56, 0x4, R57 ;  /* 0x0000000438417819 */ /* 0x000fe40000001239 */
[----:B------:R-:W-:Y:S02]  /*2c90*/  LOP3.LUT R41, R48, 0xff00ff00, R41, 0x78, !PT ;  /* 0xff00ff0030297812 */ /* 0x000fe400078e7829 */
[----:B------:R-:W-:Y:S02]  /*2ca0*/  LOP3.LUT R48, R40, R11, RZ, 0x3c, !PT ;  /* 0x0000000b28307212 */ /* 0x000fe400078e3cff */
[----:B------:R-:W-:Y:S02]  /*2cb0*/  LOP3.LUT R63, R50, R5, RZ, 0x3c, !PT ;  /* 0x00000005323f7212 */ /* 0x000fe400078e3cff */
[----:B------:R-:W-:Y:S02]  /*2cc0*/  LOP3.LUT R65, R65, R4, RZ, 0x3c, !PT ;  /* 0x0000000441417212 */ /* 0x000fe400078e3cff */
[----:B------:R-:W-:Y:S01]  /*2cd0*/  LOP3.LUT R50, R11, 0xf0f0f0f, R48, 0x78, !PT ;  /* 0x0f0f0f0f0b327812 */ /* 0x000fe200078e7830 */
[----:B------:R-:W-:Y:S01]  /*2ce0*/  IMAD.SHL.U32 R40, R48, 0x10, RZ ;  /* 0x0000001030287824 */ /* 0x000fe200078e00ff */
[----:B------:R-:W-:-:S02]  /*2cf0*/  LOP3.LUT R11, R5, 0xf0f0f0f, R63, 0x78, !PT ;  /* 0x0f0f0f0f050b7812 */ /* 0x000fc400078e783f */
[----:B------:R-:W-:Y:S01]  /*2d00*/  SHF.L.U64.HI R5, R48, 0x4, R63 ;  /* 0x0000000430057819 */ /* 0x000fe2000001023f */
[----:B------:R-:W-:Y:S01]  /*2d10*/  IMAD.SHL.U32 R63, R65, 0x10, RZ ;  /* 0x00000010413f7824 */ /* 0x000fe200078e00ff */
[----:B------:R-:W-:Y:S02]  /*2d20*/  SHF.R.U32.HI R48, RZ, 0x4, R57 ;  /* 0x00000004ff307819 */ /* 0x000fe40000011639 */
[----:B------:R-:W-:Y:S02]  /*2d30*/  LOP3.LUT R55, R55, 0xf0f0f0f0, R40, 0x78, !PT ;  /* 0xf0f0f0f037377812 */ /* 0x000fe400078e7828 */
[----:B------:R-:W-:Y:S02]  /*2d40*/  LOP3.LUT R48, R48, R41, RZ, 0x3c, !PT ;  /* 0x0000002930307212 */ /* 0x000fe400078e3cff */
[----:B------:R-:W-:Y:S02]  /*2d50*/  LOP3.LUT R40, R56, 0xf0f0f0f0, R63, 0x78, !PT ;  /* 0xf0f0f0f038287812 */ /* 0x000fe400078e783f */
[----:B------:R-:W-:-:S02]  /*2d60*/  SHF.R.U64 R63, R9, 0x8, R10 ;  /* 0x00000008093f7819 */ /* 0x000fc4000000120a */
[----:B------:R-:W-:Y:S02]  /*2d70*/  LOP3.LUT R56, R4, 0xf0f0f0f, R65, 0x78, !PT ;  /* 0x0f0f0f0f04387812 */ /* 0x000fe400078e7841 */
[--C-:B------:R-:W-:Y:S02]  /*2d80*/  LOP3.LUT R41, R41, 0xf0f0f0f, R48.reuse, 0x78, !PT ;  /* 0x0f0f0f0f29297812 */ /* 0x100fe400078e7830 */
[----:B------:R-:W-:Y:S02]  /*2d90*/  SHF.L.U64.HI R4, R65, 0x4, R48 ;  /* 0x0000000441047819 */ /* 0x000fe40000010230 */
[----:B------:R-:W-:Y:S02]  /*2da0*/  LOP3.LUT R48, R62, 0xf0f0f0f0, R5, 0x78, !PT ;  /* 0xf0f0f0f03e307812 */ /* 0x000fe400078e7805 */
[----:B------:R-:W-:Y:S02]  /*2db0*/  LOP3.LUT R63, R63, R14, RZ, 0x3c, !PT ;  /* 0x0000000e3f3f7212 */ /* 0x000fe400078e3cff */
[----:B------:R-:W-:-:S03]  /*2dc0*/  SHF.R.U32.HI R5, RZ, 0x8, R10 ;  /* 0x00000008ff057819 */ /* 0x000fc6000001160a */
[----:B------:R-:W-:Y:S01]  /*2dd0*/  IMAD.SHL.U32 R62, R63, 0x100, RZ ;  /* 0x000001003f3e7824 */ /* 0x000fe200078e00ff */
[----:B------:R-:W-:Y:S02]  /*2de0*/  LOP3.LUT R64, R5, R24, RZ, 0x3c, !PT ;  /* 0x0000001805407212 */ /* 0x000fe400078e3cff */
[----:B------:R-:W-:Y:S02]  /*2df0*/  LOP3.LUT R57, R57, 0xf0f0f0f0, R4, 0x78, !PT ;  /* 0xf0f0f0f039397812 */ /* 0x000fe400078e7804 */
[----:B------:R-:W-:Y:S02]  /*2e00*/  LOP3.LUT R4, R24, 0xff00ff, R64, 0x78, !PT ;  /* 0x00ff00ff18047812 */ /* 0x000fe400078e7840 */
[----:B------:R-:W-:Y:S02]  /*2e10*/  LOP3.LUT R62, R9, 0xff00ff00, R62, 0x78, !PT ;  /* 0xff00ff00093e7812 */ /* 0x000fe400078e783e */
[----:B------:R-:W-:Y:S02]  /*2e20*/  LOP3.LUT R5, R14, 0xff00ff, R63, 0x78, !PT ;  /* 0x00ff00ff0e057812 */ /* 0x000fe400078e783f */
[----:B------:R-:W-:-:S02]  /*2e30*/  SHF.R.U64 R24, R58, 0x4, R53 ;  /* 0x000000043a187819 */ /* 0x000fc40000001235 */
[----:B------:R-:W-:Y:S02]  /*2e40*/  SHF.L.U64.HI R9, R63, 0x8, R64 ;  /* 0x000000083f097819 */ /* 0x000fe40000010240 */
[----:B------:R-:W-:Y:S02]  /*2e50*/  SHF.R.U32.HI R63, RZ, 0x4, R53 ;  /* 0x00000004ff3f7819 */ /* 0x000fe40000011635 */
[----:B------:R-:W-:Y:S02]  /*2e60*/  LOP3.LUT R24, R24, R5, RZ, 0x3c, !PT ;  /* 0x0000000518187212 */ /* 0x000fe400078e3cff */
[----:B------:R-:W-:Y:S02]  /*2e70*/  LOP3.LUT R63, R63, R4, RZ, 0x3c, !PT ;  /* 0x000000043f3f7212 */ /* 0x000fe400078e3cff */
[----:B------:R-:W-:Y:S01]  /*2e80*/  LOP3.LUT R14, R10, 0xff00ff00, R9, 0x78, !PT ;  /* 0xff00ff000a0e7812 */ /* 0x000fe200078e7809 */
[----:B------:R-:W-:Y:S01]  /*2e90*/  IMAD.SHL.U32 R9, R24, 0x10, RZ ;  /* 0x0000001018097824 */ /* 0x000fe200078e00ff */
[----:B------:R-:W-:-:S02]  /*2ea0*/  LOP3.LUT R5, R5, 0xf0f0f0f, R24, 0x78, !PT ;  /* 0x0f0f0f0f05057812 */ /* 0x000fc400078e7818 */
[--C-:B------:R-:W-:Y:S02]  /*2eb0*/  LOP3.LUT R4, R4, 0xf0f0f0f, R63.reuse, 0x78, !PT ;  /* 0x0f0f0f0f04047812 */ /* 0x100fe400078e783f */
[----:B------:R-:W-:Y:S02]  /*2ec0*/  SHF.L.U64.HI R24, R24, 0x4, R63 ;  /* 0x0000000418187819 */ /* 0x000fe4000001023f */
[--C-:B------:R-:W-:Y:S02]  /*2ed0*/  SHF.R.U64 R63, R30, 0x4, R54.reuse ;  /* 0x000000041e3f7819 */ /* 0x100fe40000001236 */
[----:B------:R-:W-:Y:S02]  /*2ee0*/  SHF.R.U32.HI R65, RZ, 0x4, R54 ;  /* 0x00000004ff417819 */ /* 0x000fe40000011636 */
[----:B------:R-:W-:Y:S02]  /*2ef0*/  LOP3.LUT R63, R63, R62, RZ, 0x3c, !PT ;  /* 0x0000003e3f3f7212 */ /* 0x000fe400078e3cff */
[----:B------:R-:W-:-:S02]  /*2f00*/  LOP3.LUT R64, R65, R14, RZ, 0x3c, !PT ;  /* 0x0000000e41407212 */ /* 0x000fc400078e3cff */
[----:B------:R-:W-:Y:S02]  /*2f10*/  LOP3.LUT R62, R62, 0xf0f0f0f, R63, 0x78, !PT ;  /* 0x0f0f0f0f3e3e7812 */ /* 0x000fe400078e783f */
[----:B------:R-:W-:Y:S02]  /*2f20*/  SHF.R.U64 R65, R61, 0x2, R52 ;  /* 0x000000023d417819 */ /* 0x000fe40000001234 */
[----:B------:R-:W-:Y:S01]  /*2f30*/  LOP3.LUT R10, R58, 0xf0f0f0f0, R9, 0x78, !PT ;  /* 0xf0f0f0f03a0a7812 */ /* 0x000fe200078e7809 */
[----:B------:R-:W-:Y:S01]  /*2f40*/  IMAD.SHL.U32 R9, R63, 0x10, RZ ;  /* 0x000000103f097824 */ /* 0x000fe200078e00ff */
[----:B------:R-:W-:Y:S02]  /*2f50*/  LOP3.LUT R65, R65, R62, RZ, 0x3c, !PT ;  /* 0x0000003e41417212 */ /* 0x000fe400078e3cff */
[----:B------:R-:W-:Y:S02]  /*2f60*/  LOP3.LUT R24, R53, 0xf0f0f0f0, R24, 0x78, !PT ;  /* 0xf0f0f0f035187812 */ /* 0x000fe400078e7818 */
[----:B------:R-:W-:Y:S01]  /*2f70*/  LOP3.LUT R9, R30, 0xf0f0f0f0, R9, 0x78, !PT ;  /* 0xf0f0f0f01e097812 */ /* 0x000fe200078e7809 */
[----:B------:R-:W-:Y:S01]  /*2f80*/  IMAD.SHL.U32 R30, R65, 0x4, RZ ;  /* 0x00000004411e7824 */ /* 0x000fe200078e00ff */
[----:B------:R-:W-:-:S02]  /*2f90*/  LOP3.LUT R58, R14, 0xf0f0f0f, R64, 0x78, !PT ;  /* 0x0f0f0f0f0e3a7812 */ /* 0x000fc400078e7840 */
[----:B------:R-:W-:Y:S02]  /*2fa0*/  SHF.R.U32.HI R53, RZ, 0x2, R52 ;  /* 0x00000002ff357819 */ /* 0x000fe40000011634 */
[----:B------:R-:W-:Y:S02]  /*2fb0*/  SHF.L.U64.HI R63, R63, 0x4, R64 ;  /* 0x000000043f3f7819 */ /* 0x000fe40000010240 */
[----:B------:R-:W-:Y:S02]  /*2fc0*/  LOP3.LUT R53, R53, R58, RZ, 0x3c, !PT ;  /* 0x0000003a35357212 */ /* 0x000fe400078e3cff */
[----:B------:R-:W-:Y:S02]  /*2fd0*/  LOP3.LUT R30, R61, 0xcccccccc, R30, 0x78, !PT ;  /* 0xcccccccc3d1e7812 */ /* 0x000fe400078e781e */
[----:B------:R-:W-:Y:S02]  /*2fe0*/  LOP3.LUT R14, R54, 0xf0f0f0f0, R63, 0x78, !PT ;  /* 0xf0f0f0f0360e7812 */ /* 0x000fe400078e783f */
[----:B------:R-:W-:-:S02]  /*2ff0*/  SHF.R.U64 R61, R27, 0x2, R59 ;  /* 0x000000021b3d7819 */ /* 0x000fc4000000123b */
[----:B------:R-:W-:Y:S02]  /*3000*/  LOP3.LUT R63, R62, 0x33333333, R65, 0x78, !PT ;  /* 0x333333333e3f7812 */ /* 0x000fe400078e7841 */
[--C-:B------:R-:W-:Y:S02]  /*3010*/  LOP3.LUT R58, R58, 0x33333333, R53.reuse, 0x78, !PT ;  /* 0x333333333a3a7812 */ /* 0x100fe400078e7835 */
[----:B------:R-:W-:Y:S02]  /*3020*/  SHF.L.U64.HI R65, R65, 0x2, R53 ;  /* 0x0000000241417819 */ /* 0x000fe40000010235 */
[----:B------:R-:W-:Y:S02]  /*3030*/  SHF.R.U32.HI R53, RZ, 0x2, R59 ;  /* 0x00000002ff357819 */ /* 0x000fe4000001163b */
[----:B------:R-:W-:Y:S02]  /*3040*/  LOP3.LUT R61, R61, R10, RZ, 0x3c, !PT ;  /* 0x0000000a3d3d7212 */ /* 0x000fe400078e3cff */
[----:B------:R-:W-:-:S02]  /*3050*/  LOP3.LUT R62, R53, R24, RZ, 0x3c, !PT ;  /* 0x00000018353e7212 */ /* 0x000fc400078e3cff */
[----:B------:R-:W-:Y:S01]  /*3060*/  LOP3.LUT R53, R10, 0x33333333, R61, 0x78, !PT ;  /* 0x333333330a357812 */ /* 0x000fe200078e783d */
[----:B------:R-:W-:Y:S01]  /*3070*/  IMAD.SHL.U32 R54, R61, 0x4, RZ ;  /* 0x000000043d367824 */ /* 0x000fe200078e00ff */
[----:B------:R-:W-:-:S04]  /*3080*/  SHF.R.U64 R10, R60, 0x2, R49 ;  /* 0x000000023c0a7819 */ /* 0x000fc80000001231 */
[----:B------:R-:W-:Y:S02]  /*3090*/  LOP3.LUT R10, R10, R9, RZ, 0x3c, !PT ;  /* 0x000000090a0a7212 */ /* 0x000fe400078e3cff */
[----:B------:R-:W-:Y:S02]  /*30a0*/  LOP3.LUT R27, R27, 0xcccccccc, R54, 0x78, !PT ;  /* 0xcccccccc1b1b7812 */ /* 0x000fe400078e7836 */
[--C-:B------:R-:W-:Y:S02]  /*30b0*/  LOP3.LUT R54, R24, 0x33333333, R62.reuse, 0x78, !PT ;  /* 0x3333333318367812 */ /* 0x100fe400078e783e */
[----:B------:R-:W-:Y:S02]  /*30c0*/  SHF.R.U32.HI R67, RZ, 0x2, R49 ;  /* 0x00000002ff437819 */ /* 0x000fe40000011631 */
[----:B------:R-:W-:Y:S01]  /*30d0*/  SHF.L.U64.HI R62, R61, 0x2, R62 ;  /* 0x000000023d3e7819 */ /* 0x000fe2000001023e */
[----:B------:R-:W-:Y:S01]  /*30e0*/  IMAD.SHL.U32 R61, R10, 0x4, RZ ;  /* 0x000000040a3d7824 */ /* 0x000fe200078e00ff */
[----:B------:R-:W-:-:S04]  /*30f0*/  LOP3.LUT R67, R67, R14, RZ, 0x3c, !PT ;  /* 0x0000000e43437212 */ /* 0x000fc800078e3cff */
[----:B------:R-:W-:Y:S02]  /*3100*/  LOP3.LUT R24, R60, 0xcccccccc, R61, 0x78, !PT ;  /* 0xcccccccc3c187812 */ /* 0x000fe400078e783d */
[----:B------:R-:W-:Y:S02]  /*3110*/  LOP3.LUT R61, R9, 0x33333333, R10, 0x78, !PT ;  /* 0x33333333093d7812 */ /* 0x000fe400078e780a */
[----:B------:R-:W-:Y:S02]  /*3120*/  SHF.L.U64.HI R60, R10, 0x2, R67 ;  /* 0x000000020a3c7819 */ /* 0x000fe40000010243 */
[----:B------:R-:W-:Y:S02]  /*3130*/  LOP3.LUT R10, R52, 0xcccccccc, R65, 0x78, !PT ;  /* 0xcccccccc340a7812 */ /* 0x000fe400078e7841 */
[----:B------:R-:W-:Y:S02]  /*3140*/  SHF.R.U64 R65, R25, 0x8, R26 ;  /* 0x0000000819417819 */ /* 0x000fe4000000121a */
[----:B------:R-:W-:-:S02]  /*3150*/  LOP3.LUT R49, R49, 0xcccccccc, R60, 0x78, !PT ;  /* 0xcccccccc31317812 */ /* 0x000fc400078e783c */
[----:B------:R-:W-:Y:S02]  /*3160*/  LOP3.LUT R65, R65, R28, RZ, 0x3c, !PT ;  /* 0x0000001c41417212 */ /* 0x000fe400078e3cff */
[----:B------:R-:W-:-:S03]  /*3170*/  SHF.R.U32.HI R60, RZ, 0x8, R26 ;  /* 0x00000008ff3c7819 */ /* 0x000fc6000001161a */
[----:B------:R-:W-:Y:S01]  /*3180*/  IMAD.SHL.U32 R52, R65, 0x100, RZ ;  /* 0x0000010041347824 */ /* 0x000fe200078e00ff */
[----:B------:R-:W-:Y:S02]  /*3190*/  LOP3.LUT R60, R60, R29, RZ, 0x3c, !PT ;  /* 0x0000001d3c3c7212 */ /* 0x000fe400078e3cff */
[----:B------:R-:W-:Y:S02]  /*31a0*/  LOP3.LUT R9, R59, 0xcccccccc, R62, 0x78, !PT ;  /* 0xcccccccc3b097812 */ /* 0x000fe400078e783e */
[----:B------:R-:W-:Y:S02]  /*31b0*/  LOP3.LUT R59, R25, 0xff00ff00, R52, 0x78, !PT ;  /* 0xff00ff00193b7812 */ /* 0x000fe400078e7834 */
[----:B------:R-:W-:Y:S02]  /*31c0*/  LOP3.LUT R28, R28, 0xff00ff, R65, 0x78, !PT ;  /* 0x00ff00ff1c1c7812 */ /* 0x000fe400078e7841 */
[----:B------:R-:W-:Y:S02]  /*31d0*/  SHF.L.U64.HI R25, R65, 0x8, R60 ;  /* 0x0000000841197819 */ /* 0x000fe4000001023c */
[----:B------:R-:W-:-:S04]  /*31e0*/  SHF.R.U64 R65, R51, 0x4, R33 ;  /* 0x0000000433417819 */ /* 0x000fc80000001221 */
[----:B------:R-:W-:Y:S02]  /*31f0*/  LOP3.LUT R65, R65, R28, RZ, 0x3c, !PT ;  /* 0x0000001c41417212 */ /* 0x000fe400078e3cff */
[----:B------:R-:W-:Y:S02]  /*3200*/  LOP3.LUT R29, R29, 0xff00ff, R60, 0x78, !PT ;  /* 0x00ff00ff1d1d7812 */ /* 0x000fe400078e783c */
[----:B------:R-:W-:Y:S01]  /*3210*/  SHF.R.U32.HI R60, RZ, 0x4, R33 ;  /* 0x00000004ff3c7819 */ /* 0x000fe20000011621 */
[----:B------:R-:W-:Y:S01]  /*3220*/  IMAD.SHL.U32 R52, R65, 0x10, RZ ;  /* 0x0000001041347824 */ /* 0x000fe200078e00ff */
[----:B------:R-:W-:Y:S02]  /*3230*/  LOP3.LUT R26, R26, 0xff00ff00, R25, 0x78, !PT ;  /* 0xff00ff001a1a7812 */ /* 0x000fe400078e7819 */
[----:B------:R-:W-:Y:S02]  /*3240*/  LOP3.LUT R60, R60, R29, RZ, 0x3c, !PT ;  /* 0x0000001d3c3c7212 */ /* 0x000fe400078e3cff */
[----:B------:R-:W-:-:S02]  /*3250*/  LOP3.LUT R25, R51, 0xf0f0f0f0, R52, 0x78, !PT ;  /* 0xf0f0f0f033197812 */ /* 0x000fc400078e7834 */
[----:B------:R-:W-:Y:S02]  /*3260*/  LOP3.LUT R51, R28, 0xf0f0f0f, R65, 0x78, !PT ;  /* 0x0f0f0f0f1c337812 */ /* 0x000fe400078e7841 */
[--C-:B------:R-:W-:Y:S02]  /*3270*/  LOP3.LUT R52, R29, 0xf0f0f0f, R60.reuse, 0x78, !PT ;  /* 0x0f0f0f0f1d347812 */ /* 0x100fe400078e783c */
[----:B------:R-:W-:Y:S02]  /*3280*/  SHF.L.U64.HI R28, R65, 0x4, R60 ;  /* 0x00000004411c7819 */ /* 0x000fe4000001023c */
[----:B------:R-:W-:-:S04]  /*3290*/  SHF.R.U64 R60, R34, 0x4, R37 ;  /* 0x00000004223c7819 */ /* 0x000fc80000001225 */
[----:B------:R-:W-:Y:S02]  /*32a0*/  LOP3.LUT R60, R60, R59, RZ, 0x3c, !PT ;  /* 0x0000003b3c3c7212 */ /* 0x000fe400078e3cff */
[----:B------:R-:W-:-:S03]  /*32b0*/  SHF.R.U32.HI R65, RZ, 0x4, R37 ;  /* 0x00000004ff417819 */ /* 0x000fc60000011625 */
[----:B------:R-:W-:Y:S01]  /*32c0*/  IMAD.SHL.U32 R29, R60, 0x10, RZ ;  /* 0x000000103c1d7824 */ /* 0x000fe200078e00ff */
[----:B------:R-:W-:Y:S02]  /*32d0*/  LOP3.LUT R65, R65, R26, RZ, 0x3c, !PT ;  /* 0x0000001a41417212 */ /* 0x000fe400078e3cff */
[----:B------:R-:W-:Y:S02]  /*32e0*/  LOP3.LUT R59, R59, 0xf0f0f0f, R60, 0x78, !PT ;  /* 0x0f0f0f0f3b3b7812 */ /* 0x000fe400078e783c */
[----:B------:R-:W-:Y:S02]  /*32f0*/  LOP3.LUT R34, R34, 0xf0f0f0f0, R29, 0x78, !PT ;  /* 0xf0f0f0f022227812 */ /* 0x000fe400078e781d */
[----:B------:R-:W-:Y:S02]  /*3300*/  LOP3.LUT R29, R33, 0xf0f0f0f0, R28, 0x78, !PT ;  /* 0xf0f0f0f0211d7812 */ /* 0x000fe400078e781c */
[----:B------:R-:W-:Y:S02]  /*3310*/  SHF.R.U64 R28, R56, 0x2, R41 ;  /* 0x00000002381c7819 */ /* 0x000fe40000001229 */
[----:B------:R-:W-:-:S02]  /*3320*/  LOP3.LUT R26, R26, 0xf0f0f0f, R65, 0x78, !PT ;  /* 0x0f0f0f0f1a1a7812 */ /* 0x000fc400078e7841 */
[----:B------:R-:W-:Y:S02]  /*3330*/  SHF.L.U64.HI R60, R60, 0x4, R65 ;  /* 0x000000043c3c7819 */ /* 0x000fe40000010241 */
[----:B------:R-:W-:Y:S02]  /*3340*/  SHF.R.U32.HI R65, RZ, 0x2, R41 ;  /* 0x00000002ff417819 */ /* 0x000fe40000011629 */
[----:B------:R-:W-:Y:S02]  /*3350*/  LOP3.LUT R28, R28, R59, RZ, 0x3c, !PT ;  /* 0x0000003b1c1c7212 */ /* 0x000fe400078e3cff */
[--C-:B------:R-:W-:Y:S02]  /*3360*/  SHF.R.U64 R62, R55, 0x2, R48.reuse ;  /* 0x00000002373e7819 */ /* 0x100fe40000001230 */
[----:B------:R-:W-:Y:S02]  /*3370*/  LOP3.LUT R65, R65, R26, RZ, 0x3c, !PT ;  /* 0x0000001a41417212 */ /* 0x000fe400078e3cff */
[----:B------:R-:W-:Y:S01]  /*3380*/  SHF.R.U32.HI R64, RZ, 0x2, R48 ;  /* 0x00000002ff407819 */ /* 0x000fe20000011630 */
[----:B------:R-:W-:Y:S01]  /*3390*/  IMAD.SHL.U32 R33, R28, 0x4, RZ ;  /* 0x000000041c217824 */ /* 0x000fe200078e00ff */
[----:B------:R-:W-:-:S02]  /*33a0*/  LOP3.LUT R37, R37, 0xf0f0f0f0, R60, 0x78, !PT ;  /* 0xf0f0f0f025257812 */ /* 0x000fc400078e783c */
[----:B------:R-:W-:Y:S02]  /*33b0*/  LOP3.LUT R62, R62, R25, RZ, 0x3c, !PT ;  /* 0x000000193e3e7212 */ /* 0x000fe400078e3cff */
[--C-:B------:R-:W-:Y:S02]  /*33c0*/  LOP3.LUT R60, R26, 0x33333333, R65.reuse, 0x78, !PT ;  /* 0x333333331a3c7812 */ /* 0x100fe400078e7841 */
[----:B------:R-:W-:Y:S02]  /*33d0*/  LOP3.LUT R64, R64, R29, RZ, 0x3c, !PT ;  /* 0x0000001d40407212 */ /* 0x000fe400078e3cff */
[----:B------:R-:W-:Y:S02]  /*33e0*/  SHF.L.U64.HI R26, R28, 0x2, R65 ;  /* 0x000000021c1a7819 */ /* 0x000fe40000010241 */
[----:B------:R-:W-:Y:S02]  /*33f0*/  SHF.R.U64 R65, R40, 0x2, R57 ;  /* 0x0000000228417819 */ /* 0x000fe40000001239 */
[----:B------:R-:W-:-:S02]  /*3400*/  LOP3.LUT R33, R56, 0xcccccccc, R33, 0x78, !PT ;  /* 0xcccccccc38217812 */ /* 0x000fc400078e7821 */
[----:B------:R-:W-:Y:S01]  /*3410*/  LOP3.LUT R59, R59, 0x33333333, R28, 0x78, !PT ;  /* 0x333333333b3b7812 */ /* 0x000fe200078e781c */
[C---:B------:R-:W-:Y:S01]  /*3420*/  IMAD.SHL.U32 R28, R62.reuse, 0x4, RZ ;  /* 0x000000043e1c7824 */ /* 0x040fe200078e00ff */
[--C-:B------:R-:W-:Y:S02]  /*3430*/  LOP3.LUT R56, R29, 0x33333333, R64.reuse, 0x78, !PT ;  /* 0x333333331d387812 */ /* 0x100fe400078e7840 */
[----:B------:R-:W-:Y:S02]  /*3440*/  SHF.L.U64.HI R29, R62, 0x2, R64 ;  /* 0x000000023e1d7819 */ /* 0x000fe40000010240 */
[----:B------:R-:W-:Y:S02]  /*3450*/  LOP3.LUT R65, R65, R34, RZ, 0x3c, !PT ;  /* 0x0000002241417212 */ /* 0x000fe400078e3cff */
[----:B------:R-:W-:Y:S02]  /*3460*/  SHF.R.U32.HI R64, RZ, 0x2, R57 ;  /* 0x00000002ff407819 */ /* 0x000fe40000011639 */
[----:B------:R-:W-:-:S02]  /*3470*/  LOP3.LUT R28, R55, 0xcccccccc, R28, 0x78, !PT ;  /* 0xcccccccc371c7812 */ /* 0x000fc400078e781c */
[----:B------:R-:W-:Y:S01]  /*3480*/  LOP3.LUT R55, R25, 0x33333333, R62, 0x78, !PT ;  /* 0x3333333319377812 */ /* 0x000fe200078e783e */
[----:B------:R-:W-:Y:S01]  /*3490*/  IMAD.SHL.U32 R25, R65, 0x4, RZ ;  /* 0x0000000441197824 */ /* 0x000fe200078e00ff */
[----:B------:R-:W-:Y:S02]  /*34a0*/  LOP3.LUT R64, R64, R37, RZ, 0x3c, !PT ;  /* 0x0000002540407212 */ /* 0x000fe400078e3cff */
[----:B------:R-:W-:Y:S02]  /*34b0*/  LOP3.LUT R29, R48, 0xcccccccc, R29, 0x78, !PT ;  /* 0xcccccccc301d7812 */ /* 0x000fe400078e781d */
[----:B------:R-:W-:Y:S02]  /*34c0*/  SHF.R.U64 R48, R63, 0x1, R58 ;  /* 0x000000013f307819 */ /* 0x000fe4000000123a */
[--C-:B------:R-:W-:Y:S02]  /*34d0*/  LOP3.LUT R62, R37, 0x33333333, R64.reuse, 0x78, !PT ;  /* 0x33333333253e7812 */ /* 0x100fe400078e7840 */
[----:B------:R-:W-:-:S02]  /*34e0*/  SHF.L.U64.HI R64, R65, 0x2, R64 ;  /* 0x0000000241407819 */ /* 0x000fc40000010240 */
[----:B------:R-:W-:Y:S02]  /*34f0*/  LOP3.LUT R48, R48, R59, RZ, 0x3c, !PT ;  /* 0x0000003b30307212 */ /* 0x000fe400078e3cff */
[----:B------:R-:W-:Y:S02]  /*3500*/  LOP3.LUT R25, R40, 0xcccccccc, R25, 0x78, !PT ;  /* 0xcccccccc28197812 */ /* 0x000fe400078e7819 */
[----:B------:R-:W-:Y:S02]  /*3510*/  LOP3.LUT R40, R34, 0x33333333, R65, 0x78, !PT ;  /* 0x3333333322287812 */ /* 0x000fe400078e7841 */
[----:B------:R-:W-:Y:S02]  /*3520*/  LOP3.LUT R34, R41, 0xcccccccc, R26, 0x78, !PT ;  /* 0xcccccccc29227812 */ /* 0x000fe400078e781a */
[----:B------:R-:W-:Y:S01]  /*3530*/  LOP3.LUT R26, R57, 0xcccccccc, R64, 0x78, !PT ;  /* 0xcccccccc391a7812 */ /* 0x000fe200078e7840 */
[----:B------:R-:W-:Y:S01]  /*3540*/  IMAD.SHL.U32 R64, R48, 0x2, RZ ;  /* 0x0000000230407824 */ /* 0x000fe200078e00ff */
[----:B------:R-:W-:-:S02]  /*3550*/  LOP3.LUT R14, R14, 0x33333333, R67, 0x78, !PT ;  /* 0x333333330e0e7812 */ /* 0x000fc400078e7843 */
[----:B------:R-:W-:Y:S02]  /*3560*/  SHF.R.U32.HI R65, RZ, 0x1, R58 ;  /* 0x00000001ff417819 */ /* 0x000fe4000001163a */
[----:B------:R-:W-:Y:S02]  /*3570*/  LOP3.LUT R57, R63, 0xaaaaaaaa, R64, 0x78, !PT ;  /* 0xaaaaaaaa3f397812 */ /* 0x000fe400078e7840 */
[----:B------:R-:W-:Y:S02]  /*3580*/  SHF.R.U64 R63, R61, 0x1, R14 ;  /* 0x000000013d3f7819 */ /* 0x000fe4000000120e */
[----:B------:R-:W-:Y:S02]  /*3590*/  LOP3.LUT R65, R65, R60, RZ, 0x3c, !PT ;  /* 0x0000003c41417212 */ /* 0x000fe400078e3cff */
[----:B------:R-:W-:Y:S02]  /*35a0*/  LOP3.LUT R63, R63, R40, RZ, 0x3c, !PT ;  /* 0x000000283f3f7212 */ /* 0x000fe400078e3cff */
[----:B------:R-:W-:-:S02]  /*35b0*/  LOP3.LUT R60, R60, 0x55555555, R65, 0x78, !PT ;  /* 0x555555553c3c7812 */ /* 0x000fc400078e7841 */
[----:B------:R-:W-:Y:S02]  /*35c0*/  LOP3.LUT R59, R59, 0x55555555, R48, 0x78, !PT ;  /* 0x555555553b3b7812 */ /* 0x000fe400078e7830 */
[----:B------:R-:W-:Y:S01]  /*35d0*/  SHF.L.U64.HI R65, R48, 0x1, R65 ;  /* 0x0000000130417819 */ /* 0x000fe20000010241 */
[----:B------:R-:W-:-:S05]  /*35e0*/  IMAD.SHL.U32 R48, R63, 0x2, RZ ;  /* 0x000000023f307824 */ /* 0x000fca00078e00ff */
[----:B------:R-:W-:Y:S02]  /*35f0*/  LOP3.LUT R37, R61, 0xaaaaaaaa, R48, 0x78, !PT ;  /* 0xaaaaaaaa3d257812 */ /* 0x000fe400078e7830 */
[----:B------:R-:W-:Y:S02]  /*3600*/  SHF.R.U32.HI R61, RZ, 0x1, R14 ;  /* 0x00000001ff3d7819 */ /* 0x000fe4000001160e */
[----:B------:R-:W-:Y:S02]  /*3610*/  SHF.R.U64 R48, R30, 0x1, R10 ;  /* 0x000000011e307819 */ /* 0x000fe4000000120a */
[----:B------:R-:W-:Y:S02]  /*3620*/  LOP3.LUT R61, R61, R62, RZ, 0x3c, !PT ;  /* 0x0000003e3d3d7212 */ /* 0x000fe400078e3cff */
[----:B------:R-:W-:Y:S02]  /*3630*/  LOP3.LUT R48, R48, R33, RZ, 0x3c, !PT ;  /* 0x0000002130307212 */ /* 0x000fe400078e3cff */
[----:B------:R-:W-:-:S02]  /*3640*/  LOP3.LUT R40, R40, 0x55555555, R63, 0x78, !PT ;  /* 0x5555555528287812 */ /* 0x000fc400078e783f */
[--C-:B------:R-:W-:Y:S02]  /*3650*/  LOP3.LUT R41, R62, 0x55555555, R61.reuse, 0x78, !PT ;  /* 0x555555553e297812 */ /* 0x100fe400078e783d */
[----:B------:R-:W-:Y:S01]  /*3660*/  SHF.L.U64.HI R63, R63, 0x1, R61 ;  /* 0x000000013f3f7819 */ /* 0x000fe2000001023d */
[----:B------:R-:W-:-:S05]  /*3670*/  IMAD.SHL.U32 R61, R48, 0x2, RZ ;  /* 0x00000002303d7824 */ /* 0x000fca00078e00ff */
[----:B------:R-:W-:Y:S02]  /*3680*/  LOP3.LUT R30, R30, 0xaaaaaaaa, R61, 0x78, !PT ;  /* 0xaaaaaaaa1e1e7812 */ /* 0x000fe400078e783d */
[----:B------:R-:W-:-:S04]  /*3690*/  SHF.R.U32.HI R61, RZ, 0x1, R10 ;  /* 0x00000001ff3d7819 */ /* 0x000fc8000001160a */
[----:B------:R-:W-:-:S04]  /*36a0*/  LOP3.LUT R61, R61, R34, RZ, 0x3c, !PT ;  /* 0x000000223d3d7212 */ /* 0x000fc800078e3cff */
[--C-:B------:R-:W-:Y:S02]  /*36b0*/  LOP3.LUT R34, R34, 0x55555555, R61.reuse, 0x78, !PT ;  /* 0x5555555522227812 */ /* 0x100fe400078e783d */
[----:B------:R-:W-:Y:S02]  /*36c0*/  SHF.L.U64.HI R62, R48, 0x1, R61 ;  /* 0x00000001303e7819 */ /* 0x000fe4000001023d */
[----:B------:R-:W-:-:S04]  /*36d0*/  SHF.R.U64 R61, R27, 0x1, R9 ;  /* 0x000000011b3d7819 */ /* 0x000fc80000001209 */
[----:B------:R-:W-:Y:S02]  /*36e0*/  LOP3.LUT R61, R61, R28, RZ, 0x3c, !PT ;  /* 0x0000001c3d3d7212 */ /* 0x000fe400078e3cff */
[----:B------:R-:W-:-:S03]  /*36f0*/  LOP3.LUT R33, R33, 0x55555555, R48, 0x78, !PT ;  /* 0x5555555521217812 */ /* 0x000fc600078e7830 */
[----:B------:R-:W-:-:S05]  /*3700*/  IMAD.SHL.U32 R48, R61, 0x2, RZ ;  /* 0x000000023d307824 */ /* 0x000fca00078e00ff */
[----:B------:R-:W-:Y:S02]  /*3710*/  LOP3.LUT R27, R27, 0xaaaaaaaa, R48, 0x78, !PT ;  /* 0xaaaaaaaa1b1b7812 */ /* 0x000fe400078e7830 */
[----:B------:R-:W-:-:S04]  /*3720*/  SHF.R.U64 R48, R24, 0x1, R49 ;  /* 0x0000000118307819 */ /* 0x000fc80000001231 */
[----:B------:R-:W-:Y:S02]  /*3730*/  LOP3.LUT R48, R48, R25, RZ, 0x3c, !PT ;  /* 0x0000001930307212 */ /* 0x000fe400078e3cff */
[----:B------:R-:W-:-:S03]  /*3740*/  LOP3.LUT R58, R58, 0xaaaaaaaa, R65, 0x78, !PT ;  /* 0xaaaaaaaa3a3a7812 */ /* 0x000fc600078e7841 */
[----:B------:R-:W-:Y:S01]  /*3750*/  IMAD.SHL.U32 R65, R48, 0x2, RZ ;  /* 0x0000000230417824 */ /* 0x000fe200078e00ff */
[----:B------:R-:W-:-:S04]  /*3760*/  SHF.R.U32.HI R64, RZ, 0x1, R9 ;  /* 0x00000001ff407819 */ /* 0x000fc80000011609 */
[----:B------:R-:W-:Y:S02]  /*3770*/  LOP3.LUT R24, R24, 0xaaaaaaaa, R65, 0x78, !PT ;  /* 0xaaaaaaaa18187812 */ /* 0x000fe400078e7841 */
[----:B------:R-:W-:Y:S02]  /*3780*/  SHF.R.U32.HI R65, RZ, 0x1, R49 ;  /* 0x00000001ff417819 */ /* 0x000fe40000011631 */
[----:B------:R-:W-:Y:S02]  /*3790*/  LOP3.LUT R64, R64, R29, RZ, 0x3c, !PT ;  /* 0x0000001d40407212 */ /* 0x000fe400078e3cff */
[----:B------:R-:W-:Y:S02]  /*37a0*/  LOP3.LUT R65, R65, R26, RZ, 0x3c, !PT ;  /* 0x0000001a41417212 */ /* 0x000fe400078e3cff */
[----:B------:R-:W-:Y:S02]  /*37b0*/  LOP3.LUT R25, R25, 0x55555555, R48, 0x78, !PT ;  /* 0x5555555519197812 */ /* 0x000fe400078e7830 */
[----:B------:R-:W-:-:S02]  /*37c0*/  LOP3.LUT R28, R28, 0x55555555, R61, 0x78, !PT ;  /* 0x555555551c1c7812 */ /* 0x000fc400078e783d */
[--C-:B------:R-:W-:Y:S02]  /*37d0*/  LOP3.LUT R26, R26, 0x55555555, R65.reuse, 0x78, !PT ;  /* 0x555555551a1a7812 */ /* 0x100fe400078e7841 */
[----:B------:R-:W-:Y:S02]  /*37e0*/  SHF.L.U64.HI R48, R48, 0x1, R65 ;  /* 0x0000000130307819 */ /* 0x000fe40000010241 */
[--C-:B------:R-:W-:Y:S02]  /*37f0*/  LOP3.LUT R29, R29, 0x55555555, R64.reuse, 0x78, !PT ;  /* 0x555555551d1d7812 */ /* 0x100fe400078e7840 */
[----:B------:R-:W-:Y:S02]  /*3800*/  SHF.L.U64.HI R61, R61, 0x1, R64 ;  /* 0x000000013d3d7819 */ /* 0x000fe40000010240 */
[--C-:B------:R-:W-:Y:S02]  /*3810*/  SHF.R.U32.HI R65, RZ, 0x1, R54.reuse ;  /* 0x00000001ff417819 */ /* 0x100fe40000011636 */
[----:B------:R-:W-:-:S02]  /*3820*/  SHF.R.U64 R64, R53, 0x1, R54 ;  /* 0x0000000135407819 */ /* 0x000fc40000001236 */
[----:B------:R-:W-:Y:S02]  /*3830*/  LOP3.LUT R65, R65, R56, RZ, 0x3c, !PT ;  /* 0x0000003841417212 */ /* 0x000fe400078e3cff */
[----:B------:R-:W-:Y:S02]  /*3840*/  LOP3.LUT R64, R64, R55, RZ, 0x3c, !PT ;  /* 0x0000003740407212 */ /* 0x000fe400078e3cff */
[--C-:B------:R-:W-:Y:S02]  /*3850*/  LOP3.LUT R56, R56, 0x55555555, R65.reuse, 0x78, !PT ;  /* 0x5555555538387812 */ /* 0x100fe400078e7841 */
[----:B------:R-:W-:Y:S02]  /*3860*/  SHF.L.U64.HI R65, R64, 0x1, R65 ;  /* 0x0000000140417819 */ /* 0x000fe40000010241 */
[----:B------:R-:W-:Y:S02]  /*3870*/  SHF.R.U64 R66, R6, 0x2, R7 ;  /* 0x0000000206427819 */ /* 0x000fe40000001207 */
[----:B------:R-:W-:-:S02]  /*3880*/  LOP3.LUT R54, R54, 0xaaaaaaaa, R65, 0x78, !PT ;  /* 0xaaaaaaaa36367812 */ /* 0x000fc400078e7841 */
[----:B------:R-:W-:Y:S02]  /*3890*/  SHF.R.U32.HI R65, RZ, 0x2, R7 ;  /* 0x00000002ff417819 */ /* 0x000fe40000011607 */
[----:B------:R-:W-:Y:S01]  /*38a0*/  LOP3.LUT R55, R55, 0x55555555, R64, 0x78, !PT ;  /* 0x5555555537377812 */ /* 0x000fe200078e7840 */
[----:B------:R-:W-:Y:S01]  /*38b0*/  IMAD.SHL.U32 R64, R64, 0x2, RZ ;  /* 0x0000000240407824 */ /* 0x000fe200078e00ff */
[----:B------:R-:W-:Y:S02]  /*38c0*/  LOP3.LUT R66, R66, R5, RZ, 0x3c, !PT ;  /* 0x0000000542427212 */ /* 0x000fe400078e3cff */
[----:B------:R-:W-:Y:S02]  /*38d0*/  LOP3.LUT R65, R65, R4, RZ, 0x3c, !PT ;  /* 0x0000000441417212 */ /* 0x000fe400078e3cff */
[----:B------:R-:W-:Y:S02]  /*38e0*/  LOP3.LUT R53, R53, 0xaaaaaaaa, R64, 0x78, !PT ;  /* 0xaaaaaaaa35357812 */ /* 0x000fe400078e7840 */
[----:B------:R-:W-:-:S02]  /*38f0*/  LOP3.LUT R4, R4, 0x33333333, R65, 0x78, !PT ;  /* 0x3333333304047812 */ /* 0x000fc400078e7841 */
[C---:B------:R-:W-:Y:S01]  /*3900*/  SHF.L.U64.HI R64, R66.reuse, 0x2, R65 ;  /* 0x0000000242407819 */ /* 0x040fe20000010241 */
[----:B------:R-:W-:Y:S01]  /*3910*/  IMAD.SHL.U32 R65, R66, 0x4, RZ ;  /* 0x0000000442417824 */ /* 0x000fe200078e00ff */
[----:B------:R-:W-:Y:S02]  /*3920*/  LOP3.LUT R5, R5, 0x33333333, R66, 0x78, !PT ;  /* 0x3333333305057812 */ /* 0x000fe400078e7842 */
[--C-:B------:R-:W-:Y:S02]  /*3930*/  SHF.R.U64 R66, R50, 0x2, R11.reuse ;  /* 0x0000000232427819 */ /* 0x100fe4000000120b */
[----:B------:R-:W-:Y:S02]  /*3940*/  SHF.R.U32.HI R67, RZ, 0x2, R11 ;  /* 0x00000002ff437819 */ /* 0x000fe4000001160b */
[----:B------:R-:W-:Y:S02]  /*3950*/  LOP3.LUT R66, R66, R51, RZ, 0x3c, !PT ;  /* 0x0000003342427212 */ /* 0x000fe400078e3cff */
[----:B------:R-:W-:-:S02]  /*3960*/  LOP3.LUT R67, R67, R52, RZ, 0x3c, !PT ;  /* 0x0000003443437212 */ /* 0x000fc400078e3cff */
[----:B------:R-:W-:Y:S02]  /*3970*/  LOP3.LUT R64, R7, 0xcccccccc, R64, 0x78, !PT ;  /* 0xcccccccc07407812 */ /* 0x000fe400078e7840 */
[----:B------:R-:W-:Y:S02]  /*3980*/  LOP3.LUT R65, R6, 0xcccccccc, R65, 0x78, !PT ;  /* 0xcccccccc06417812 */ /* 0x000fe400078e7841 */
[----:B------:R-:W-:Y:S01]  /*3990*/  LOP3.LUT R7, R51, 0x33333333, R66, 0x78, !PT ;  /* 0x3333333333077812 */ /* 0x000fe200078e7842 */
[----:B------:R-:W-:Y:S01]  /*39a0*/  IMAD.SHL.U32 R51, R66, 0x4, RZ ;  /* 0x0000000442337824 */ /* 0x000fe200078e00ff */
[--C-:B------:R-:W-:Y:S02]  /*39b0*/  LOP3.LUT R6, R52, 0x33333333, R67.reuse, 0x78, !PT ;  /* 0x3333333334067812 */ /* 0x100fe400078e7843 */
[----:B------:R-:W-:Y:S02]  /*39c0*/  SHF.L.U64.HI R52, R66, 0x2, R67 ;  /* 0x0000000242347819 */ /* 0x000fe40000010243 */
[----:B------:R-:W-:-:S02]  /*39d0*/  LOP3.LUT R51, R50, 0xcccccccc, R51, 0x78, !PT ;  /* 0xcccccccc32337812 */ /* 0x000fc400078e7833 */
[----:B------:R-:W-:Y:S02]  /*39e0*/  LOP3.LUT R52, R11, 0xcccccccc, R52, 0x78, !PT ;  /* 0xcccccccc0b347812 */ /* 0x000fe400078e7834 */
[--C-:B------:R-:W-:Y:S02]  /*39f0*/  SHF.R.U32.HI R67, RZ, 0x1, R64.reuse ;  /* 0x00000001ff437819 */ /* 0x100fe40000011640 */
[----:B------:R-:W-:Y:S02]  /*3a00*/  SHF.R.U64 R50, R65, 0x1, R64 ;  /* 0x0000000141327819 */ /* 0x000fe40000001240 */
[----:B------:R-:W-:Y:S02]  /*3a10*/  LOP3.LUT R67, R67, R52, RZ, 0x3c, !PT ;  /* 0x0000003443437212 */ /* 0x000fe400078e3cff */
[----:B------:R-:W-:Y:S02]  /*3a20*/  LOP3.LUT R50, R50, R51, RZ, 0x3c, !PT ;  /* 0x0000003332327212 */ /* 0x000fe400078e3cff */
[----:B------:R-:W-:-:S02]  /*3a30*/  LOP3.LUT R52, R52, 0x55555555, R67, 0x78, !PT ;  /* 0x5555555534347812 */ /* 0x000fc400078e7843 */
[----:B------:R-:W-:Y:S02]  /*3a40*/  LOP3.LUT R51, R51, 0x55555555, R50, 0x78, !PT ;  /* 0x5555555533337812 */ /* 0x000fe400078e7832 */
[C---:B------:R-:W-:Y:S01]  /*3a50*/  SHF.L.U64.HI R67, R50.reuse, 0x1, R67 ;  /* 0x0000000132437819 */ /* 0x040fe20000010243 */
[----:B------:R-:W-:Y:S01]  /*3a60*/  IMAD.SHL.U32 R50, R50, 0x2, RZ ;  /* 0x0000000232327824 */ /* 0x000fe200078e00ff */
[----:B------:R-:W-:-:S04]  /*3a70*/  SHF.R.U64 R66, R5, 0x1, R4 ;  /* 0x0000000105427819 */ /* 0x000fc80000001204 */
[----:B------:R-:W-:Y:S02]  /*3a80*/  LOP3.LUT R11, R65, 0xaaaaaaaa, R50, 0x78, !PT ;  /* 0xaaaaaaaa410b7812 */ /* 0x000fe400078e7832 */
[----:B------:R-:W-:Y:S02]  /*3a90*/  SHF.R.U32.HI R65, RZ, 0x1, R4 ;  /* 0x00000001ff417819 */ /* 0x000fe40000011604 */
[----:B------:R-:W-:Y:S02]  /*3aa0*/  LOP3.LUT R66, R66, R7, RZ, 0x3c, !PT ;  /* 0x0000000742427212 */ /* 0x000fe400078e3cff */
[----:B------:R-:W-:Y:S02]  /*3ab0*/  LOP3.LUT R65, R65, R6, RZ, 0x3c, !PT ;  /* 0x0000000641417212 */ /* 0x000fe400078e3cff */
[----:B------:R-:W-:Y:S02]  /*3ac0*/  LOP3.LUT R50, R64, 0xaaaaaaaa, R67, 0x78, !PT ;  /* 0xaaaaaaaa40327812 */ /* 0x000fe400078e7843 */
[----:B------:R-:W-:Y:S01]  /*3ad0*/  LOP3.LUT R67, R6, 0x55555555, R65, 0x78, !PT ;  /* 0x5555555506437812 */ /* 0x000fe200078e7841 */
[----:B------:R-:W-:Y:S01]  /*3ae0*/  IMAD.SHL.U32 R6, R66, 0x2, RZ ;  /* 0x0000000242067824 */ /* 0x000fe200078e00ff */
[----:B------:R-:W-:-:S02]  /*3af0*/  LOP3.LUT R64, R7, 0x55555555, R66, 0x78, !PT ;  /* 0x5555555507407812 */ /* 0x000fc400078e7842 */
[----:B------:R-:W-:Y:S02]  /*3b00*/  SHF.L.U64.HI R7, R66, 0x1, R65 ;  /* 0x0000000142077819 */ /* 0x000fe40000010241 */
[----:B------:R-:W-:Y:S01]  /*3b10*/  LOP3.LUT R65, R5, 0xaaaaaaaa, R6, 0x78, !PT ;  /* 0xaaaaaaaa05417812 */ /* 0x000fe200078e7806 */
[----:B------:R-:W-:Y:S01]  /*3b20*/  IMAD.MOV.U32 R6, RZ, RZ, R64 ;  /* 0x000000ffff067224 */ /* 0x000fe200078e0040 */
[----:B------:R-:W-:Y:S01]  /*3b30*/  LOP3.LUT R5, R4, 0xaaaaaaaa, R7, 0x78, !PT ;  /* 0xaaaaaaaa04057812 */ /* 0x000fe200078e7807 */
[----:B------:R-:W-:Y:S02]  /*3b40*/  IMAD.MOV.U32 R7, RZ, RZ, R67 ;  /* 0x000000ffff077224 */ /* 0x000fe400078e0043 */
[----:B------:R-:W-:-:S05]  /*3b50*/  IMAD.MOV.U32 R4, RZ, RZ, R65 ;  /* 0x000000ffff047224 */ /* 0x000fca00078e0041 */
[----:B------:R0:W-:Y:S02]  /*3b60*/  STL.128 [R1+0xf0], R4 ;  /* 0x0000f00401007387 */ /* 0x0001e40000100c00 */
[----:B0-----:R-:W-:Y:S02]  /*3b70*/  IMAD.MOV.U32 R6, RZ, RZ, R59 ;  /* 0x000000ffff067224 */ /* 0x001fe400078e003b */
[----:B------:R-:W-:Y:S02]  /*3b80*/  IMAD.MOV.U32 R7, RZ, RZ, R60 ;  /* 0x000000ffff077224 */ /* 0x000fe400078e003c */
        /* <DEDUP_REMOVED lines=11> */
[----:B------:R-:W-:Y:S01]  /*3c40*/  IMAD.MOV.U32 R5, RZ, RZ, R50 ;  /* 0x000000ffff057224 */ /* 0x000fe200078e0032 */
[----:B------:R-:W-:Y:S01]  /*3c50*/  LOP3.LUT R14, R14, 0xaaaaaaaa, R63, 0x78, !PT ;  /* 0xaaaaaaaa0e0e7812 */ /* 0x000fe200078e783f */
[----:B------:R-:W0:Y:S03]  /*3c60*/  LDC R11, c[0x0][0x3a4] ;  /* 0x0000e900ff0b7b82 */ /* 0x000e260000000800 */
[----:B------:R1:W-:Y:S02]  /*3c70*/  STL.128 [R1+0xe0], R4 ;  /* 0x0000e00401007387 */ /* 0x0003e40000100c00 */
[----:B-1----:R-:W-:-:S02]  /*3c80*/  IMAD.MOV.U32 R6, RZ, RZ, R47 ;  /* 0x000000ffff067224 */ /* 0x002fc400078e002f */
        /* <DEDUP_REMOVED lines=26> */
[----:B0-----:R-:W-:Y:S02]  /*3e30*/  ISETP.NE.AND P0, PT, R11, RZ, PT ;  /* 0x000000ff0b00720c */ /* 0x001fe40003f05270 */
[----:B------:R-:W-:Y:S01]  /*3e40*/  LOP3.LUT R12, R13, 0xaaaaaaaa, R12, 0x78, !PT ;  /* 0xaaaaaaaa0d0c7812 */ /* 0x000fe200078e780c */
[----:B-1----:R-:W-:Y:S02]  /*3e50*/  IMAD.MOV.U32 R6, RZ, RZ, R28 ;  /* 0x000000ffff067224 */ /* 0x002fe400078e001c */
[----:B------:R-:W-:Y:S02]  /*3e60*/  IMAD.MOV.U32 R7, RZ, RZ, R29 ;  /* 0x000000ffff077224 */ /* 0x000fe400078e001d */
[----:B------:R-:W-:Y:S02]  /*3e70*/  IMAD.MOV.U32 R4, RZ, RZ, R27 ;  /* 0x000000ffff047224 */ /* 0x000fe400078e001b */
[----:B------:R-:W-:-:S05]  /*3e80*/  IMAD.MOV.U32 R5, RZ, RZ, R9 ;  /* 0x000000ffff057224 */ /* 0x000fca00078e0009 */
[----:B------:R0:W-:Y:S01]  /*3e90*/  STL.128 [R1+0xc0], R4 ;  /* 0x0000c00401007387 */ /* 0x0001e20000100c00 */
[----:B------:R-:W-:Y:S01]  /*3ea0*/  LOP3.LUT R13, R49, 0xaaaaaaaa, R48, 0x78, !PT ;  /* 0xaaaaaaaa310d7812 */ /* 0x000fe200078e7830 */
[----:B------:R-:W-:Y:S02]  /*3eb0*/  IMAD.MOV.U32 R27, RZ, RZ, R26 ;  /* 0x000000ffff1b7224 */ /* 0x000fe400078e001a */
[----:B------:R-:W-:Y:S02]  /*3ec0*/  IMAD.MOV.U32 R26, RZ, RZ, R25 ;  /* 0x000000ffff1a7224 */ /* 0x000fe400078e0019 */
[----:B0-----:R-:W-:Y:S02]  /*3ed0*/  IMAD.MOV.U32 R6, RZ, RZ, R3 ;  /* 0x000000ffff067224 */ /* 0x001fe400078e0003 */
[----:B------:R-:W-:Y:S02]  /*3ee0*/  IMAD.MOV.U32 R7, RZ, RZ, R8 ;  /* 0x000000ffff077224 */ /* 0x000fe400078e0008 */
[----:B------:R-:W-:-:S02]  /*3ef0*/  IMAD.MOV.U32 R4, RZ, RZ, R2 ;  /* 0x000000ffff047224 */ /* 0x000fc400078e0002 */
[----:B------:R-:W-:-:S05]  /*3f00*/  IMAD.MOV.U32 R5, RZ, RZ, R23 ;  /* 0x000000ffff057224 */ /* 0x000fca00078e0017 */
[----:B------:R0:W-:Y:S01]  /*3f10*/  STL.128 [R1+0x10], R4 ;  /* 0x0000100401007387 */ /* 0x0001e20000100c00 */
[----:B------:R-:W-:Y:S02]  /*3f20*/  IMAD.MOV.U32 R25, RZ, RZ, R13 ;  /* 0x000000ffff197224 */ /* 0x000fe400078e000d */
[----:B0-----:R-:W-:Y:S02]  /*3f30*/  IMAD.MOV.U32 R6, RZ, RZ, R17 ;  /* 0x000000ffff067224 */ /* 0x001fe400078e0011 */
[----:B------:R-:W-:Y:S02]  /*3f40*/  IMAD.MOV.U32 R7, RZ, RZ, R18 ;  /* 0x000000ffff077224 */ /* 0x000fe400078e0012 */
[----:B------:R-:W-:Y:S02]  /*3f50*/  IMAD.MOV.U32 R4, RZ, RZ, R16 ;  /* 0x000000ffff047224 */ /* 0x000fe400078e0010 */
[----:B------:R-:W-:-:S05]  /*3f60*/  IMAD.MOV.U32 R5, RZ, RZ, R22 ;  /* 0x000000ffff057224 */ /* 0x000fca00078e0016 */
[----:B------:R0:W-:Y:S04]  /*3f70*/  STL.128 [R1+0x20], R4 ;  /* 0x0000200401007387 */ /* 0x0001e80000100c00 */
[----:B------:R1:W-:Y:S01]  /*3f80*/  STL.128 [R1+0x80], R24 ;  /* 0x0000801801007387 */ /* 0x0003e20000100c00 */
[----:B0-----:R-:W-:Y:S02]  /*3f90*/  IMAD.MOV.U32 R6, RZ, RZ, R19 ;  /* 0x000000ffff067224 */ /* 0x001fe400078e0013 */
[----:B------:R-:W-:Y:S02]  /*3fa0*/  IMAD.MOV.U32 R7, RZ, RZ, R20 ;  /* 0x000000ffff077224 */ /* 0x000fe400078e0014 */
[----:B------:R-:W-:Y:S02]  /*3fb0*/  IMAD.MOV.U32 R4, RZ, RZ, R21 ;  /* 0x000000ffff047224 */ /* 0x000fe400078e0015 */
[----:B------:R-:W-:-:S05]  /*3fc0*/  IMAD.MOV.U32 R5, RZ, RZ, R12 ;  /* 0x000000ffff057224 */ /* 0x000fca00078e000c */
[----:B------:R1:W-:Y:S01]  /*3fd0*/  STL.128 [R1+0x40], R4 ;  /* 0x0000400401007387 */ /* 0x0003e20000100c00 */
[----:B------:R-:W-:Y:S05]  /*3fe0*/  @!P0 EXIT ;  /* 0x000000000000894d */ /* 0x000fea0003800000 */
[----:B------:R-:W0:Y:S01]  /*3ff0*/  LDC R2, c[0x0][0x3a0] ;  /* 0x0000e800ff027b82 */ /* 0x000e220000000800 */
[C---:B------:R-:W-:Y:S02]  /*4000*/  ISETP.GE.U32.AND P1, PT, R11.reuse, 0x10, PT ;  /* 0x000000100b00780c */ /* 0x040fe40003f26070 */
[----:B-1----:R-:W-:-:S04]  /*4010*/  LOP3.LUT R4, R11, 0xf, RZ, 0xc0, !PT ;  /* 0x0000000f0b047812 */ /* 0x002fc800078ec0ff */
[----:B------:R-:W-:Y:S01]  /*4020*/  ISETP.NE.AND P0, PT, R4, RZ, PT ;  /* 0x000000ff0400720c */ /* 0x000fe20003f05270 */
[----:B------:R-:W1:Y:S01]  /*4030*/  LDC.64 R48, c[0x0][0x358] ;  /* 0x0000d600ff307b82 */ /* 0x000e620000000a00 */
[----:B0-----:R-:W-:-:S04]  /*4040*/  SHF.R.S32.HI R3, RZ, 0x1f, R2 ;  /* 0x0000001fff037819 */ /* 0x001fc80000011402 */
[----:B------:R-:W-:Y:S01]  /*4050*/  LEA.HI R2, R3, R2, RZ, 0x6 ;  /* 0x0000000203027211 */ /* 0x000fe200078f30ff */
[----:B------:R-:W-:-:S03]  /*4060*/  IMAD.MOV.U32 R3, RZ, RZ, RZ ;  /* 0x000000ffff037224 */ /* 0x000fc600078e00ff */
[----:B------:R-:W-:Y:S01]  /*4070*/  SHF.R.S32.HI R2, RZ, 0x6, R2 ;  /* 0x00000006ff027819 */ /* 0x000fe20000011402 */
[----:B-1----:R-:W-:Y:S06]  /*4080*/  @!P1 BRA `(.L_x_73) ;  /* 0x0000000400849947 */ /* 0x002fec0003800000 */
[----:B------:R-:W0:Y:S01]  /*4090*/  S2R R5, SR_TID.X ;  /* 0x0000000000057919 */ /* 0x000e220000002100 */
[----:B------:R-:W-:Y:S01]  /*40a0*/  LOP3.LUT R3, R11, 0xfffffff0, RZ, 0xc0, !PT ;  /* 0xfffffff00b037812 */ /* 0x000fe200078ec0ff */
[----:B------:R-:W-:Y:S01]  /*40b0*/  BSSY.RECONVERGENT B0, `(.L_x_73) ;  /* 0x000005e000007945 */ /* 0x000fe20003800200 */
        /* <DEDUP_REMOVED lines=14> */
[--C-:B------:R-:W-:Y:S01]  /*41a0*/  IMAD R57, R2, 0xf, R15.reuse ;  /* 0x0000000f02397824 */ /* 0x100fe200078e020f */
[----:B0-----:R-:W-:Y:S01]  /*41b0*/  IADD3 R5, PT, PT, R5, UR4, R2 ;  /* 0x0000000405057c10 */ /* 0x001fe2000fffe002 */
[----:B------:R-:W-:Y:S02]  /*41c0*/  IMAD.MOV.U32 R58, RZ, RZ, R15 ;  /* 0x000000ffff3a7224 */ /* 0x000fe400078e000f */
[----:B------:R-:W-:-:S07]  /*41d0*/  IMAD.MOV R61, RZ, RZ, -R3 ;  /* 0x000000ffff3d7224 */ /* 0x000fce00078e0a03 */
.L_x_74:
[----:B-1----:R-:W2:Y:S01]  /*41e0*/  LDL.128 R8, [R60+-0x40] ;  /* 0xffffc0003c087983 */ /* 0x002ea20000100c00 */
[----:B------:R-:W0:Y:S03]  /*41f0*/  LDC.64 R50, c[0x0][0x380] ;  /* 0x0000e000ff327b82 */ /* 0x000e260000000a00 */
[----:B------:R-:W3:Y:S04]  /*4200*/  LDL.128 R16, [R60+-0x30] ;  /* 0xffffd0003c107983 */ /* 0x000ee80000100c00 */
[----:B------:R-:W4:Y:S04]  /*4210*/  LDL.128 R20, [R60+-0x20] ;  /* 0xffffe0003c147983 */ /* 0x000f280000100c00 */
[----:B------:R-:W5:Y:S04]  /*4220*/  LDL.128 R24, [R60+-0x10] ;  /* 0xfffff0003c187983 */ /* 0x000f680000100c00 */
[----:B------:R-:W5:Y:S04]  /*4230*/  LDL.128 R28, [R60] ;  /* 0x000000003c1c7983 */ /* 0x000f680000100c00 */
[----:B------:R-:W5:Y:S04]  /*4240*/  LDL.128 R32, [R60+0x10] ;  /* 0x000010003c207983 */ /* 0x000f680000100c00 */
[----:B------:R-:W5:Y:S04]  /*4250*/  LDL.128 R36, [R60+0x20] ;  /* 0x000020003c247983 */ /* 0x000f680000100c00 */
[----:B------:R1:W5:Y:S01]  /*4260*/  LDL.128 R40, [R60+0x30] ;  /* 0x000030003c287983 */ /* 0x0003620000100c00 */
[----:B------:R-:W-:Y:S01]  /*4270*/  R2UR UR4, R48 ;  /* 0x00000000300472ca */ /* 0x000fe200000e0000 */
[----:B0-----:R-:W-:Y:S01]  /*4280*/  IMAD.WIDE.U32 R52, R58, 0x8, R50 ;  /* 0x000000083a347825 */ /* 0x001fe200078e0032 */
[----:B------:R-:W-:-:S02]  /*4290*/  R2UR UR5, R49 ;  /* 0x00000000310572ca */ /* 0x000fc400000e0000 */
[----:B------:R-:W-:Y:S01]  /*42a0*/  R2UR UR6, R48 ;  /* 0x00000000300672ca */ /* 0x000fe200000e0000 */
[----:B------:R-:W-:Y:S01]  /*42b0*/  VIADD R61, R61, 0x10 ;  /* 0x000000103d3d7836 */ /* 0x000fe20000000000 */
[C---:B------:R-:W-:Y:S01]  /*42c0*/  R2UR UR7, R49.reuse ;  /* 0x00000000310772ca */ /* 0x040fe200000e0000 */
[----:B------:R-:W-:Y:S01]  /*42d0*/  IMAD.WIDE.U32 R62, R14, 0x8, R50 ;  /* 0x000000080e3e7825 */ /* 0x000fe200078e0032 */
[----:B------:R-:W-:Y:S02]  /*42e0*/  R2UR UR8, R48 ;  /* 0x00000000300872ca */ /* 0x000fe400000e0000 */
[C---:B------:R-:W-:Y:S01]  /*42f0*/  R2UR UR9, R49.reuse ;  /* 0x00000000310972ca */ /* 0x040fe200000e0000 */
[----:B-1----:R-:W-:Y:S01]  /*4300*/  VIADD R60, R60, 0x80 ;  /* 0x000000803c3c7836 */ /* 0x002fe20000000000 */
[----:B------:R-:W-:Y:S01]  /*4310*/  R2UR UR10, R48 ;  /* 0x00000000300a72ca */ /* 0x000fe200000e0000 */
[C---:B------:R-:W-:Y:S01]  /*4320*/  IMAD R14, R2.reuse, 0x10, R14 ;  /* 0x00000010020e7824 */ /* 0x040fe200078e020e */
[----:B------:R-:W-:Y:S01]  /*4330*/  R2UR UR11, R49 ;  /* 0x00000000310b72ca */ /* 0x000fe200000e0000 */
[----:B------:R-:W-:Y:S01]  /*4340*/  IMAD R58, R2, 0x10, R58 ;  /* 0x00000010023a7824 */ /* 0x000fe200078e023a */
[----:B------:R-:W-:-:S02]  /*4350*/  R2UR UR12, R48 ;  /* 0x00000000300c72ca */ /* 0x000fc400000e0000 */
[C---:B------:R-:W-:Y:S02]  /*4360*/  R2UR UR13, R49.reuse ;  /* 0x00000000310d72ca */ /* 0x040fe400000e0000 */
[C---:B------:R-:W-:Y:S02]  /*4370*/  R2UR UR14, R48.reuse ;  /* 0x00000000300e72ca */ /* 0x040fe400000e0000 */
[C---:B------:R-:W-:Y:S02]  /*4380*/  R2UR UR15, R49.reuse ;  /* 0x00000000310f72ca */ /* 0x040fe400000e0000 */
[----:B------:R-:W-:Y:S02]  /*4390*/  R2UR UR16, R48 ;  /* 0x00000000301072ca */ /* 0x000fe400000e0000 */
[----:B------:R-:W-:Y:S02]  /*43a0*/  R2UR UR17, R49 ;  /* 0x00000000311172ca */ /* 0x000fe400000e0000 */
[----:B------:R-:W-:Y:S01]  /*43b0*/  ISETP.NE.AND P1, PT, R61, RZ, PT ;  /* 0x000000ff3d00720c */ /* 0x000fe20003f25270 */
[----:B--2---:R0:W-:Y:S02]  /*43c0*/  STG.E.64 desc[UR4][R52.64], R8 ;  /* 0x0000000834007986 */ /* 0x0041e4000c101b04 */
[----:B0-----:R-:W-:-:S04]  /*43d0*/  IMAD.WIDE.U32 R8, R5, 0x8, R50 ;  /* 0x0000000805087825 */ /* 0x001fc800078e0032 */
[----:B------:R-:W-:Y:S01]  /*43e0*/  IMAD.WIDE.U32 R52, R59, 0x8, R50 ;  /* 0x000000083b347825 */ /* 0x000fe200078e0032 */
[----:B------:R0:W-:Y:S03]  /*43f0*/  STG.E.64 desc[UR6][R8.64], R10 ;  /* 0x0000000a08007986 */ /* 0x0001e6000c101b06 */
[C---:B------:R-:W-:Y:S01]  /*4400*/  IMAD R5, R2.reuse, 0x10, R5 ;  /* 0x0000001002057824 */ /* 0x040fe200078e0205 */
[----:B---3--:R1:W-:Y:S01]  /*4410*/  STG.E.64 desc[UR8][R52.64], R16 ;  /* 0x0000001034007986 */ /* 0x0083e2000c101b08 */
[----:B------:R-:W-:Y:S02]  /*4420*/  IMAD R59, R2, 0x10, R59 ;  /* 0x00000010023b7824 */ /* 0x000fe400078e023b */
[----:B0-----:R-:W-:-:S04]  /*4430*/  IMAD.WIDE.U32 R8, R7, 0x8, R50 ;  /* 0x0000000807087825 */ /* 0x001fc800078e0032 */
[----:B-1----:R-:W-:-:S04]  /*4440*/  IMAD.WIDE.U32 R16, R6, 0x8, R50 ;  /* 0x0000000806107825 */ /* 0x002fc800078e0032 */
[----:B------:R-:W-:Y:S01]  /*4450*/  IMAD.WIDE.U32 R10, R12, 0x8, R50 ;  /* 0x000000080c0a7825 */ /* 0x000fe200078e0032 */
[----:B------:R0:W-:Y:S03]  /*4460*/  STG.E.64 desc[UR4][R16.64], R18 ;  /* 0x0000001210007986 */ /* 0x0001e6000c101b04 */
[C---:B------:R-:W-:Y:S01]  /*4470*/  IMAD R6, R2.reuse, 0x10, R6 ;  /* 0x0000001002067824 */ /* 0x040fe200078e0206 */
[----:B----4-:R-:W-:Y:S01]  /*4480*/  STG.E.64 desc[UR10][R8.64], R20 ;  /* 0x0000001408007986 */ /* 0x010fe2000c101b0a */
[C---:B------:R-:W-:Y:S02]  /*4490*/  IMAD R7, R2.reuse, 0x10, R7 ;  /* 0x0000001002077824 */ /* 0x040fe400078e0207 */
[----:B------:R-:W-:Y:S01]  /*44a0*/  IMAD R12, R2, 0x10, R12 ;  /* 0x00000010020c7824 */ /* 0x000fe200078e020c */
[----:B------:R1:W-:Y:S01]  /*44b0*/  STG.E.64 desc[UR12][R10.64], R22 ;  /* 0x000000160a007986 */ /* 0x0003e2000c101b0c */
[----:B0-----:R-:W-:-:S04]  /*44c0*/  IMAD.WIDE.U32 R16, R13, 0x8, R50 ;  /* 0x000000080d107825 */ /* 0x001fc800078e0032 */
[--C-:B------:R-:W-:Y:S01]  /*44d0*/  IMAD.WIDE.U32 R18, R44, 0x8, R50.reuse ;  /* 0x000000082c127825 */ /* 0x100fe200078e0032 */
[----:B-----5:R0:W-:Y:S03]  /*44e0*/  STG.E.64 desc[UR6][R16.64], R24 ;  /* 0x0000001810007986 */ /* 0x0201e6000c101b06 */
[--C-:B-1----:R-:W-:Y:S01]  /*44f0*/  IMAD.WIDE.U32 R10, R46, 0x8, R50.reuse ;  /* 0x000000082e0a7825 */ /* 0x102fe200078e0032 */
[----:B------:R1:W-:Y:S03]  /*4500*/  STG.E.64 desc[UR8][R62.64], R26 ;  /* 0x0000001a3e007986 */ /* 0x0003e6000c101b08 */
[--C-:B------:R-:W-:Y:S01]  /*4510*/  IMAD.WIDE.U32 R8, R47, 0x8, R50.reuse ;  /* 0x000000082f087825 */ /* 0x100fe200078e0032 */
[----:B------:R1:W-:Y:S03]  /*4520*/  STG.E.64 desc[UR4][R18.64], R28 ;  /* 0x0000001c12007986 */ /* 0x0003e6000c101b04 */
[----:B------:R-:W-:-:S04]  /*4530*/  IMAD.WIDE.U32 R20, R54, 0x8, R50 ;  /* 0x0000000836147825 */ /* 0x000fc800078e0032 */
[----:B0-----:R-:W-:-:S04]  /*4540*/  IMAD.WIDE.U32 R16, R45, 0x8, R50 ;  /* 0x000000082d107825 */ /* 0x001fc800078e0032 */
[--C-:B------:R-:W-:Y:S01]  /*4550*/  IMAD.WIDE.U32 R22, R55, 0x8, R50.reuse ;  /* 0x0000000837167825 */ /* 0x100fe200078e0032 */
[----:B------:R1:W-:Y:S03]  /*4560*/  STG.E.64 desc[UR6][R16.64], R30 ;  /* 0x0000001e10007986 */ /* 0x0003e6000c101b06 */
[--C-:B------:R-:W-:Y:S01]  /*4570*/  IMAD.WIDE.U32 R24, R56, 0x8, R50.reuse ;  /* 0x0000000838187825 */ /* 0x100fe200078e0032 */
[----:B------:R1:W-:Y:S03]  /*4580*/  STG.E.64 desc[UR10][R10.64], R32 ;  /* 0x000000200a007986 */ /* 0x0003e6000c101b0a */
[----:B------:R-:W-:Y:S01]  /*4590*/  IMAD.WIDE.U32 R50, R57, 0x8, R50 ;  /* 0x0000000839327825 */ /* 0x000fe200078e0032 */
[----:B------:R1:W-:Y:S03]  /*45a0*/  STG.E.64 desc[UR12][R8.64], R34 ;  /* 0x0000002208007986 */ /* 0x0003e6000c101b0c */
[C---:B------:R-:W-:Y:S01]  /*45b0*/  IMAD R13, R2.reuse, 0x10, R13 ;  /* 0x00000010020d7824 */ /* 0x040fe200078e020d */
[----:B------:R1:W-:Y:S01]  /*45c0*/  STG.E.64 desc[UR8][R20.64], R36 ;  /* 0x0000002414007986 */ /* 0x0003e2000c101b08 */
[----:B------:R-:W-:-:S02]  /*45d0*/  IMAD R44, R2, 0x10, R44 ;  /* 0x00000010022c7824 */ /* 0x000fc400078e022c */
[C---:B------:R-:W-:Y:S01]  /*45e0*/  IMAD R45, R2.reuse, 0x10, R45 ;  /* 0x00000010022d7824 */ /* 0x040fe200078e022d */
[----:B------:R1:W-:Y:S01]  /*45f0*/  STG.E.64 desc[UR14][R22.64], R38 ;  /* 0x0000002616007986 */ /* 0x0003e2000c101b0e */
[C---:B------:R-:W-:Y:S02]  /*4600*/  IMAD R46, R2.reuse, 0x10, R46 ;  /* 0x00000010022e7824 */ /* 0x040fe400078e022e */
[C---:B------:R-:W-:Y:S01]  /*4610*/  IMAD R47, R2.reuse, 0x10, R47 ;  /* 0x00000010022f7824 */ /* 0x040fe200078e022f */
[----:B------:R1:W-:Y:S01]  /*4620*/  STG.E.64 desc[UR16][R24.64], R40 ;  /* 0x0000002818007986 */ /* 0x0003e2000c101b10 */
[C---:B------:R-:W-:Y:S02]  /*4630*/  IMAD R54, R2.reuse, 0x10, R54 ;  /* 0x0000001002367824 */ /* 0x040fe400078e0236 */
[C---:B------:R-:W-:Y:S01]  /*4640*/  IMAD R55, R2.reuse, 0x10, R55 ;  /* 0x0000001002377824 */ /* 0x040fe200078e0237 */
[----:B------:R1:W-:Y:S01]  /*4650*/  STG.E.64 desc[UR4][R50.64], R42 ;  /* 0x0000002a32007986 */ /* 0x0003e2000c101b04 */
[----:B------:R-:W-:-:S02]  /*4660*/  IMAD R56, R2, 0x10, R56 ;  /* 0x0000001002387824 */ /* 0x000fc400078e0238 */
[----:B------:R-:W-:Y:S01]  /*4670*/  IMAD R57, R2, 0x10, R57 ;  /* 0x0000001002397824 */ /* 0x000fe200078e0239 */
[----:B------:R-:W-:Y:S06]  /*4680*/  @P1 BRA `(.L_x_74) ;  /* 0xfffffff800d41947 */ /* 0x000fec000383ffff */
[----:B------:R-:W-:Y:S05]  /*4690*/  BSYNC.RECONVERGENT B0 ;  /* 0x0000000000007941 */ /* 0x000fea0003800200 */
.L_x_73:
[----:B------:R-:W-:Y:S05]  /*46a0*/  @!P0 EXIT ;  /* 0x000000000000894d */ /* 0x000fea0003800000 */
[----:B------:R-:W0:Y:S01]  /*46b0*/  LDCU UR4, c[0x0][0x3a4] ;  /* 0x00007480ff0477ac */ /* 0x000e220008000800 */
[----:B------:R-:W-:Y:S01]  /*46c0*/  ISETP.GE.U32.AND P0, PT, R4, 0x8, PT ;  /* 0x000000080400780c */ /* 0x000fe20003f06070 */
[----:B0-----:R-:W-:-:S12]  /*46d0*/  ULOP3.LUT UR5, UR4, 0x7, URZ, 0xc0, !UPT ;  /* 0x0000000704057892 */ /* 0x001fd8000f8ec0ff */
[----:B------:R-:W-:Y:S05]  /*46e0*/  @!P0 BRA `(.L_x_75) ;  /* 0x0000000000ac8947 */ /* 0x000fea0003800000 */
[C---:B------:R-:W-:Y:S01]  /*46f0*/  IMAD R14, R3.reuse, 0x8, R0 ;  /* 0x00000008030e7824 */ /* 0x040fe200078e0200 */
[----:B-1----:R-:W0:Y:S04]  /*4700*/  LDC.64 R28, c[0x0][0x380] ;  /* 0x0000e000ff1c7b82 */ /* 0x002e280000000a00 */
[----:B------:R-:W2:Y:S04]  /*4710*/  LDL.128 R20, [R14] ;  /* 0x000000000e147983 */ /* 0x000ea80000100c00 */
[----:B------:R-:W3:Y:S04]  /*4720*/  LDL.128 R16, [R14+0x10] ;  /* 0x000010000e107983 */ /* 0x000ee80000100c00 */
[----:B------:R-:W4:Y:S04]  /*4730*/  LDL.128 R8, [R14+0x20] ;  /* 0x000020000e087983 */ /* 0x000f280000100c00 */
[----:B------:R-:W5:Y:S01]  /*4740*/  LDL.128 R4, [R14+0x30] ;  /* 0x000030000e047983 */ /* 0x000f620000100c00 */
        /* <DEDUP_REMOVED lines=9> */
[----:B0-----:R-:W-:Y:S01]  /*47e0*/  IMAD.WIDE.U32 R12, R13, 0x8, R28 ;  /* 0x000000080d0c7825 */ /* 0x001fe200078e001c */
        /* <DEDUP_REMOVED lines=11> */
[----:B------:R-:W-:-:S04]  /*48a0*/  IMAD.IADD R35, R2, 0x1, R33 ;  /* 0x0000000102237824 */ /* 0x000fc800078e0221 */
        /* <DEDUP_REMOVED lines=15> */
.L_x_75:
[----:B------:R-:W-:-:S13]  /*49a0*/  ISETP.NE.AND P0, PT, RZ, UR5, PT ;  /* 0x00000005ff007c0c */ /* 0x000fda000bf05270 */
[----:B------:R-:W-:Y:S05]  /*49b0*/  @!P0 EXIT ;  /* 0x000000000000894d */ /* 0x000fea0003800000 */
[----:B------:R-:W-:Y:S02]  /*49c0*/  UISETP.GE.U32.AND UP0, UPT, UR5, 0x4, UPT ;  /* 0x000000040500788c */ /* 0x000fe4000bf06070 */
[----:B------:R-:W-:-:S07]  /*49d0*/  ULOP3.LUT UR4, UR4, 0x3, URZ, 0xc0, !UPT ;  /* 0x0000000304047892 */ /* 0x000fce000f8ec0ff */
[----:B------:R-:W-:Y:S05]  /*49e0*/  BRA.U !UP0, `(.L_x_76) ;  /* 0x0000000108647547 */ /* 0x000fea000b800000 */
[C---:B--2---:R-:W-:Y:S01]  /*49f0*/  IMAD R12, R3.reuse, 0x8, R0 ;  /* 0x00000008030c7824 */ /* 0x044fe200078e0200 */
[----:B-1----:R-:W0:Y:S04]  /*4a00*/  LDC.64 R8, c[0x0][0x380] ;  /* 0x0000e000ff087b82 */ /* 0x002e280000000a00 */
[----:B------:R-:W2:Y:S04]  /*4a10*/  LDL.128 R4, [R12] ;  /* 0x000000000c047983 */ /* 0x000ea80000100c00 */
[----:B------:R1:W3:Y:S01]  /*4a20*/  LDL.128 R16, [R12+0x10] ;  /* 0x000010000c107983 */ /* 0x0002e20000100c00 */
        /* <DEDUP_REMOVED lines=13> */
[----:B0-----:R-:W-:-:S04]  /*4b00*/  IMAD.WIDE.U32 R10, R11, 0x8, R8 ;  /* 0x000000080b0a7825 */ /* 0x001fc800078e0008 */
[----:B-1----:R-:W-:-:S04]  /*4b10*/  IMAD.WIDE.U32 R12, R13, 0x8, R8 ;  /* 0x000000080d0c7825 */ /* 0x002fc800078e0008 */
[----:B------:R-:W-:-:S04]  /*4b20*/  IMAD.WIDE.U32 R20, R21, 0x8, R8 ;  /* 0x0000000815147825 */ /* 0x000fc800078e0008 */
[----:B------:R-:W-:Y:S01]  /*4b30*/  IMAD.WIDE.U32 R8, R23, 0x8, R8 ;  /* 0x0000000817087825 */ /* 0x000fe200078e0008 */
[----:B--2---:R0:W-:Y:S04]  /*4b40*/  STG.E.64 desc[UR6][R10.64], R4 ;  /* 0x000000040a007986 */ /* 0x0041e8000c101b06 */
[----:B------:R0:W-:Y:S04]  /*4b50*/  STG.E.64 desc[UR8][R12.64], R6 ;  /* 0x000000060c007986 */ /* 0x0001e8000c101b08 */
[----:B---3--:R0:W-:Y:S04]  /*4b60*/  STG.E.64 desc[UR10][R20.64], R16 ;  /* 0x0000001014007986 */ /* 0x0081e8000c101b0a */
[----:B------:R0:W-:Y:S02]  /*4b70*/  STG.E.64 desc[UR12][R8.64], R18 ;  /* 0x0000001208007986 */ /* 0x0001e4000c101b0c */
.L_x_76:
[----:B------:R-:W-:-:S13]  /*4b80*/  ISETP.NE.AND P0, PT, RZ, UR4, PT ;  /* 0x00000004ff007c0c */ /* 0x000fda000bf05270 */
[----:B------:R-:W-:Y:S05]  /*4b90*/  @!P0 EXIT ;  /* 0x000000000000894d */ /* 0x000fea0003800000 */
[----:B012---:R-:W0:Y:S01]  /*4ba0*/  LDC.64 R8, c[0x0][0x380] ;  /* 0x0000e000ff087b82 */ /* 0x007e220000000a00 */
[----:B------:R-:W-:Y:S01]  /*4bb0*/  UIADD3 UR4, UPT, UPT, -UR4, URZ, URZ ;  /* 0x000000ff04047290 */ /* 0x000fe2000fffe1ff */
[----:B------:R-:W-:Y:S02]  /*4bc0*/  IMAD R15, R2, R3, R15 ;  /* 0x00000003020f7224 */ /* 0x000fe400078e020f */
[----:B------:R-:W-:-:S03]  /*4bd0*/  IMAD R3, R3, 0x8, R0 ;  /* 0x0000000803037824 */ /* 0x000fc600078e0200 */
[----:B------:R-:W-:-:S07]  /*4be0*/  IMAD.U32 R0, RZ, RZ, UR4 ;  /* 0x00000004ff007e24 */ /* 0x000fce000f8e00ff */
.L_x_77:
        /* <DEDUP_REMOVED lines=11> */
.L_x_72:
[----:B------:R-:W0:Y:S02]  /*4ca0*/  LDC R2, c[0x0][0x3a0] ;  /* 0x0000e800ff027b82 */ /* 0x000e240000000800 */
[----:B0-----:R-:W-:-:S04]  /*4cb0*/  SHF.R.S32.HI R3, RZ, 0x1f, R2 ;  /* 0x0000001fff037819 */ /* 0x001fc80000011402 */
[----:B------:R-:W-:-:S04]  /*4cc0*/  LEA.HI R3, R3, R2, RZ, 0x6 ;  /* 0x0000000203037211 */ /* 0x000fc800078f30ff */
[----:B------:R-:W-:-:S05]  /*4cd0*/  SHF.R.S32.HI R2, RZ, 0x6, R3 ;  /* 0x00000006ff027819 */ /* 0x000fca0000011403 */
[----:B------:R-:W-:-:S05]  /*4ce0*/  IMAD.SHL.U32 R3, R2, 0x2, RZ ;  /* 0x0000000202037824 */ /* 0x000fca00078e00ff */
[----:B------:R-:W-:-:S13]  /*4cf0*/  ISETP.GE.AND P0, PT, R16, R3, PT ;  /* 0x000000031000720c */ /* 0x000fda0003f06270 */
[----:B------:R-:W-:Y:S05]  /*4d00*/  @P0 EXIT ;  /* 0x000000000000094d */ /* 0x000fea0003800000 */
[----:B------:R-:W0:Y:S01]  /*4d10*/  S2R R13, SR_TID.X ;  /* 0x00000000000d7919 */ /* 0x000e220000002100 */
[----:B------:R-:W2:Y:S01]  /*4d20*/  S2UR UR5, SR_CTAID.X ;  /* 0x00000000000579c3 */ /* 0x000ea20000002500 */
[----:B------:R-:W2:Y:S01]  /*4d30*/  LDCU UR4, c[0x0][0x360] ;  /* 0x00006c00ff0477ac */ /* 0x000ea20008000800 */
[----:B------:R-:W3:Y:S06]  /*4d40*/  LDCU.64 UR6, c[0x0][0x358] ;  /* 0x00006b00ff0677ac */ /* 0x000eec0008000a00 */
[----:B------:R-:W4:Y:S01]  /*4d50*/  LDC.64 R42, c[0x0][0x398] ;  /* 0x0000e600ff2a7b82 */ /* 0x000f220000000a00 */
[----:B--2---:R-:W-:-:S06]  /*4d60*/  UIMAD UR4, UR5, UR4, URZ ;  /* 0x00000004050472a4 */ /* 0x004fcc000f8e02ff */
[----:B0-----:R-:W-:-:S04]  /*4d70*/  VIADD R13, R13, UR4 ;  /* 0x000000040d0d7c36 */ /* 0x001fc80008000000 */
[----:B------:R-:W-:-:S04]  /*4d80*/  IMAD.IADD R2, R13, 0x1, -R2 ;  /* 0x000000010d027824 */ /* 0x000fc800078e0a02 */
[----:B------:R-:W-:-:S04]  /*4d90*/  IMAD.SHL.U32 R3, R2, 0x40, RZ ;  /* 0x0000004002037824 */ /* 0x000fc800078e00ff */
[----:B----4-:R-:W-:-:S05]  /*4da0*/  IMAD.WIDE R42, R3, 0x4, R42 ;  /* 0x00000004032a7825 */ /* 0x010fca00078e022a */
[----:B---3--:R-:W2:Y:S04]  /*4db0*/  LDG.E R6, desc[UR6][R42.64] ;  /* 0x000000062a067981 */ /* 0x008ea8000c1e1900 */
[----:B------:R-:W2:Y:S04]  /*4dc0*/  LDG.E R7, desc[UR6][R42.64+0x80] ;  /* 0x000080062a077981 */ /* 0x000ea8000c1e1900 */
[----:B------:R-:W3:Y:S04]  /*4dd0*/  LDG.E R63, desc[UR6][R42.64+0x40] ;  /* 0x000040062a3f7981 */ /* 0x000ee8000c1e1900 */
[----:B------:R-:W4:Y:S04]  /*4de0*/  LDG.E R50, desc[UR6][R42.64+0x20] ;  /* 0x000020062a327981 */ /* 0x000f28000c1e1900 */
[----:B------:R-:W4:Y:S04]  /*4df0*/  LDG.E R21, desc[UR6][R42.64+0xa0] ;  /* 0x0000a0062a157981 */ /* 0x000f28000c1e1900 */
[----:B------:R-:W5:Y:S04]  /*4e00*/  LDG.E R60, desc[UR6][R42.64+0x60] ;  /* 0x000060062a3c7981 */ /* 0x000f68000c1e1900 */
[----:B------:R-:W5:Y:S04]  /*4e10*/  LDG.E R62, desc[UR6][R42.64+0xc0] ;  /* 0x0000c0062a3e7981 */ /* 0x000f68000c1e1900 */
[----:B------:R-:W5:Y:S04]  /*4e20*/  LDG.E R53, desc[UR6][R42.64+0xe0] ;  /* 0x0000e0062a357981 */ /* 0x000f68000c1e1900 */
[----:B------:R-:W5:Y:S04]  /*4e30*/  LDG.E R28, desc[UR6][R42.64+0x4] ;  /* 0x000004062a1c7981 */ /* 0x000f68000c1e1900 */
[----:B------:R-:W5:Y:S04]  /*4e40*/  LDG.E R17, desc[UR6][R42.64+0x84] ;  /* 0x000084062a117981 */ /* 0x000f68000c1e1900 */
[----:B------:R-:W5:Y:S04]  /*4e50*/  LDG.E R56, desc[UR6][R42.64+0x44] ;  /* 0x000044062a387981 */ /* 0x000f68000c1e1900 */
[----:B-1----:R-:W5:Y:S04]  /*4e60*/  LDG.E R5, desc[UR6][R42.64+0x24] ;  /* 0x000024062a057981 */ /* 0x002f68000c1e1900 */
        /* <DEDUP_REMOVED lines=37> */
[----:B--2---:R-:W-:-:S04]  /*50c0*/  SHF.R.U64 R22, R6, 0x10, R7 ;  /* 0x0000001006167819 */ /* 0x004fc80000001207 */
[----:B---3--:R-:W-:Y:S02]  /*50d0*/  LOP3.LUT R22, R22, R63, RZ, 0x3c, !PT ;  /* 0x0000003f16167212 */ /* 0x008fe400078e3cff */
[----:B------:R-:W-:-:S03]  /*50e0*/  SHF.R.U32.HI R25, RZ, 0x10, R7 ;  /* 0x00000010ff197819 */ /* 0x000fc60000011607 */
[----:B------:R-:W-:Y:S01]  /*50f0*/  IMAD.U32 R9, R22, 0x10000, RZ ;  /* 0x0001000016097824 */ /* 0x000fe200078e00ff */
[--C-:B----4-:R-:W-:Y:S02]  /*5100*/  SHF.R.U64 R11, R50, 0x10, R21.reuse ;  /* 0x00000010320b7819 */ /* 0x110fe40000001215 */
[----:B------:R-:W-:Y:S02]  /*5110*/  SHF.R.U32.HI R16, RZ, 0x10, R21 ;  /* 0x00000010ff107819 */ /* 0x000fe40000011615 */
[----:B-----5:R-:W-:Y:S02]  /*5120*/  LOP3.LUT R11, R11, R60, RZ, 0x3c, !PT ;  /* 0x0000003c0b0b7212 */ /* 0x020fe400078e3cff */
[----:B------:R-:W-:Y:S02]  /*5130*/  LOP3.LUT R25, R25, R62, RZ, 0x3c, !PT ;  /* 0x0000003e19197212 */ /* 0x000fe400078e3cff */
[----:B------:R-:W-:Y:S01]  /*5140*/  LOP3.LUT R6, R6, 0xffff0000, R9, 0x78, !PT ;  /* 0xffff000006067812 */ /* 0x000fe200078e7809 */
[----:B------:R-:W-:Y:S01]  /*5150*/  IMAD.U32 R9, R11, 0x10000, RZ ;  /* 0x000100000b097824 */ /* 0x000fe200078e00ff */
[----:B------:R-:W-:-:S02]  /*5160*/  SHF.L.U64.HI R12, R22, 0x10, R25 ;  /* 0x00000010160c7819 */ /* 0x000fc40000010219 */
[----:B------:R-:W-:Y:S02]  /*5170*/  LOP3.LUT R16, R16, R53, RZ, 0x3c, !PT ;  /* 0x0000003510107212 */ /* 0x000fe400078e3cff */
[----:B------:R-:W-:Y:S02]  /*5180*/  LOP3.LUT R63, R63, 0xffff, R22, 0x78, !PT ;  /* 0x0000ffff3f3f7812 */ /* 0x000fe400078e7816 */
[----:B------:R-:W-:Y:S02]  /*5190*/  LOP3.LUT R7, R7, 0xffff0000, R12, 0x78, !PT ;  /* 0xffff000007077812 */ /* 0x000fe400078e780c */
[----:B------:R-:W-:Y:S01]  /*51a0*/  LOP3.LUT R50, R50, 0xffff0000, R9, 0x78, !PT ;  /* 0xffff000032327812 */ /* 0x000fe200078e7809 */
[----:B------:R-:W2:Y:S01]  /*51b0*/  LDG.E R12, desc[UR6][R42.64+0x98] ;  /* 0x000098062a0c7981 */ /* 0x000ea2000c1e1900 */
[----:B------:R-:W-:-:S03]  /*51c0*/  SHF.L.U64.HI R22, R11, 0x10, R16 ;  /* 0x000000100b167819 */ /* 0x000fc60000010210 */
[----:B------:R-:W2:Y:S01]  /*51d0*/  LDG.E R9, desc[UR6][R42.64+0x18] ;  /* 0x000018062a097981 */ /* 0x000ea2000c1e1900 */
[----:B------:R-:W-:Y:S02]  /*51e0*/  LOP3.LUT R65, R21, 0xffff0000, R22, 0x78, !PT ;  /* 0xffff000015417812 */ /* 0x000fe400078e7816 */
[--C-:B------:R-:W-:Y:S01]  /*51f0*/  SHF.R.U64 R35, R6, 0x8, R7.reuse ;  /* 0x0000000806237819 */ /* 0x100fe20000001207 */
[----:B------:R-:W3:Y:S01]  /*5200*/  LDG.E R21, desc[UR6][R42.64+0x58] ;  /* 0x000058062a157981 */ /* 0x000ee2000c1e1900 */
[----:B------:R-:W-:Y:S02]  /*5210*/  SHF.R.U32.HI R64, RZ, 0x8, R7 ;  /* 0x00000008ff407819 */ /* 0x000fe40000011607 */
[----:B------:R-:W-:Y:S01]  /*5220*/  SHF.R.U64 R49, R28, 0x10, R17 ;  /* 0x000000101c317819 */ /* 0x000fe20000001211 */
[----:B------:R-:W4:Y:S01]  /*5230*/  LDG.E R22, desc[UR6][R42.64+0xd8] ;  /* 0x0000d8062a167981 */ /* 0x000f22000c1e1900 */
[----:B------:R-:W-:Y:S02]  /*5240*/  LOP3.LUT R35, R35, R50, RZ, 0x3c, !PT ;  /* 0x0000003223237212 */ /* 0x000fe400078e3cff */
[----:B------:R-:W-:-:S02]  /*5250*/  LOP3.LUT R64, R64, R65, RZ, 0x3c, !PT ;  /* 0x0000004140407212 */ /* 0x000fc400078e3cff */
[----:B------:R-:W-:Y:S02]  /*5260*/  LOP3.LUT R49, R49, R56, RZ, 0x3c, !PT ;  /* 0x0000003831317212 */ /* 0x000fe400078e3cff */
[----:B------:R-:W-:Y:S01]  /*5270*/  LOP3.LUT R62, R62, 0xffff, R25, 0x78, !PT ;  /* 0x0000ffff3e3e7812 */ /* 0x000fe200078e7819 */
[C---:B------:R-:W-:Y:S01]  /*5280*/  IMAD.SHL.U32 R25, R35.reuse, 0x100, RZ ;  /* 0x0000010023197824 */ /* 0x040fe200078e00ff */
[----:B------:R-:W-:Y:S02]  /*5290*/  LOP3.LUT R60, R60, 0xffff, R11, 0x78, !PT ;  /* 0x0000ffff3c3c7812 */ /* 0x000fe400078e780b */
[----:B------:R-:W-:Y:S01]  /*52a0*/  LOP3.LUT R50, R50, 0xff00ff, R35, 0x78, !PT ;  /* 0x00ff00ff32327812 */ /* 0x000fe200078e7823 */
[----:B------:R-:W5:Y:S01]  /*52b0*/  LDG.E R11, desc[UR6][R42.64+0xb8] ;  /* 0x0000b8062a0b7981 */ /* 0x000f62000c1e1900 */
[----:B------:R-:W-:Y:S01]  /*52c0*/  SHF.L.U64.HI R36, R35, 0x8, R64 ;  /* 0x0000000823247819 */ /* 0x000fe20000010240 */
[----:B------:R-:W-:Y:S01]  /*52d0*/  IMAD.U32 R35, R49, 0x10000, RZ ;  /* 0x0001000031237824 */ /* 0x000fe200078e00ff */
[----:B------:R-:W-:-:S02]  /*52e0*/  LOP3.LUT R53, R53, 0xffff, R16, 0x78, !PT ;  /* 0x0000ffff35357812 */ /* 0x000fc400078e7810 */
[----:B------:R-:W5:Y:S01]  /*52f0*/  LDG.E R16, desc[UR6][R42.64+0x38] ;  /* 0x000038062a107981 */ /* 0x000f62000c1e1900 */
[----:B------:R-:W-:Y:S02]  /*5300*/  LOP3.LUT R6, R6, 0xff00ff00, R25, 0x78, !PT ;  /* 0xff00ff0006067812 */ /* 0x000fe400078e7819 */
[----:B------:R-:W-:Y:S01]  /*5310*/  LOP3.LUT R35, R28, 0xffff0000, R35, 0x78, !PT ;  /* 0xffff00001c237812 */ /* 0x000fe200078e7823 */
[----:B------:R-:W5:Y:S04]  /*5320*/  LDG.E R25, desc[UR6][R42.64+0x78] ;  /* 0x000078062a197981 */ /* 0x000f68000c1e1900 */
[----:B------:R-:W5:Y:S01]  /*5330*/  LDG.E R28, desc[UR6][R42.64+0xf8] ;  /* 0x0000f8062a1c7981 */ /* 0x000f62000c1e1900 */
[----:B------:R-:W-:Y:S02]  /*5340*/  LOP3.LUT R7, R7, 0xff00ff00, R36, 0x78, !PT ;  /* 0xff00ff0007077812 */ /* 0x000fe400078e7824 */
[----:B------:R-:W-:-:S02]  /*5350*/  SHF.R.U32.HI R36, RZ, 0x10, R17 ;  /* 0x00000010ff247819 */ /* 0x000fc40000011611 */
[----:B------:R-:W-:Y:S02]  /*5360*/  SHF.R.U64 R48, R5, 0x10, R4 ;  /* 0x0000001005307819 */ /* 0x000fe40000001204 */
[----:B------:R-:W-:Y:S02]  /*5370*/  LOP3.LUT R36, R36, R41, RZ, 0x3c, !PT ;  /* 0x0000002924247212 */ /* 0x000fe400078e3cff */
[----:B------:R-:W-:Y:S02]  /*5380*/  LOP3.LUT R48, R48, R55, RZ, 0x3c, !PT ;  /* 0x0000003730307212 */ /* 0x000fe400078e3cff */
[--C-:B------:R-:W-:Y:S02]  /*5390*/  LOP3.LUT R41, R41, 0xffff, R36.reuse, 0x78, !PT ;  /* 0x0000ffff29297812 */ /* 0x100fe400078e7824 */
[----:B------:R-:W-:Y:S01]  /*53a0*/  SHF.L.U64.HI R36, R49, 0x10, R36 ;  /* 0x0000001031247819 */ /* 0x000fe20000010224 */
[----:B------:R-:W-:Y:S01]  /*53b0*/  IMAD.U32 R46, R48, 0x10000, RZ ;  /* 0x00010000302e7824 */ /* 0x000fe200078e00ff */
[----:B------:R-:W-:-:S02]  /*53c0*/  SHF.R.U32.HI R66, RZ, 0x10, R4 ;  /* 0x00000010ff427819 */ /* 0x000fc40000011604 */
[----:B------:R-:W-:Y:S02]  /*53d0*/  LOP3.LUT R36, R17, 0xffff0000, R36, 0x78, !PT ;  /* 0xffff000011247812 */ /* 0x000fe400078e7824 */
[----:B------:R-:W-:Y:S02]  /*53e0*/  LOP3.LUT R56, R56, 0xffff, R49, 0x78, !PT ;  /* 0x0000ffff38387812 */ /* 0x000fe400078e7831 */
[----:B------:R-:W-:Y:S02]  /*53f0*/  LOP3.LUT R49, R66, R61, RZ, 0x3c, !PT ;  /* 0x0000003d42317212 */ /* 0x000fe400078e3cff */
[----:B------:R-:W-:Y:S02]  /*5400*/  LOP3.LUT R5, R5, 0xffff0000, R46, 0x78, !PT ;  /* 0xffff000005057812 */ /* 0x000fe400078e782e */
[----:B------:R-:W-:Y:S02]  /*5410*/  SHF.R.U64 R46, R35, 0x8, R36 ;  /* 0x00000008232e7819 */ /* 0x000fe40000001224 */
[----:B------:R-:W-:-:S02]  /*5420*/  SHF.L.U64.HI R17, R48, 0x10, R49 ;  /* 0x0000001030117819 */ /* 0x000fc40000010231 */
[----:B------:R-:W-:Y:S02]  /*5430*/  LOP3.LUT R46, R46, R5, RZ, 0x3c, !PT ;  /* 0x000000052e2e7212 */ /* 0x000fe400078e3cff */
[----:B------:R-:W-:Y:S02]  /*5440*/  LOP3.LUT R55, R55, 0xffff, R48, 0x78, !PT ;  /* 0x0000ffff37377812 */ /* 0x000fe400078e7830 */
[----:B------:R-:W-:Y:S02]  /*5450*/  LOP3.LUT R61, R61, 0xffff, R49, 0x78, !PT ;  /* 0x0000ffff3d3d7812 */ /* 0x000fe400078e7831 */
[----:B------:R-:W-:Y:S02]  /*5460*/  LOP3.LUT R48, R4, 0xffff0000, R17, 0x78, !PT ;  /* 0xffff000004307812 */ /* 0x000fe400078e7811 */
[----:B------:R-:W-:Y:S01]  /*5470*/  SHF.R.U32.HI R49, RZ, 0x8, R36 ;  /* 0x00000008ff317819 */ /* 0x000fe20000011624 */
[----:B------:R-:W-:-:S03]  /*5480*/  IMAD.SHL.U32 R4, R46, 0x100, RZ ;  /* 0x000001002e047824 */ /* 0x000fc600078e00ff */
[----:B------:R-:W-:Y:S02]  /*5490*/  LOP3.LUT R49, R49, R48, RZ, 0x3c, !PT ;  /* 0x0000003031317212 */ /* 0x000fe400078e3cff */
[----:B------:R-:W-:Y:S02]  /*54a0*/  LOP3.LUT R4, R35, 0xff00ff00, R4, 0x78, !PT ;  /* 0xff00ff0023047812 */ /* 0x000fe400078e7804 */
[----:B------:R-:W-:Y:S02]  /*54b0*/  LOP3.LUT R17, R5, 0xff00ff, R46, 0x78, !PT ;  /* 0x00ff00ff05117812 */ /* 0x000fe400078e782e */
[--C-:B------:R-:W-:Y:S02]  /*54c0*/  SHF.L.U64.HI R5, R46, 0x8, R49.reuse ;  /* 0x000000082e057819 */ /* 0x100fe40000010231 */
[----:B------:R-:W-:Y:S02]  /*54d0*/  LOP3.LUT R35, R48, 0xff00ff, R49, 0x78, !PT ;  /* 0x00ff00ff30237812 */ /* 0x000fe400078e7831 */
[----:B------:R-:W-:-:S02]  /*54e0*/  SHF.R.U64 R49, R45, 0x10, R18 ;  /* 0x000000102d317819 */ /* 0x000fc40000001212 */
[----:B------:R-:W-:Y:S02]  /*54f0*/  LOP3.LUT R64, R65, 0xff00ff, R64, 0x78, !PT ;  /* 0x00ff00ff41407812 */ /* 0x000fe400078e7840 */
[----:B------:R-:W-:Y:S02]  /*5500*/  LOP3.LUT R49, R49, R54, RZ, 0x3c, !PT ;  /* 0x0000003631317212 */ /* 0x000fe400078e3cff */
[----:B------:R-:W-:Y:S02]  /*5510*/  SHF.R.U32.HI R65, RZ, 0x10, R18 ;  /* 0x00000010ff417819 */ /* 0x000fe40000011612 */
[----:B------:R-:W-:Y:S01]  /*5520*/  LOP3.LUT R5, R36, 0xff00ff00, R5, 0x78, !PT ;  /* 0xff00ff0024057812 */ /* 0x000fe200078e7805 */
[----:B------:R-:W-:Y:S01]  /*5530*/  IMAD.U32 R36, R49, 0x10000, RZ ;  /* 0x0001000031247824 */ /* 0x000fe200078e00ff */
[----:B------:R-:W-:-:S04]  /*5540*/  LOP3.LUT R46, R65, R58, RZ, 0x3c, !PT ;  /* 0x0000003a412e7212 */ /* 0x000fc800078e3cff */
[----:B------:R-:W-:Y:S02]  /*5550*/  LOP3.LUT R36, R45, 0xffff0000, R36, 0x78, !PT ;  /* 0xffff00002d247812 */ /* 0x000fe400078e7824 */
[--C-:B------:R-:W-:Y:S02]  /*5560*/  SHF.L.U64.HI R45, R49, 0x10, R46.reuse ;  /* 0x00000010312d7819 */ /* 0x100fe4000001022e */
[----:B------:R-:W-:Y:S02]  /*5570*/  LOP3.LUT R58, R58, 0xffff, R46, 0x78, !PT ;  /* 0x0000ffff3a3a7812 */ /* 0x000fe400078e782e */
[----:B------:R-:W-:-:S04]  /*5580*/  SHF.R.U64 R46, R31, 0x10, R2 ;  /* 0x000000101f2e7819 */ /* 0x000fc80000001202 */
[----:B------:R-:W-:Y:S02]  /*5590*/  LOP3.LUT R46, R46, R59, RZ, 0x3c, !PT ;  /* 0x0000003b2e2e7212 */ /* 0x000fe400078e3cff */
[----:B------:R-:W-:Y:S02]  /*55a0*/  LOP3.LUT R45, R18, 0xffff0000, R45, 0x78, !PT ;  /* 0xffff0000122d7812 */ /* 0x000fe400078e782d */
[----:B------:R-:W-:Y:S01]  /*55b0*/  SHF.R.U32.HI R48, RZ, 0x10, R2 ;  /* 0x00000010ff307819 */ /* 0x000fe20000011602 */
[----:B------:R-:W-:Y:S01]  /*55c0*/  IMAD.U32 R18, R46, 0x10000, RZ ;  /* 0x000100002e127824 */ /* 0x000fe200078e00ff */
[----:B------:R-:W-:Y:S02]  /*55d0*/  LOP3.LUT R54, R54, 0xffff, R49, 0x78, !PT ;  /* 0x0000ffff36367812 */ /* 0x000fe400078e7831 */
[----:B------:R-:W-:Y:S02]  /*55e0*/  LOP3.LUT R48, R48, R57, RZ, 0x3c, !PT ;  /* 0x0000003930307212 */ /* 0x000fe400078e3cff */
[----:B------:R-:W-:-:S02]  /*55f0*/  LOP3.LUT R18, R31, 0xffff0000, R18, 0x78, !PT ;  /* 0xffff00001f127812 */ /* 0x000fc400078e7812 */
[----:B------:R-:W-:Y:S02]  /*5600*/  SHF.R.U64 R49, R36, 0x8, R45 ;  /* 0x0000000824317819 */ /* 0x000fe4000000122d */
[--C-:B------:R-:W-:Y:S02]  /*5610*/  SHF.L.U64.HI R65, R46, 0x10, R48.reuse ;  /* 0x000000102e417819 */ /* 0x100fe40000010230 */
[----:B------:R-:W-:Y:S02]  /*5620*/  LOP3.LUT R49, R49, R18, RZ, 0x3c, !PT ;  /* 0x0000001231317212 */ /* 0x000fe400078e3cff */
        /* <DEDUP_REMOVED lines=9> */
[----:B------:R-:W-:-:S02]  /*56c0*/  LOP3.LUT R18, R18, 0xff00ff, R49, 0x78, !PT ;  /* 0x00ff00ff12127812 */ /* 0x000fc400078e7831 */
[--C-:B------:R-:W-:Y:S02]  /*56d0*/  SHF.R.U64 R48, R19, 0x10, R8.reuse ;  /* 0x0000001013307819 */ /* 0x100fe40000001208 */
[----:B------:R-:W-:Y:S02]  /*56e0*/  SHF.R.U32.HI R49, RZ, 0x10, R8 ;  /* 0x00000010ff317819 */ /* 0x000fe40000011608 */
[----:B------:R-:W-:Y:S02]  /*56f0*/  LOP3.LUT R48, R48, R27, RZ, 0x3c, !PT ;  /* 0x0000001b30307212 */ /* 0x000fe400078e3cff */
[----:B------:R-:W-:Y:S02]  /*5700*/  LOP3.LUT R49, R49, R32, RZ, 0x3c, !PT ;  /* 0x0000002031317212 */ /* 0x000fe400078e3cff */
[----:B------:R-:W-:Y:S01]  /*5710*/  LOP3.LUT R45, R45, 0xff00ff00, R46, 0x78, !PT ;  /* 0xff00ff002d2d7812 */ /* 0x000fe200078e782e */
[----:B------:R-:W-:Y:S01]  /*5720*/  IMAD.U32 R46, R48, 0x10000, RZ ;  /* 0x00010000302e7824 */ /* 0x000fe200078e00ff */
[----:B------:R-:W-:-:S02]  /*5730*/  LOP3.LUT R27, R27, 0xffff, R48, 0x78, !PT ;  /* 0x0000ffff1b1b7812 */ /* 0x000fc400078e7830 */
[----:B------:R-:W-:Y:S02]  /*5740*/  SHF.L.U64.HI R31, R48, 0x10, R49 ;  /* 0x00000010301f7819 */ /* 0x000fe40000010231 */
[----:B------:R-:W-:Y:S02]  /*5750*/  SHF.R.U64 R48, R38, 0x10, R3 ;  /* 0x0000001026307819 */ /* 0x000fe40000001203 */
[----:B------:R-:W-:Y:S02]  /*5760*/  LOP3.LUT R32, R32, 0xffff, R49, 0x78, !PT ;  /* 0x0000ffff20207812 */ /* 0x000fe400078e7831 */
[----:B------:R-:W-:Y:S02]  /*5770*/  SHF.R.U32.HI R49, RZ, 0x10, R3 ;  /* 0x00000010ff317819 */ /* 0x000fe40000011603 */
[----:B------:R-:W-:Y:S02]  /*5780*/  LOP3.LUT R48, R48, R51, RZ, 0x3c, !PT ;  /* 0x0000003330307212 */ /* 0x000fe400078e3cff */
[----:B------:R-:W-:-:S02]  /*5790*/  LOP3.LUT R49, R49, R26, RZ, 0x3c, !PT ;  /* 0x0000001a31317212 */ /* 0x000fc400078e3cff */
[----:B------:R-:W-:Y:S01]  /*57a0*/  LOP3.LUT R8, R8, 0xffff0000, R31, 0x78, !PT ;  /* 0xffff000008087812 */ /* 0x000fe200078e781f */
[C---:B------:R-:W-:Y:S01]  /*57b0*/  IMAD.U32 R31, R48.reuse, 0x10000, RZ ;  /* 0x00010000301f7824 */ /* 0x040fe200078e00ff */
[----:B------:R-:W-:Y:S02]  /*57c0*/  LOP3.LUT R51, R51, 0xffff, R48, 0x78, !PT ;  /* 0x0000ffff33337812 */ /* 0x000fe400078e7830 */
[----:B------:R-:W-:Y:S02]  /*57d0*/  LOP3.LUT R19, R19, 0xffff0000, R46, 0x78, !PT ;  /* 0xffff000013137812 */ /* 0x000fe400078e782e */
[----:B------:R-:W-:Y:S02]  /*57e0*/  SHF.L.U64.HI R48, R48, 0x10, R49 ;  /* 0x0000001030307819 */ /* 0x000fe40000010231 */
[----:B------:R-:W-:Y:S02]  /*57f0*/  LOP3.LUT R31, R38, 0xffff0000, R31, 0x78, !PT ;  /* 0xffff0000261f7812 */ /* 0x000fe400078e781f */
[----:B------:R-:W-:-:S02]  /*5800*/  LOP3.LUT R48, R3, 0xffff0000, R48, 0x78, !PT ;  /* 0xffff000003307812 */ /* 0x000fc400078e7830 */
[--C-:B------:R-:W-:Y:S02]  /*5810*/  SHF.R.U64 R46, R19, 0x8, R8.reuse ;  /* 0x00000008132e7819 */ /* 0x100fe40000001208 */
[----:B------:R-:W-:Y:S02]  /*5820*/  SHF.R.U32.HI R65, RZ, 0x8, R8 ;  /* 0x00000008ff417819 */ /* 0x000fe40000011608 */
[----:B------:R-:W-:Y:S02]  /*5830*/  LOP3.LUT R46, R46, R31, RZ, 0x3c, !PT ;  /* 0x0000001f2e2e7212 */ /* 0x000fe400078e3cff */
[----:B------:R-:W-:Y:S02]  /*5840*/  LOP3.LUT R65, R65, R48, RZ, 0x3c, !PT ;  /* 0x0000003041417212 */ /* 0x000fe400078e3cff */
[----:B------:R-:W-:Y:S02]  /*5850*/  LOP3.LUT R26, R26, 0xffff, R49, 0x78, !PT ;  /* 0x0000ffff1a1a7812 */ /* 0x000fe400078e7831 */
[C---:B------:R-:W-:Y:S01]  /*5860*/  SHF.L.U64.HI R49, R46.reuse, 0x8, R65 ;  /* 0x000000082e317819 */ /* 0x040fe20000010241 */
[----:B------:R-:W-:Y:S01]  /*5870*/  IMAD.SHL.U32 R38, R46, 0x100, RZ ;  /* 0x000001002e267824 */ /* 0x000fe200078e00ff */
[----:B------:R-:W-:-:S02]  /*5880*/  LOP3.LUT R31, R31, 0xff00ff, R46, 0x78, !PT ;  /* 0x00ff00ff1f1f7812 */ /* 0x000fc400078e782e */
[----:B------:R-:W-:Y:S02]  /*5890*/  LOP3.LUT R8, R8, 0xff00ff00, R49, 0x78, !PT ;  /* 0xff00ff0008087812 */ /* 0x000fe400078e7831 */
[--C-:B------:R-:W-:Y:S02]  /*58a0*/  SHF.R.U64 R49, R47, 0x10, R30.reuse ;  /* 0x000000102f317819 */ /* 0x100fe4000000121e */
[----:B------:R-:W-:Y:S02]  /*58b0*/  SHF.R.U32.HI R46, RZ, 0x10, R30 ;  /* 0x00000010ff2e7819 */ /* 0x000fe4000001161e */
[----:B------:R-:W-:Y:S02]  /*58c0*/  LOP3.LUT R49, R49, R44, RZ, 0x3c, !PT ;  /* 0x0000002c31317212 */ /* 0x000fe400078e3cff */
[----:B------:R-:W-:Y:S02]  /*58d0*/  LOP3.LUT R46, R46, R37, RZ, 0x3c, !PT ;  /* 0x000000252e2e7212 */ /* 0x000fe400078e3cff */
[----:B------:R-:W-:Y:S01]  /*58e0*/  LOP3.LUT R3, R19, 0xff00ff00, R38, 0x78, !PT ;  /* 0xff00ff0013037812 */ /* 0x000fe200078e7826 */
[----:B------:R-:W-:Y:S01]  /*58f0*/  IMAD.U32 R38, R49, 0x10000, RZ ;  /* 0x0001000031267824 */ /* 0x000fe200078e00ff */
[----:B------:R-:W-:-:S02]  /*5900*/  LOP3.LUT R44, R44, 0xffff, R49, 0x78, !PT ;  /* 0x0000ffff2c2c7812 */ /* 0x000fc400078e7831 */
        /* <DEDUP_REMOVED lines=8> */
[----:B------:R-:W-:Y:S02]  /*5990*/  LOP3.LUT R46, R46, R29, RZ, 0x3c, !PT ;  /* 0x0000001d2e2e7212 */ /* 0x000fe400078e3cff */
[----:B------:R-:W-:Y:S02]  /*59a0*/  LOP3.LUT R39, R39, 0xffff0000, R38, 0x78, !PT ;  /* 0xffff000027277812 */ /* 0x000fe400078e7826 */
[----:B------:R-:W-:Y:S02]  /*59b0*/  SHF.R.U64 R38, R47, 0x8, R30 ;  /* 0x000000082f267819 */ /* 0x000fe4000000121e */
[----:B------:R-:W-:Y:S02]  /*59c0*/  LOP3.LUT R52, R52, 0xffff, R49, 0x78, !PT ;  /* 0x0000ffff34347812 */ /* 0x000fe400078e7831 */
[----:B------:R-:W-:Y:S02]  /*59d0*/  SHF.L.U64.HI R49, R49, 0x10, R46 ;  /* 0x0000001031317819 */ /* 0x000fe4000001022e */
[----:B------:R-:W-:-:S02]  /*59e0*/  LOP3.LUT R38, R38, R39, RZ, 0x3c, !PT ;  /* 0x0000002726267212 */ /* 0x000fc400078e3cff */
[----:B------:R-:W-:Y:S02]  /*59f0*/  LOP3.LUT R66, R20, 0xffff0000, R49, 0x78, !PT ;  /* 0xffff000014427812 */ /* 0x000fe400078e7831 */
[----:B------:R-:W-:Y:S01]  /*5a00*/  SHF.R.U32.HI R49, RZ, 0x8, R30 ;  /* 0x00000008ff317819 */ /* 0x000fe2000001161e */
[----:B------:R-:W-:-:S03]  /*5a10*/  IMAD.SHL.U32 R20, R38, 0x100, RZ ;  /* 0x0000010026147824 */ /* 0x000fc600078e00ff */
[----:B------:R-:W-:Y:S02]  /*5a20*/  LOP3.LUT R49, R49, R66, RZ, 0x3c, !PT ;  /* 0x0000004231317212 */ /* 0x000fe400078e3cff */
[----:B------:R-:W-:Y:S02]  /*5a30*/  LOP3.LUT R20, R47, 0xff00ff00, R20, 0x78, !PT ;  /* 0xff00ff002f147812 */ /* 0x000fe400078e7814 */
[--C-:B------:R-:W-:Y:S02]  /*5a40*/  SHF.L.U64.HI R47, R38, 0x8, R49.reuse ;  /* 0x00000008262f7819 */ /* 0x100fe40000010231 */
        /* <DEDUP_REMOVED lines=15> */
[----:B------:R-:W-:Y:S01]  /*5b40*/  IMAD.U32 R10, R30, 0x10000, RZ ;  /* 0x000100001e0a7824 */ /* 0x000fe200078e00ff */
[----:B------:R-:W-:Y:S02]  /*5b50*/  LOP3.LUT R19, R48, 0xff00ff, R65, 0x78, !PT ;  /* 0x00ff00ff30137812 */ /* 0x000fe400078e7841 */
[----:B------:R-:W-:Y:S02]  /*5b60*/  LOP3.LUT R49, R49, R34, RZ, 0x3c, !PT ;  /* 0x0000002231317212 */ /* 0x000fe400078e3cff */
[----:B------:R-:W-:Y:S02]  /*5b70*/  LOP3.LUT R65, R15, 0xffff0000, R10, 0x78, !PT ;  /* 0xffff00000f417812 */ /* 0x000fe400078e780a */
[----:B------:R-:W-:-:S02]  /*5b80*/  SHF.L.U64.HI R15, R30, 0x10, R49 ;  /* 0x000000101e0f7819 */ /* 0x000fc40000010231 */
[----:B------:R-:W-:Y:S02]  /*5b90*/  LOP3.LUT R10, R23, 0xffff, R30, 0x78, !PT ;  /* 0x0000ffff170a7812 */ /* 0x000fe400078e781e */
[----:B------:R-:W-:Y:S02]  /*5ba0*/  LOP3.LUT R40, R40, 0xffff, R38, 0x78, !PT ;  /* 0x0000ffff28287812 */ /* 0x000fe400078e7826 */
[----:B------:R-:W-:Y:S02]  /*5bb0*/  LOP3.LUT R34, R34, 0xffff, R49, 0x78, !PT ;  /* 0x0000ffff22227812 */ /* 0x000fe400078e7831 */
[--C-:B------:R-:W-:Y:S02]  /*5bc0*/  SHF.R.U64 R30, R39, 0x8, R24.reuse ;  /* 0x00000008271e7819 */ /* 0x100fe40000001218 */
[----:B------:R-:W-:Y:S02]  /*5bd0*/  LOP3.LUT R38, R14, 0xffff0000, R15, 0x78, !PT ;  /* 0xffff00000e267812 */ /* 0x000fe400078e780f */
[----:B------:R-:W-:-:S02]  /*5be0*/  SHF.R.U32.HI R49, RZ, 0x8, R24 ;  /* 0x00000008ff317819 */ /* 0x000fc40000011618 */
[----:B------:R-:W-:Y:S02]  /*5bf0*/  LOP3.LUT R30, R30, R65, RZ, 0x3c, !PT ;  /* 0x000000411e1e7212 */ /* 0x000fe400078e3cff */
[----:B------:R-:W-:Y:S02]  /*5c00*/  LOP3.LUT R49, R49, R38, RZ, 0x3c, !PT ;  /* 0x0000002631317212 */ /* 0x000fe400078e3cff */
[----:B------:R-:W-:Y:S01]  /*5c10*/  LOP3.LUT R65, R65, 0xff00ff, R30, 0x78, !PT ;  /* 0x00ff00ff41417812 */ /* 0x000fe200078e781e */
[C---:B------:R-:W-:Y:S01]  /*5c20*/  IMAD.SHL.U32 R14, R30.reuse, 0x100, RZ ;  /* 0x000001001e0e7824 */ /* 0x040fe200078e00ff */
[----:B------:R-:W-:Y:S02]  /*5c30*/  SHF.L.U64.HI R23, R30, 0x8, R49 ;  /* 0x000000081e177819 */ /* 0x000fe40000010231 */
[----:B--2---:R-:W-:-:S04]  /*5c40*/  SHF.R.U64 R30, R9, 0x10, R12 ;  /* 0x00000010091e7819 */ /* 0x004fc8000000120c */
[----:B---3--:R-:W-:Y:S02]  /*5c50*/  LOP3.LUT R30, R30, R21, RZ, 0x3c, !PT ;  /* 0x000000151e1e7212 */ /* 0x008fe400078e3cff */
[----:B------:R-:W-:Y:S02]  /*5c60*/  LOP3.LUT R15, R39, 0xff00ff00, R14, 0x78, !PT ;  /* 0xff00ff00270f7812 */ /* 0x000fe400078e780e */
[----:B------:R-:W-:Y:S01]  /*5c70*/  LOP3.LUT R14, R24, 0xff00ff00, R23, 0x78, !PT ;  /* 0xff00ff00180e7812 */ /* 0x000fe200078e7817 */
[----:B------:R-:W-:Y:S01]  /*5c80*/  IMAD.U32 R24, R30, 0x10000, RZ ;  /* 0x000100001e187824 */ /* 0x000fe200078e00ff */
[----:B------:R-:W-:-:S04]  /*5c90*/  SHF.R.U32.HI R39, RZ, 0x10, R12 ;  /* 0x00000010ff277819 */ /* 0x000fc8000001160c */
[----:B----4-:R-:W-:Y:S02]  /*5ca0*/  LOP3.LUT R39, R39, R22, RZ, 0x3c, !PT ;  /* 0x0000001627277212 */ /* 0x010fe400078e3cff */
[----:B------:R-:W-:Y:S02]  /*5cb0*/  LOP3.LUT R23, R9, 0xffff0000, R24, 0x78, !PT ;  /* 0xffff000009177812 */ /* 0x000fe400078e7818 */
[----:B------:R-:W-:Y:S02]  /*5cc0*/  LOP3.LUT R9, R21, 0xffff, R30, 0x78, !PT ;  /* 0x0000ffff15097812 */ /* 0x000fe400078e781e */
[----:B-----5:R-:W-:Y:S02]  /*5cd0*/  SHF.R.U64 R24, R16, 0x10, R11 ;  /* 0x0000001010187819 */ /* 0x020fe4000000120b */
[--C-:B------:R-:W-:Y:S02]  /*5ce0*/  SHF.L.U64.HI R21, R30, 0x10, R39.reuse ;  /* 0x000000101e157819 */ /* 0x100fe40000010227 */
[----:B------:R-:W-:Y:S01]  /*5cf0*/  LOP3.LUT R22, R22, 0xffff, R39, 0x78, !PT ;  /* 0x0000ffff16167812 */ /* 0x000fe200078e7827 */
[----:B------:R-:W2:Y:S01]  /*5d00*/  LDG.E R30, desc[UR6][R42.64+0x9c] ;  /* 0x00009c062a1e7981 */ /* 0x000ea2000c1e1900 */
[----:B------:R-:W-:-:S02]  /*5d10*/  SHF.R.U32.HI R39, RZ, 0x10, R11 ;  /* 0x00000010ff277819 */ /* 0x000fc4000001160b */
[----:B------:R-:W-:Y:S02]  /*5d20*/  LOP3.LUT R24, R24, R25, RZ, 0x3c, !PT ;  /* 0x0000001918187212 */ /* 0x000fe400078e3cff */
[----:B------:R-:W-:Y:S02]  /*5d30*/  LOP3.LUT R39, R39, R28, RZ, 0x3c, !PT ;  /* 0x0000001c27277212 */ /* 0x000fe400078e3cff */
[----:B------:R-:W-:Y:S01]  /*5d40*/  LOP3.LUT R12, R12, 0xffff0000, R21, 0x78, !PT ;  /* 0xffff00000c0c7812 */ /* 0x000fe200078e7815 */
[C---:B------:R-:W-:Y:S01]  /*5d50*/  IMAD.U32 R21, R24.reuse, 0x10000, RZ ;  /* 0x0001000018157824 */ /* 0x040fe200078e00ff */
[----:B------:R-:W-:Y:S02]  /*5d60*/  LOP3.LUT R25, R25, 0xffff, R24, 0x78, !PT ;  /* 0x0000ffff19197812 */ /* 0x000fe400078e7818 */
[--C-:B------:R-:W-:Y:S02]  /*5d70*/  SHF.L.U64.HI R24, R24, 0x10, R39.reuse ;  /* 0x0000001018187819 */ /* 0x100fe40000010227 */
[----:B------:R-:W-:-:S02]  /*5d80*/  LOP3.LUT R28, R28, 0xffff, R39, 0x78, !PT ;  /* 0x0000ffff1c1c7812 */ /* 0x000fc400078e7827 */
[----:B------:R-:W-:Y:S02]  /*5d90*/  LOP3.LUT R39, R11, 0xffff0000, R24, 0x78, !PT ;  /* 0xffff00000b277812 */ /* 0x000fe400078e7818 */
[----:B------:R-:W-:Y:S02]  /*5da0*/  LOP3.LUT R16, R16, 0xffff0000, R21, 0x78, !PT ;  /* 0xffff000010107812 */ /* 0x000fe400078e7815 */
[--C-:B------:R-:W-:Y:S01]  /*5db0*/  SHF.R.U64 R11, R23, 0x8, R12.reuse ;  /* 0x00000008170b7819 */ /* 0x100fe2000000120c */
[----:B------:R-:W3:Y:S03]  /*5dc0*/  LDG.E R21, desc[UR6][R42.64+0x1c] ;  /* 0x00001c062a157981 */ /* 0x000ee6000c1e1900 */
[----:B------:R-:W-:Y:S02]  /*5dd0*/  LOP3.LUT R11, R11, R16, RZ, 0x3c, !PT ;  /* 0x000000100b0b7212 */ /* 0x000fe400078e3cff */
[----:B------:R-:W-:-:S03]  /*5de0*/  SHF.R.U32.HI R24, RZ, 0x8, R12 ;  /* 0x00000008ff187819 */ /* 0x000fc6000001160c */
[----:B------:R-:W-:Y:S01]  /*5df0*/  IMAD.SHL.U32 R48, R11, 0x100, RZ ;  /* 0x000001000b307824 */ /* 0x000fe200078e00ff */
[----:B------:R-:W-:Y:S02]  /*5e00*/  LOP3.LUT R24, R24, R39, RZ, 0x3c, !PT ;  /* 0x0000002718187212 */ /* 0x000fe400078e3cff */
[----:B------:R-:W-:Y:S02]  /*5e10*/  LOP3.LUT R49, R38, 0xff00ff, R49, 0x78, !PT ;  /* 0x00ff00ff26317812 */ /* 0x000fe400078e7831 */
[----:B------:R-:W-:Y:S02]  /*5e20*/  LOP3.LUT R48, R23, 0xff00ff00, R48, 0x78, !PT ;  /* 0xff00ff0017307812 */ /* 0x000fe400078e7830 */
[----:B------:R-:W-:Y:S02]  /*5e30*/  LOP3.LUT R38, R16, 0xff00ff, R11, 0x78, !PT ;  /* 0x00ff00ff10267812 */ /* 0x000fe400078e780b */
[----:B------:R-:W-:Y:S01]  /*5e40*/  SHF.L.U64.HI R23, R11, 0x8, R24 ;  /* 0x000000080b177819 */ /* 0x000fe20000010218 */
[----:B------:R-:W4:Y:S04]  /*5e50*/  LDG.E R16, desc[UR6][R42.64+0xdc] ;  /* 0x0000dc062a107981 */ /* 0x000f28000c1e1900 */
[----:B------:R-:W5:Y:S01]  /*5e60*/  LDG.E R11, desc[UR6][R42.64+0x5c] ;  /* 0x00005c062a0b7981 */ /* 0x000f62000c1e1900 */
[----:B------:R-:W-:-:S02]  /*5e70*/  LOP3.LUT R29, R29, 0xffff, R46, 0x78, !PT ;  /* 0x0000ffff1d1d7812 */ /* 0x000fc400078e782e */
[----:B------:R-:W-:Y:S02]  /*5e80*/  LOP3.LUT R46, R12, 0xff00ff00, R23, 0x78, !PT ;  /* 0xff00ff000c2e7812 */ /* 0x000fe400078e7817 */
[----:B------:R-:W-:Y:S02]  /*5e90*/  LOP3.LUT R39, R39, 0xff00ff, R24, 0x78, !PT ;  /* 0x00ff00ff27277812 */ /* 0x000fe400078e7818 */
[--C-:B--2---:R-:W-:Y:S02]  /*5ea0*/  SHF.R.U32.HI R23, RZ, 0x10, R30.reuse ;  /* 0x00000010ff177819 */ /* 0x104fe4000001161e */
[----:B---3--:R-:W-:Y:S02]  /*5eb0*/  SHF.R.U64 R24, R21, 0x10, R30 ;  /* 0x0000001015187819 */ /* 0x008fe4000000121e */
[----:B----4-:R-:W-:Y:S02]  /*5ec0*/  LOP3.LUT R23, R23, R16, RZ, 0x3c, !PT ;  /* 0x0000001017177212 */ /* 0x010fe400078e3cff */
[----:B-----5:R-:W-:-:S02]  /*5ed0*/  LOP3.LUT R24, R24, R11, RZ, 0x3c, !PT ;  /* 0x0000000b18187212 */ /* 0x020fc400078e3cff */
[--C-:B------:R-:W-:Y:S02]  /*5ee0*/  LOP3.LUT R12, R16, 0xffff, R23.reuse, 0x78, !PT ;  /* 0x0000ffff100c7812 */ /* 0x100fe400078e7817 */
[----:B------:R-:W-:Y:S01]  /*5ef0*/  LOP3.LUT R11, R11, 0xffff, R24, 0x78, !PT ;  /* 0x0000ffff0b0b7812 */ /* 0x000fe200078e7818 */
[----:B------:R-:W2:Y:S01]  /*5f00*/  LDG.E R16, desc[UR6][R42.64+0xbc] ;  /* 0x0000bc062a107981 */ /* 0x000ea2000c1e1900 */
[C---:B------:R-:W-:Y:S01]  /*5f10*/  SHF.L.U64.HI R23, R24.reuse, 0x10, R23 ;  /* 0x0000001018177819 */ /* 0x040fe20000010217 */
[----:B------:R-:W-:-:S03]  /*5f20*/  IMAD.U32 R24, R24, 0x10000, RZ ;  /* 0x0001000018187824 */ /* 0x000fc600078e00ff */
[----:B------:R-:W-:Y:S02]  /*5f30*/  LOP3.LUT R30, R30, 0xffff0000, R23, 0x78, !PT ;  /* 0xffff00001e1e7812 */ /* 0x000fe400078e7817 */
[----:B------:R-:W-:Y:S01]  /*5f40*/  LOP3.LUT R21, R21, 0xffff0000, R24, 0x78, !PT ;  /* 0xffff000015157812 */ /* 0x000fe200078e7818 */
[----:B------:R-:W3:Y:S04]  /*5f50*/  LDG.E R23, desc[UR6][R42.64+0x7c] ;  /* 0x00007c062a177981 */ /* 0x000ee8000c1e1900 */
[----:B------:R0:W4:Y:S02]  /*5f60*/  LDG.E R24, desc[UR6][R42.64+0xfc] ;  /* 0x0000fc062a187981 */ /* 0x000124000c1e1900 */
[----:B0-----:R-:W-:Y:S02]  /*5f70*/  SHF.R.U32.HI R42, RZ, 0x8, R30 ;  /* 0x00000008ff2a7819 */ /* 0x001fe4000001161e */
[----:B--2---:R-:W-:-:S02]  /*5f80*/  SHF.R.U32.HI R43, RZ, 0x10, R16 ;  /* 0x00000010ff2b7819 */ /* 0x004fc40000011610 */
[----:B------:R-:W-:-:S04]  /*5f90*/  SHF.R.U64 R68, R69, 0x10, R16 ;  /* 0x0000001045447819 */ /* 0x000fc80000001210 */
[----:B---3--:R-:W-:Y:S02]  /*5fa0*/  LOP3.LUT R68, R68, R23, RZ, 0x3c, !PT ;  /* 0x0000001744447212 */ /* 0x008fe400078e3cff */
[----:B----4-:R-:W-:Y:S02]  /*5fb0*/  LOP3.LUT R43, R43, R24, RZ, 0x3c, !PT ;  /* 0x000000182b2b7212 */ /* 0x010fe400078e3cff */
[----:B------:R-:W-:Y:S02]  /*5fc0*/  LOP3.LUT R23, R23, 0xffff, R68, 0x78, !PT ;  /* 0x0000ffff17177812 */ /* 0x000fe400078e7844 */
[--C-:B------:R-:W-:Y:S02]  /*5fd0*/  LOP3.LUT R24, R24, 0xffff, R43.reuse, 0x78, !PT ;  /* 0x0000ffff18187812 */ /* 0x100fe400078e782b */
[C---:B------:R-:W-:Y:S01]  /*5fe0*/  SHF.L.U64.HI R43, R68.reuse, 0x10, R43 ;  /* 0x00000010442b7819 */ /* 0x040fe2000001022b */
[----:B------:R-:W-:-:S03]  /*5ff0*/  IMAD.U32 R68, R68, 0x10000, RZ ;  /* 0x0001000044447824 */ /* 0x000fc600078e00ff */
[----:B------:R-:W-:Y:S02]  /*6000*/  LOP3.LUT R43, R16, 0xffff0000, R43, 0x78, !PT ;  /* 0xffff0000102b7812 */ /* 0x000fe400078e782b */
[----:B------:R-:W-:Y:S02]  /*6010*/  LOP3.LUT R68, R69, 0xffff0000, R68, 0x78, !PT ;  /* 0xffff000045447812 */ /* 0x000fe400078e7844 */
[----:B------:R-:W-:-:S04]  /*6020*/  SHF.R.U64 R69, R21, 0x8, R30 ;  /* 0x0000000815457819 */ /* 0x000fc8000000121e */
        /* <DEDUP_REMOVED lines=9> */
[----:B------:R-:W-:Y:S02]  /*60c0*/  LOP3.LUT R68, R68, R47, RZ, 0x3c, !PT ;  /* 0x0000002f44447212 */ /* 0x000fe400078e3cff */
[----:B------:R-:W-:Y:S02]  /*60d0*/  LOP3.LUT R21, R21, R20, RZ, 0x3c, !PT ;  /* 0x0000001415157212 */ /* 0x000fe400078e3cff */
[--C-:B------:R-:W-:Y:S02]  /*60e0*/  LOP3.LUT R47, R47, 0xf0f0f0f, R68.reuse, 0x78, !PT ;  /* 0x0f0f0f0f2f2f7812 */ /* 0x100fe400078e7844 */
[----:B------:R-:W-:-:S02]  /*60f0*/  SHF.L.U64.HI R68, R21, 0x4, R68 ;  /* 0x0000000415447819 */ /* 0x000fc40000010244 */
[----:B------:R-:W-:Y:S01]  /*6100*/  LOP3.LUT R20, R20, 0xf0f0f0f, R21, 0x78, !PT ;  /* 0x0f0f0f0f14147812 */ /* 0x000fe200078e7815 */
        /* <DEDUP_REMOVED lines=19> */
[----:B------:R-:W-:Y:S02]  /*6240*/  LOP3.LUT R48, R48, 0xf0f0f0f, R21, 0x78, !PT ;  /* 0x0f0f0f0f30307812 */ /* 0x000fe400078e7815 */
[C---:B------:R-:W-:Y:S01]  /*6250*/  SHF.L.U64.HI R68, R21.reuse, 0x4, R68 ;  /* 0x0000000415447819 */ /* 0x040fe20000010244 */
[----:B------:R-:W-:Y:S01]  /*6260*/  IMAD.SHL.U32 R21, R21, 0x10, RZ ;  /* 0x0000001015157824 */ /* 0x000fe200078e00ff */
[----:B------:R-:W-:-:S04]  /*6270*/  SHF.R.U32.HI R69, RZ, 0x4, R8 ;  /* 0x00000004ff457819 */ /* 0x000fc80000011608 */
[----:B------:R-:W-:Y:S02]  /*6280*/  LOP3.LUT R2, R2, 0xf0f0f0f0, R21, 0x78, !PT ;  /* 0xf0f0f0f002027812 */ /* 0x000fe400078e7815 */
[----:B------:R-:W-:Y:S02]  /*6290*/  SHF.R.U64 R21, R3, 0x4, R8 ;  /* 0x0000000403157819 */ /* 0x000fe40000001208 */
[----:B------:R-:W-:Y:S02]  /*62a0*/  LOP3.LUT R45, R45, 0xf0f0f0f0, R68, 0x78, !PT ;  /* 0xf0f0f0f02d2d7812 */ /* 0x000fe400078e7844 */
        /* <DEDUP_REMOVED lines=40> */
[----:B------:R-:W-:Y:S01]  /*6530*/  SHF.R.U64 R68, R2, 0x1, R45 ;  /* 0x0000000102447819 */ /* 0x000fe2000000122d */
[----:B------:R-:W-:-:S03]  /*6540*/  IMAD.MOV.U32 R7, RZ, RZ, R4 ;  /* 0x000000ffff077224 */ /* 0x000fc600078e0004 */
[----:B------:R-:W-:Y:S01]  /*6550*/  LOP3.LUT R68, R68, R3, RZ, 0x3c, !PT ;  /* 0x0000000344447212 */ /* 0x000fe200078e3cff */
[----:B------:R-:W-:Y:S01]  /*6560*/  IMAD.MOV.U32 R4, RZ, RZ, R21 ;  /* 0x000000ffff047224 */ /* 0x000fe200078e0015 */
[----:B------:R-:W-:-:S03]  /*6570*/  SHF.R.U32.HI R69, RZ, 0x1, R45 ;  /* 0x00000001ff457819 */ /* 0x000fc6000001162d */
[----:B------:R-:W-:Y:S01]  /*6580*/  IMAD.SHL.U32 R21, R68, 0x2, RZ ;  /* 0x0000000244157824 */ /* 0x000fe200078e00ff */
[----:B------:R-:W-:Y:S01]  /*6590*/  LOP3.LUT R69, R69, R8, RZ, 0x3c, !PT ;  /* 0x0000000845457212 */ /* 0x000fe200078e3cff */
[----:B------:R0:W-:Y:S03]  /*65a0*/  STL.128 [R1], R4 ;  /* 0x0000000401007387 */ /* 0x0001e60000100c00 */
[----:B------:R-:W-:Y:S02]  /*65b0*/  LOP3.LUT R2, R2, 0xaaaaaaaa, R21, 0x78, !PT ;  /* 0xaaaaaaaa02027812 */ /* 0x000fe400078e7815 */
[--C-:B------:R-:W-:Y:S02]  /*65c0*/  LOP3.LUT R8, R8, 0x55555555, R69.reuse, 0x78, !PT ;  /* 0x5555555508087812 */ /* 0x100fe400078e7845 */
[----:B------:R-:W-:Y:S02]  /*65d0*/  SHF.L.U64.HI R21, R68, 0x1, R69 ;  /* 0x0000000144157819 */ /* 0x000fe40000010245 */
[----:B------:R-:W-:-:S02]  /*65e0*/  SHF.R.U64 R69, R20, 0x2, R47 ;  /* 0x0000000214457819 */ /* 0x000fc4000000122f */
[----:B0-----:R-:W-:Y:S02]  /*65f0*/  SHF.R.U32.HI R5, RZ, 0x2, R47 ;  /* 0x00000002ff057819 */ /* 0x001fe4000001162f */
[----:B------:R-:W-:Y:S02]  /*6600*/  LOP3.LUT R69, R69, R48, RZ, 0x3c, !PT ;  /* 0x0000003045457212 */ /* 0x000fe400078e3cff */
[----:B------:R-:W-:Y:S02]  /*6610*/  LOP3.LUT R6, R5, R46, RZ, 0x3c, !PT ;  /* 0x0000002e05067212 */ /* 0x000fe400078e3cff */
[----:B------:R-:W-:Y:S01]  /*6620*/  LOP3.LUT R4, R48, 0x33333333, R69, 0x78, !PT ;  /* 0x3333333330047812 */ /* 0x000fe200078e7845 */
[C---:B------:R-:W-:Y:S01]  /*6630*/  IMAD.SHL.U32 R5, R69.reuse, 0x4, RZ ;  /* 0x0000000445057824 */ /* 0x040fe200078e00ff */
[--C-:B------:R-:W-:Y:S02]  /*6640*/  LOP3.LUT R46, R46, 0x33333333, R6.reuse, 0x78, !PT ;  /* 0x333333332e2e7812 */ /* 0x100fe400078e7806 */
[----:B------:R-:W-:-:S02]  /*6650*/  SHF.L.U64.HI R6, R69, 0x2, R6 ;  /* 0x0000000245067819 */ /* 0x000fc40000010206 */
[--C-:B------:R-:W-:Y:S02]  /*6660*/  SHF.R.U64 R69, R15, 0x2, R14.reuse ;  /* 0x000000020f457819 */ /* 0x100fe4000000120e */
        /* <DEDUP_REMOVED lines=8> */
[----:B------:R-:W-:Y:S02]  /*66f0*/  LOP3.LUT R48, R16, 0x33333333, R69, 0x78, !PT ;  /* 0x3333333310307812 */ /* 0x000fe400078e7845 */
[----:B------:R-:W-:Y:S02]  /*6700*/  LOP3.LUT R16, R14, 0xcccccccc, R7, 0x78, !PT ;  /* 0xcccccccc0e107812 */ /* 0x000fe400078e7807 */
[----:B------:R-:W-:Y:S02]  /*6710*/  LOP3.LUT R15, R15, 0xcccccccc, R6, 0x78, !PT ;  /* 0xcccccccc0f0f7812 */ /* 0x000fe400078e7806 */
[--C-:B------:R-:W-:Y:S02]  /*6720*/  SHF.R.U64 R14, R5, 0x1, R20.reuse ;  /* 0x00000001050e7819 */ /* 0x100fe40000001214 */
[----:B------:R-:W-:-:S02]  /*6730*/  SHF.R.U32.HI R7, RZ, 0x1, R20 ;  /* 0x00000001ff077819 */ /* 0x000fc40000011614 */
[----:B------:R-:W-:Y:S02]  /*6740*/  LOP3.LUT R14, R14, R15, RZ, 0x3c, !PT ;  /* 0x0000000f0e0e7212 */ /* 0x000fe400078e3cff */
[----:B------:R-:W-:Y:S02]  /*6750*/  LOP3.LUT R7, R7, R16, RZ, 0x3c, !PT ;  /* 0x0000001007077212 */ /* 0x000fe400078e3cff */
[----:B------:R-:W-:Y:S02]  /*6760*/  LOP3.LUT R21, R45, 0xaaaaaaaa, R21, 0x78, !PT ;  /* 0xaaaaaaaa2d157812 */ /* 0x000fe400078e7815 */
[--C-:B------:R-:W-:Y:S02]  /*6770*/  SHF.R.U64 R45, R4, 0x1, R46.reuse ;  /* 0x00000001042d7819 */ /* 0x100fe4000000122e */
[----:B------:R-:W-:Y:S02]  /*6780*/  SHF.R.U32.HI R6, RZ, 0x1, R46 ;  /* 0x00000001ff067819 */ /* 0x000fe4000001162e */
[----:B------:R-:W-:-:S02]  /*6790*/  LOP3.LUT R15, R15, 0x55555555, R14, 0x78, !PT ;  /* 0x555555550f0f7812 */ /* 0x000fc400078e780e */
[C---:B------:R-:W-:Y:S01]  /*67a0*/  SHF.L.U64.HI R30, R14.reuse, 0x1, R7 ;  /* 0x000000010e1e7819 */ /* 0x040fe20000010207 */
[----:B------:R-:W-:Y:S01]  /*67b0*/  IMAD.SHL.U32 R14, R14, 0x2, RZ ;  /* 0x000000020e0e7824 */ /* 0x000fe200078e00ff */
[----:B------:R-:W-:Y:S02]  /*67c0*/  LOP3.LUT R45, R45, R48, RZ, 0x3c, !PT ;  /* 0x000000302d2d7212 */ /* 0x000fe400078e3cff */
[----:B------:R-:W-:Y:S02]  /*67d0*/  LOP3.LUT R6, R6, R47, RZ, 0x3c, !PT ;  /* 0x0000002f06067212 */ /* 0x000fe400078e3cff */
[----:B------:R-:W-:Y:S02]  /*67e0*/  LOP3.LUT R14, R5, 0xaaaaaaaa, R14, 0x78, !PT ;  /* 0xaaaaaaaa050e7812 */ /* 0x000fe400078e780e */
[--C-:B------:R-:W-:Y:S02]  /*67f0*/  LOP3.LUT R47, R47, 0x55555555, R6.reuse, 0x78, !PT ;  /* 0x555555552f2f7812 */ /* 0x100fe400078e7806 */
[----:B------:R-:W-:-:S02]  /*6800*/  SHF.L.U64.HI R5, R45, 0x1, R6 ;  /* 0x000000012d057819 */ /* 0x000fc40000010206 */
[----:B------:R-:W-:Y:S02]  /*6810*/  LOP3.LUT R16, R16, 0x55555555, R7, 0x78, !PT ;  /* 0x5555555510107812 */ /* 0x000fe400078e7807 */
[--C-:B------:R-:W-:Y:S02]  /*6820*/  SHF.R.U64 R6, R50, 0x4, R64.reuse ;  /* 0x0000000432067819 */ /* 0x100fe40000001240 */
[----:B------:R-:W-:Y:S01]  /*6830*/  LOP3.LUT R48, R48, 0x55555555, R45, 0x78, !PT ;  /* 0x5555555530307812 */ /* 0x000fe200078e782d */
[----:B------:R-:W-:Y:S01]  /*6840*/  IMAD.SHL.U32 R45, R45, 0x2, RZ ;  /* 0x000000022d2d7824 */ /* 0x000fe200078e00ff */
[----:B------:R-:W-:Y:S02]  /*6850*/  SHF.R.U32.HI R7, RZ, 0x4, R64 ;  /* 0x00000004ff077819 */ /* 0x000fe40000011640 */
[----:B------:R-:W-:Y:S02]  /*6860*/  LOP3.LUT R6, R6, R67, RZ, 0x3c, !PT ;  /* 0x0000004306067212 */ /* 0x000fe400078e3cff */
[----:B------:R-:W-:-:S02]  /*6870*/  LOP3.LUT R7, R7, R66, RZ, 0x3c, !PT ;  /* 0x0000004207077212 */ /* 0x000fc400078e3cff */
[----:B------:R-:W-:Y:S02]  /*6880*/  LOP3.LUT R45, R4, 0xaaaaaaaa, R45, 0x78, !PT ;  /* 0xaaaaaaaa042d7812 */ /* 0x000fe400078e782d */
[----:B------:R-:W-:Y:S02]  /*6890*/  LOP3.LUT R4, R67, 0xf0f0f0f, R6, 0x78, !PT ;  /* 0x0f0f0f0f43047812 */ /* 0x000fe400078e7806 */
[----:B------:R-:W-:Y:S02]  /*68a0*/  SHF.L.U64.HI R67, R6, 0x4, R7 ;  /* 0x0000000406437819 */ /* 0x000fe40000010207 */
[----:B------:R-:W-:Y:S02]  /*68b0*/  LOP3.LUT R46, R46, 0xaaaaaaaa, R5, 0x78, !PT ;  /* 0xaaaaaaaa2e2e7812 */ /* 0x000fe400078e7805 */
[----:B------:R-:W-:Y:S02]  /*68c0*/  LOP3.LUT R67, R64, 0xf0f0f0f0, R67, 0x78, !PT ;  /* 0xf0f0f0f040437812 */ /* 0x000fe400078e7843 */
[----:B------:R-:W-:-:S02]  /*68d0*/  LOP3.LUT R5, R66, 0xf0f0f0f, R7, 0x78, !PT ;  /* 0x0f0f0f0f42057812 */ /* 0x000fc400078e7807 */
[--C-:B------:R-:W-:Y:S02]  /*68e0*/  SHF.R.U64 R64, R17, 0x4, R35.reuse ;  /* 0x0000000411407819 */ /* 0x100fe40000001223 */
[----:B------:R-:W-:Y:S01]  /*68f0*/  SHF.R.U32.HI R66, RZ, 0x4, R35 ;  /* 0x00000004ff427819 */ /* 0x000fe20000011623 */
[----:B------:R-:W-:Y:S01]  /*6900*/  IMAD.SHL.U32 R7, R6, 0x10, RZ ;  /* 0x0000001006077824 */ /* 0x000fe200078e00ff */
[----:B------:R-:W-:Y:S02]  /*6910*/  LOP3.LUT R64, R64, R65, RZ, 0x3c, !PT ;  /* 0x0000004140407212 */ /* 0x000fe400078e3cff */
[----:B------:R-:W-:Y:S02]  /*6920*/  LOP3.LUT R66, R66, R49, RZ, 0x3c, !PT ;  /* 0x0000003142427212 */ /* 0x000fe400078e3cff */
[----:B------:R-:W-:Y:S02]  /*6930*/  LOP3.LUT R3, R3, 0x55555555, R68, 0x78, !PT ;  /* 0x5555555503037812 */ /* 0x000fe400078e7844 */
[----:B------:R-:W-:-:S02]  /*6940*/  LOP3.LUT R50, R50, 0xf0f0f0f0, R7, 0x78, !PT ;  /* 0xf0f0f0f032327812 */ /* 0x000fc400078e7807 */
[----:B------:R-:W-:Y:S02]  /*6950*/  LOP3.LUT R6, R65, 0xf0f0f0f, R64, 0x78, !PT ;  /* 0x0f0f0f0f41067812 */ /* 0x000fe400078e7840 */
[----:B------:R-:W-:Y:S02]  /*6960*/  LOP3.LUT R7, R49, 0xf0f0f0f, R66, 0x78, !PT ;  /* 0x0f0f0f0f31077812 */ /* 0x000fe400078e7842 */
[--C-:B------:R-:W-:Y:S02]  /*6970*/  SHF.R.U64 R65, R18, 0x4, R36.reuse ;  /* 0x0000000412417819 */ /* 0x100fe40000001224 */
[----:B------:R-:W-:Y:S02]  /*6980*/  SHF.R.U32.HI R68, RZ, 0x4, R36 ;  /* 0x00000004ff447819 */ /* 0x000fe40000011624 */
[C---:B------:R-:W-:Y:S01]  /*6990*/  SHF.L.U64.HI R66, R64.reuse, 0x4, R66 ;  /* 0x0000000440427819 */ /* 0x040fe20000010242 */
[----:B------:R-:W-:Y:S01]  /*69a0*/  IMAD.SHL.U32 R64, R64, 0x10, RZ ;  /* 0x0000001040407824 */ /* 0x000fe200078e00ff */
[----:B------:R-:W-:-:S02]  /*69b0*/  LOP3.LUT R65, R65, R38, RZ, 0x3c, !PT ;  /* 0x0000002641417212 */ /* 0x000fc400078e3cff */
[----:B------:R-:W-:Y:S02]  /*69c0*/  LOP3.LUT R68, R68, R39, RZ, 0x3c, !PT ;  /* 0x0000002744447212 */ /* 0x000fe400078e3cff */
[----:B------:R-:W-:Y:S02]  /*69d0*/  LOP3.LUT R17, R17, 0xf0f0f0f0, R64, 0x78, !PT ;  /* 0xf0f0f0f011117812 */ /* 0x000fe400078e7840 */
[--C-:B------:R-:W-:Y:S01]  /*69e0*/  LOP3.LUT R64, R39, 0xf0f0f0f, R68.reuse, 0x78, !PT ;  /* 0x0f0f0f0f27407812 */ /* 0x100fe200078e7844 */
[C---:B------:R-:W-:Y:S01]  /*69f0*/  IMAD.SHL.U32 R39, R65.reuse, 0x10, RZ ;  /* 0x0000001041277824 */ /* 0x040fe200078e00ff */
[----:B------:R-:W-:Y:S02]  /*6a00*/  SHF.L.U64.HI R49, R65, 0x4, R68 ;  /* 0x0000000441317819 */ /* 0x000fe40000010244 */
[----:B------:R-:W-:Y:S02]  /*6a10*/  LOP3.LUT R66, R35, 0xf0f0f0f0, R66, 0x78, !PT ;  /* 0xf0f0f0f023427812 */ /* 0x000fe400078e7842 */
[----:B------:R-:W-:-:S02]  /*6a20*/  LOP3.LUT R18, R18, 0xf0f0f0f0, R39, 0x78, !PT ;  /* 0xf0f0f0f012127812 */ /* 0x000fc400078e7827 */
[----:B------:R-:W-:Y:S02]  /*6a30*/  LOP3.LUT R39, R36, 0xf0f0f0f0, R49, 0x78, !PT ;  /* 0xf0f0f0f024277812 */ /* 0x000fe400078e7831 */
[----:B------:R-:W-:Y:S02]  /*6a40*/  LOP3.LUT R35, R38, 0xf0f0f0f, R65, 0x78, !PT ;  /* 0x0f0f0f0f26237812 */ /* 0x000fe400078e7841 */
[--C-:B------:R-:W-:Y:S02]  /*6a50*/  SHF.R.U64 R49, R31, 0x4, R19.reuse ;  /* 0x000000041f317819 */ /* 0x100fe40000001213 */
[----:B------:R-:W-:Y:S02]  /*6a60*/  SHF.R.U32.HI R38, RZ, 0x4, R19 ;  /* 0x00000004ff267819 */ /* 0x000fe40000011613 */
[----:B------:R-:W-:Y:S02]  /*6a70*/  LOP3.LUT R49, R49, R42, RZ, 0x3c, !PT ;  /* 0x0000002a31317212 */ /* 0x000fe400078e3cff */
[----:B------:R-:W-:-:S02]  /*6a80*/  LOP3.LUT R38, R38, R43, RZ, 0x3c, !PT ;  /* 0x0000002b26267212 */ /* 0x000fc400078e3cff */
[----:B------:R-:W-:Y:S02]  /*6a90*/  LOP3.LUT R36, R42, 0xf0f0f0f, R49, 0x78, !PT ;  /* 0x0f0f0f0f2a247812 */ /* 0x000fe400078e7831 */
[--C-:B------:R-:W-:Y:S02]  /*6aa0*/  SHF.L.U64.HI R42, R49, 0x4, R38.reuse ;  /* 0x00000004312a7819 */ /* 0x100fe40000010226 */
[----:B------:R-:W-:Y:S02]  /*6ab0*/  LOP3.LUT R65, R43, 0xf0f0f0f, R38, 0x78, !PT ;  /* 0x0f0f0f0f2b417812 */ /* 0x000fe400078e7826 */
[----:B------:R-:W-:Y:S02]  /*6ac0*/  LOP3.LUT R43, R19, 0xf0f0f0f0, R42, 0x78, !PT ;  /* 0xf0f0f0f0132b7812 */ /* 0x000fe400078e782a */
[--C-:B------:R-:W-:Y:S01]  /*6ad0*/  SHF.R.U64 R19, R50, 0x2, R67.reuse ;  /* 0x0000000232137819 */ /* 0x100fe20000001243 */
[----:B------:R-:W-:Y:S01]  /*6ae0*/  IMAD.SHL.U32 R38, R49, 0x10, RZ ;  /* 0x0000001031267824 */ /* 0x000fe200078e00ff */
[----:B------:R-:W-:-:S02]  /*6af0*/  SHF.R.U32.HI R42, RZ, 0x2, R67 ;  /* 0x00000002ff2a7819 */ /* 0x000fc40000011643 */
[----:B------:R-:W-:Y:S02]  /*6b00*/  LOP3.LUT R19, R19, R18, RZ, 0x3c, !PT ;  /* 0x0000001213137212 */ /* 0x000fe400078e3cff */
[----:B------:R-:W-:Y:S02]  /*6b10*/  LOP3.LUT R42, R42, R39, RZ, 0x3c, !PT ;  /* 0x000000272a2a7212 */ /* 0x000fe400078e3cff */
[----:B------:R-:W-:Y:S02]  /*6b20*/  LOP3.LUT R31, R31, 0xf0f0f0f0, R38, 0x78, !PT ;  /* 0xf0f0f0f01f1f7812 */ /* 0x000fe400078e7826 */
[----:B------:R-:W-:Y:S02]  /*6b30*/  LOP3.LUT R38, R18, 0x33333333, R19, 0x78, !PT ;  /* 0x3333333312267812 */ /* 0x000fe400078e7813 */
[C-C-:B------:R-:W-:Y:S01]  /*6b40*/  SHF.L.U64.HI R18, R19.reuse, 0x2, R42.reuse ;  /* 0x0000000213127819 */ /* 0x140fe2000001022a */
[----:B------:R-:W-:Y:S01]  /*6b50*/  IMAD.SHL.U32 R19, R19, 0x4, RZ ;  /* 0x0000000413137824 */ /* 0x000fe200078e00ff */
[----:B------:R-:W-:-:S04]  /*6b60*/  LOP3.LUT R39, R39, 0x33333333, R42, 0x78, !PT ;  /* 0x3333333327277812 */ /* 0x000fc800078e782a */
[----:B------:R-:W-:Y:S02]  /*6b70*/  LOP3.LUT R19, R50, 0xcccccccc, R19, 0x78, !PT ;  /* 0xcccccccc32137812 */ /* 0x000fe400078e7813 */
[----:B------:R-:W-:Y:S02]  /*6b80*/  LOP3.LUT R50, R67, 0xcccccccc, R18, 0x78, !PT ;  /* 0xcccccccc43327812 */ /* 0x000fe400078e7812 */
[--C-:B------:R-:W-:Y:S02]  /*6b90*/  SHF.R.U64 R18, R17, 0x2, R66.reuse ;  /* 0x0000000211127819 */ /* 0x100fe40000001242 */
[----:B------:R-:W-:Y:S02]  /*6ba0*/  SHF.R.U32.HI R42, RZ, 0x2, R66 ;  /* 0x00000002ff2a7819 */ /* 0x000fe40000011642 */
[----:B------:R-:W-:Y:S02]  /*6bb0*/  LOP3.LUT R18, R18, R31, RZ, 0x3c, !PT ;  /* 0x0000001f12127212 */ /* 0x000fe400078e3cff */
[----:B------:R-:W-:-:S02]  /*6bc0*/  LOP3.LUT R49, R42, R43, RZ, 0x3c, !PT ;  /* 0x0000002b2a317212 */ /* 0x000fc400078e3cff */
[----:B------:R-:W-:Y:S02]  /*6bd0*/  LOP3.LUT R42, R31, 0x33333333, R18, 0x78, !PT ;  /* 0x333333331f2a7812 */ /* 0x000fe400078e7812 */
[C-C-:B------:R-:W-:Y:S01]  /*6be0*/  SHF.L.U64.HI R31, R18.reuse, 0x2, R49.reuse ;  /* 0x00000002121f7819 */ /* 0x140fe20000010231 */
        /* <DEDUP_REMOVED lines=12> */
[----:B------:R-:W-:Y:S01]  /*6cb0*/  IMAD.SHL.U32 R31, R31, 0x2, RZ ;  /* 0x000000021f1f7824 */ /* 0x000fe200078e00ff */
[--C-:B------:R-:W-:Y:S02]  /*6cc0*/  SHF.R.U32.HI R49, RZ, 0x1, R50.reuse ;  /* 0x00000001ff317819 */ /* 0x100fe40000011632 */
[----:B------:R-:W-:Y:S02]  /*6cd0*/  SHF.R.U64 R66, R19, 0x1, R50 ;  /* 0x0000000113427819 */ /* 0x000fe40000001232 */
[----:B------:R-:W-:Y:S02]  /*6ce0*/  LOP3.LUT R38, R38, 0xaaaaaaaa, R31, 0x78, !PT ;  /* 0xaaaaaaaa26267812 */ /* 0x000fe400078e781f */
[----:B------:R-:W-:Y:S02]  /*6cf0*/  LOP3.LUT R39, R39, 0xaaaaaaaa, R30, 0x78, !PT ;  /* 0xaaaaaaaa27277812 */ /* 0x000fe400078e781e */
[----:B------:R-:W-:-:S02]  /*6d00*/  SHF.R.U32.HI R31, RZ, 0x2, R5 ;  /* 0x00000002ff1f7819 */ /* 0x000fc40000011605 */
[----:B------:R-:W-:Y:S02]  /*6d10*/  SHF.R.U64 R30, R4, 0x2, R5 ;  /* 0x00000002041e7819 */ /* 0x000fe40000001205 */
[----:B------:R-:W-:Y:S02]  /*6d20*/  LOP3.LUT R49, R49, R18, RZ, 0x3c, !PT ;  /* 0x0000001231317212 */ /* 0x000fe400078e3cff */
[----:B------:R-:W-:Y:S02]  /*6d30*/  LOP3.LUT R66, R66, R17, RZ, 0x3c, !PT ;  /* 0x0000001142427212 */ /* 0x000fe400078e3cff */
[----:B------:R-:W-:Y:S02]  /*6d40*/  LOP3.LUT R31, R31, R64, RZ, 0x3c, !PT ;  /* 0x000000401f1f7212 */ /* 0x000fe400078e3cff */
[----:B------:R-:W-:Y:S02]  /*6d50*/  LOP3.LUT R30, R30, R35, RZ, 0x3c, !PT ;  /* 0x000000231e1e7212 */ /* 0x000fe400078e3cff */
[----:B------:R-:W-:-:S02]  /*6d60*/  LOP3.LUT R18, R18, 0x55555555, R49, 0x78, !PT ;  /* 0x5555555512127812 */ /* 0x000fc400078e7831 */
[----:B------:R-:W-:Y:S02]  /*6d70*/  LOP3.LUT R17, R17, 0x55555555, R66, 0x78, !PT ;  /* 0x5555555511117812 */ /* 0x000fe400078e7842 */
[C---:B------:R-:W-:Y:S01]  /*6d80*/  SHF.L.U64.HI R49, R66.reuse, 0x1, R49 ;  /* 0x0000000142317819 */ /* 0x040fe20000010231 */
[----:B------:R-:W-:Y:S01]  /*6d90*/  IMAD.SHL.U32 R66, R66, 0x2, RZ ;  /* 0x0000000242427824 */ /* 0x000fe200078e00ff */
[--C-:B------:R-:W-:Y:S02]  /*6da0*/  LOP3.LUT R67, R64, 0x33333333, R31.reuse, 0x78, !PT ;  /* 0x3333333340437812 */ /* 0x100fe400078e781f */
[C---:B------:R-:W-:Y:S01]  /*6db0*/  SHF.L.U64.HI R64, R30.reuse, 0x2, R31 ;  /* 0x000000021e407819 */ /* 0x040fe2000001021f */
[----:B------:R-:W-:Y:S01]  /*6dc0*/  IMAD.SHL.U32 R31, R30, 0x4, RZ ;  /* 0x000000041e1f7824 */ /* 0x000fe200078e00ff */
[----:B------:R-:W-:Y:S02]  /*6dd0*/  LOP3.LUT R19, R19, 0xaaaaaaaa, R66, 0x78, !PT ;  /* 0xaaaaaaaa13137812 */ /* 0x000fe400078e7842 */
[----:B------:R-:W-:-:S02]  /*6de0*/  LOP3.LUT R66, R35, 0x33333333, R30, 0x78, !PT ;  /* 0x3333333323427812 */ /* 0x000fc400078e781e */
        /* <DEDUP_REMOVED lines=9> */
[----:B------:R-:W-:-:S05]  /*6e80*/  IMAD.SHL.U32 R31, R31, 0x4, RZ ;  /* 0x000000041f1f7824 */ /* 0x000fca00078e00ff */
        /* <DEDUP_REMOVED lines=8> */
[C---:B------:R-:W-:Y:S02]  /*6f10*/  SHF.L.U64.HI R6, R7.reuse, 0x1, R6 ;  /* 0x0000000107067819 */ /* 0x040fe40000010206 */
[--C-:B------:R-:W-:Y:S01]  /*6f20*/  SHF.R.U32.HI R64, RZ, 0x1, R67.reuse ;  /* 0x00000001ff407819 */ /* 0x100fe20000011643 */
[----:B------:R-:W-:Y:S01]  /*6f30*/  IMAD.SHL.U32 R7, R7, 0x2, RZ ;  /* 0x0000000207077824 */ /* 0x000fe200078e00ff */
[----:B------:R-:W-:Y:S02]  /*6f40*/  LOP3.LUT R31, R5, 0xaaaaaaaa, R6, 0x78, !PT ;  /* 0xaaaaaaaa051f7812 */ /* 0x000fe400078e7806 */
[----:B------:R-:W-:-:S02]  /*6f50*/  SHF.R.U64 R5, R66, 0x1, R67 ;  /* 0x0000000142057819 */ /* 0x000fc40000001243 */
[----:B------:R-:W-:Y:S02]  /*6f60*/  LOP3.LUT R64, R64, R65, RZ, 0x3c, !PT ;  /* 0x0000004140407212 */ /* 0x000fe400078e3cff */
[----:B------:R-:W-:Y:S02]  /*6f70*/  LOP3.LUT R5, R5, R4, RZ, 0x3c, !PT ;  /* 0x0000000405057212 */ /* 0x000fe400078e3cff */
[----:B------:R-:W-:Y:S02]  /*6f80*/  LOP3.LUT R30, R30, 0xaaaaaaaa, R7, 0x78, !PT ;  /* 0xaaaaaaaa1e1e7812 */ /* 0x000fe400078e7807 */
[----:B------:R-:W-:Y:S02]  /*6f90*/  LOP3.LUT R7, R65, 0x55555555, R64, 0x78, !PT ;  /* 0x5555555541077812 */ /* 0x000fe400078e7840 */
[----:B------:R-:W-:Y:S02]  /*6fa0*/  SHF.R.U64 R65, R63, 0x8, R62 ;  /* 0x000000083f417819 */ /* 0x000fe4000000123e */
[----:B------:R-:W-:-:S02]  /*6fb0*/  LOP3.LUT R6, R4, 0x55555555, R5, 0x78, !PT ;  /* 0x5555555504067812 */ /* 0x000fc400078e7805 */
[C---:B------:R-:W-:Y:S01]  /*6fc0*/  SHF.L.U64.HI R64, R5.reuse, 0x1, R64 ;  /* 0x0000000105407819 */ /* 0x040fe20000010240 */
[----:B------:R-:W-:Y:S01]  /*6fd0*/  IMAD.SHL.U32 R5, R5, 0x2, RZ ;  /* 0x0000000205057824 */ /* 0x000fe200078e00ff */
[----:B------:R-:W-:-:S04]  /*6fe0*/  LOP3.LUT R65, R65, R60, RZ, 0x3c, !PT ;  /* 0x0000003c41417212 */ /* 0x000fc800078e3cff */
[----:B------:R-:W-:Y:S02]  /*6ff0*/  LOP3.LUT R4, R66, 0xaaaaaaaa, R5, 0x78, !PT ;  /* 0xaaaaaaaa42047812 */ /* 0x000fe400078e7805 */
[----:B------:R-:W-:Y:S01]  /*7000*/  LOP3.LUT R5, R67, 0xaaaaaaaa, R64, 0x78, !PT ;  /* 0xaaaaaaaa43057812 */ /* 0x000fe200078e7840 */
[----:B------:R-:W-:-:S04]  /*7010*/  IMAD.SHL.U32 R64, R65, 0x100, RZ ;  /* 0x0000010041407824 */ /* 0x000fc800078e00ff */
[----:B------:R0:W-:Y:S01]  /*7020*/  STL.128 [R1+0x70], R4 ;  /* 0x0000700401007387 */ /* 0x0001e20000100c00 */
[----:B------:R-:W-:Y:S02]  /*7030*/  SHF.R.U32.HI R66, RZ, 0x8, R62 ;  /* 0x00000008ff427819 */ /* 0x000fe4000001163e */
[----:B0-----:R-:W-:Y:S02]  /*7040*/  LOP3.LUT R5, R63, 0xff00ff00, R64, 0x78, !PT ;  /* 0xff00ff003f057812 */ /* 0x001fe400078e7840 */
[----:B------:R-:W-:Y:S02]  /*7050*/  LOP3.LUT R6, R60, 0xff00ff, R65, 0x78, !PT ;  /* 0x00ff00ff3c067812 */ /* 0x000fe400078e7841 */
[--C-:B------:R-:W-:Y:S02]  /*7060*/  SHF.R.U64 R60, R56, 0x8, R41.reuse ;  /* 0x00000008383c7819 */ /* 0x100fe40000001229 */
[----:B------:R-:W-:Y:S02]  /*7070*/  SHF.R.U32.HI R64, RZ, 0x8, R41 ;  /* 0x00000008ff407819 */ /* 0x000fe40000011629 */
[----:B------:R-:W-:-:S02]  /*7080*/  LOP3.LUT R60, R60, R55, RZ, 0x3c, !PT ;  /* 0x000000373c3c7212 */ /* 0x000fc400078e3cff */
[----:B------:R-:W-:Y:S02]  /*7090*/  LOP3.LUT R64, R64, R61, RZ, 0x3c, !PT ;  /* 0x0000003d40407212 */ /* 0x000fe400078e3cff */
[----:B------:R-:W-:Y:S01]  /*70a0*/  LOP3.LUT R55, R55, 0xff00ff, R60, 0x78, !PT ;  /* 0x00ff00ff37377812 */ /* 0x000fe200078e783c */
[C---:B------:R-:W-:Y:S01]  /*70b0*/  IMAD.SHL.U32 R7, R60.reuse, 0x100, RZ ;  /* 0x000001003c077824 */ /* 0x040fe200078e00ff */
[--C-:B------:R-:W-:Y:S02]  /*70c0*/  LOP3.LUT R61, R61, 0xff00ff, R64.reuse, 0x78, !PT ;  /* 0x00ff00ff3d3d7812 */ /* 0x100fe400078e7840 */
[----:B------:R-:W-:Y:S02]  /*70d0*/  SHF.L.U64.HI R64, R60, 0x8, R64 ;  /* 0x000000083c407819 */ /* 0x000fe40000010240 */
[----:B------:R-:W-:Y:S02]  /*70e0*/  SHF.R.U64 R60, R54, 0x8, R58 ;  /* 0x00000008363c7819 */ /* 0x000fe4000000123a */
[----:B------:R-:W-:-:S02]  /*70f0*/  LOP3.LUT R66, R66, R53, RZ, 0x3c, !PT ;  /* 0x0000003542427212 */ /* 0x000fc400078e3cff */
[----:B------:R-:W-:Y:S02]  /*7100*/  LOP3.LUT R60, R60, R59, RZ, 0x3c, !PT ;  /* 0x0000003b3c3c7212 */ /* 0x000fe400078e3cff */
[--C-:B------:R-:W-:Y:S02]  /*7110*/  LOP3.LUT R4, R53, 0xff00ff, R66.reuse, 0x78, !PT ;  /* 0x00ff00ff35047812 */ /* 0x100fe400078e7842 */
[----:B------:R-:W-:Y:S02]  /*7120*/  SHF.L.U64.HI R53, R65, 0x8, R66 ;  /* 0x0000000841357819 */ /* 0x000fe40000010242 */
[----:B------:R-:W-:Y:S02]  /*7130*/  LOP3.LUT R41, R41, 0xff00ff00, R64, 0x78, !PT ;  /* 0xff00ff0029297812 */ /* 0x000fe400078e7840 */
[----:B------:R-:W-:Y:S02]  /*7140*/  SHF.R.U32.HI R64, RZ, 0x8, R58 ;  /* 0x00000008ff407819 */ /* 0x000fe4000001163a */
[----:B------:R-:W-:Y:S01]  /*7150*/  LOP3.LUT R56, R56, 0xff00ff00, R7, 0x78, !PT ;  /* 0xff00ff0038387812 */ /* 0x000fe200078e7807 */
[----:B------:R-:W-:Y:S01]  /*7160*/  IMAD.SHL.U32 R7, R60, 0x100, RZ ;  /* 0x000001003c077824 */ /* 0x000fe200078e00ff */
[----:B------:R-:W-:-:S02]  /*7170*/  LOP3.LUT R62, R62, 0xff00ff00, R53, 0x78, !PT ;  /* 0xff00ff003e3e7812 */ /* 0x000fc400078e7835 */
[----:B------:R-:W-:Y:S02]  /*7180*/  LOP3.LUT R53, R64, R57, RZ, 0x3c, !PT ;  /* 0x0000003940357212 */ /* 0x000fe400078e3cff */
[----:B------:R-:W-:Y:S02]  /*7190*/  LOP3.LUT R54, R54, 0xff00ff00, R7, 0x78, !PT ;  /* 0xff00ff0036367812 */ /* 0x000fe400078e7807 */
[----:B------:R-:W-:Y:S02]  /*71a0*/  SHF.L.U64.HI R7, R60, 0x8, R53 ;  /* 0x000000083c077819 */ /* 0x000fe40000010235 */
[--C-:B------:R-:W-:Y:S02]  /*71b0*/  SHF.R.U64 R64, R27, 0x8, R32.reuse ;  /* 0x000000081b407819 */ /* 0x100fe40000001220 */
[----:B------:R-:W-:Y:S02]  /*71c0*/  LOP3.LUT R58, R58, 0xff00ff00, R7, 0x78, !PT ;  /* 0xff00ff003a3a7812 */ /* 0x000fe400078e7807 */
[----:B------:R-:W-:-:S02]  /*71d0*/  SHF.R.U32.HI R7, RZ, 0x8, R32 ;  /* 0x00000008ff077819 */ /* 0x000fc40000011620 */
[----:B------:R-:W-:Y:S02]  /*71e0*/  LOP3.LUT R57, R57, 0xff00ff, R53, 0x78, !PT ;  /* 0x00ff00ff39397812 */ /* 0x000fe400078e7835 */
[----:B------:R-:W-:Y:S02]  /*71f0*/  LOP3.LUT R7, R7, R26, RZ, 0x3c, !PT ;  /* 0x0000001a07077212 */ /* 0x000fe400078e3cff */
[----:B------:R-:W-:Y:S02]  /*7200*/  LOP3.LUT R64, R64, R51, RZ, 0x3c, !PT ;  /* 0x0000003340407212 */ /* 0x000fe400078e3cff */
[----:B------:R-:W-:Y:S02]  /*7210*/  SHF.R.U64 R53, R44, 0x8, R37 ;  /* 0x000000082c357819 */ /* 0x000fe40000001225 */
[--C-:B------:R-:W-:Y:S02]  /*7220*/  LOP3.LUT R26, R26, 0xff00ff, R7.reuse, 0x78, !PT ;  /* 0x00ff00ff1a1a7812 */ /* 0x100fe400078e7807 */
[----:B------:R-:W-:-:S02]  /*7230*/  SHF.L.U64.HI R7, R64, 0x8, R7 ;  /* 0x0000000840077819 */ /* 0x000fc40000010207 */
[----:B------:R-:W-:Y:S02]  /*7240*/  LOP3.LUT R53, R53, R52, RZ, 0x3c, !PT ;  /* 0x0000003435357212 */ /* 0x000fe400078e3cff */
[----:B------:R-:W-:Y:S01]  /*7250*/  LOP3.LUT R59, R59, 0xff00ff, R60, 0x78, !PT ;  /* 0x00ff00ff3b3b7812 */ /* 0x000fe200078e783c */
[----:B------:R-:W-:Y:S01]  /*7260*/  IMAD.SHL.U32 R60, R64, 0x100, RZ ;  /* 0x00000100403c7824 */ /* 0x000fe200078e00ff */
[----:B------:R-:W-:Y:S02]  /*7270*/  LOP3.LUT R51, R51, 0xff00ff, R64, 0x78, !PT ;  /* 0x00ff00ff33337812 */ /* 0x000fe400078e7840 */
[----:B------:R-:W-:Y:S02]  /*7280*/  SHF.R.U32.HI R64, RZ, 0x8, R37 ;  /* 0x00000008ff407819 */ /* 0x000fe40000011625 */
[----:B------:R-:W-:Y:S01]  /*7290*/  LOP3.LUT R32, R32, 0xff00ff00, R7, 0x78, !PT ;  /* 0xff00ff0020207812 */ /* 0x000fe200078e7807 */
[----:B------:R-:W-:Y:S01]  /*72a0*/  IMAD.SHL.U32 R7, R53, 0x100, RZ ;  /* 0x0000010035077824 */ /* 0x000fe200078e00ff */
[----:B------:R-:W-:-:S02]  /*72b0*/  LOP3.LUT R64, R64, R29, RZ, 0x3c, !PT ;  /* 0x0000001d40407212 */ /* 0x000fc400078e3cff */
[----:B------:R-:W-:Y:S02]  /*72c0*/  LOP3.LUT R27, R27, 0xff00ff00, R60, 0x78, !PT ;  /* 0xff00ff001b1b7812 */ /* 0x000fe400078e783c */
[----:B------:R-:W-:Y:S02]  /*72d0*/  LOP3.LUT R60, R44, 0xff00ff00, R7, 0x78, !PT ;  /* 0xff00ff002c3c7812 */ /* 0x000fe400078e7807 */
[----:B------:R-:W-:Y:S02]  /*72e0*/  LOP3.LUT R7, R29, 0xff00ff, R64, 0x78, !PT ;  /* 0x00ff00ff1d077812 */ /* 0x000fe400078e7840 */
[----:B------:R-:W-:Y:S02]  /*72f0*/  LOP3.LUT R52, R52, 0xff00ff, R53, 0x78, !PT ;  /* 0x00ff00ff34347812 */ /* 0x000fe400078e7835 */
[----:B------:R-:W-:Y:S02]  /*7300*/  SHF.R.U64 R29, R6, 0x4, R4 ;  /* 0x00000004061d7819 */ /* 0x000fe40000001204 */
[----:B------:R-:W-:-:S02]  /*7310*/  SHF.L.U64.HI R44, R53, 0x8, R64 ;  /* 0x00000008352c7819 */ /* 0x000fc40000010240 */
[----:B------:R-:W-:Y:S02]  /*7320*/  LOP3.LUT R29, R29, R52, RZ, 0x3c, !PT ;  /* 0x000000341d1d7212 */ /* 0x000fe400078e3cff */
[----:B------:R-:W-:Y:S02]  /*7330*/  LOP3.LUT R37, R37, 0xff00ff00, R44, 0x78, !PT ;  /* 0xff00ff0025257812 */ /* 0x000fe400078e782c */
[----:B------:R-:W-:Y:S01]  /*7340*/  SHF.R.U32.HI R44, RZ, 0x4, R4 ;  /* 0x00000004ff2c7819 */ /* 0x000fe20000011604 */
[----:B------:R-:W-:Y:S01]  /*7350*/  IMAD.SHL.U32 R53, R29, 0x10, RZ ;  /* 0x000000101d357824 */ /* 0x000fe200078e00ff */
[----:B------:R-:W-:Y:S02]  /*7360*/  SHF.R.U64 R63, R5, 0x4, R62 ;  /* 0x00000004053f7819 */ /* 0x000fe4000000123e */
[----:B------:R-:W-:Y:S02]  /*7370*/  LOP3.LUT R44, R44, R7, RZ, 0x3c, !PT ;  /* 0x000000072c2c7212 */ /* 0x000fe400078e3cff */
[----:B------:R-:W-:-:S02]  /*7380*/  LOP3.LUT R63, R63, R60, RZ, 0x3c, !PT ;  /* 0x0000003c3f3f7212 */ /* 0x000fc400078e3cff */
[----:B------:R-:W-:Y:S02]  /*7390*/  LOP3.LUT R53, R6, 0xf0f0f0f0, R53, 0x78, !PT ;  /* 0xf0f0f0f006357812 */ /* 0x000fe400078e7835 */
[----:B------:R-:W-:Y:S02]  /*73a0*/  LOP3.LUT R6, R52, 0xf0f0f0f, R29, 0x78, !PT ;  /* 0x0f0f0f0f34067812 */ /* 0x000fe400078e781d */
[----:B------:R-:W-:Y:S02]  /*73b0*/  SHF.R.U32.HI R52, RZ, 0x4, R62 ;  /* 0x00000004ff347819 */ /* 0x000fe4000001163e */
[--C-:B------:R-:W-:Y:S02]  /*73c0*/  LOP3.LUT R7, R7, 0xf0f0f0f, R44.reuse, 0x78, !PT ;  /* 0x0f0f0f0f07077812 */ /* 0x100fe400078e782c */
[----:B------:R-:W-:Y:S01]  /*73d0*/  SHF.L.U64.HI R29, R29, 0x4, R44 ;  /* 0x000000041d1d7819 */ /* 0x000fe2000001022c */
[----:B------:R-:W-:Y:S01]  /*73e0*/  IMAD.SHL.U32 R44, R63, 0x10, RZ ;  /* 0x000000103f2c7824 */ /* 0x000fe200078e00ff */
[----:B------:R-:W-:-:S02]  /*73f0*/  LOP3.LUT R52, R52, R37, RZ, 0x3c, !PT ;  /* 0x0000002534347212 */ /* 0x000fc400078e3cff */
[----:B------:R-:W-:Y:S02]  /*7400*/  LOP3.LUT R60, R60, 0xf0f0f0f, R63, 0x78, !PT ;  /* 0x0f0f0f0f3c3c7812 */ /* 0x000fe400078e783f */
[----:B------:R-:W-:Y:S02]  /*7410*/  LOP3.LUT R44, R5, 0xf0f0f0f0, R44, 0x78, !PT ;  /* 0xf0f0f0f0052c7812 */ /* 0x000fe400078e782c */
[----:B------:R-:W-:Y:S02]  /*7420*/  SHF.L.U64.HI R5, R63, 0x4, R52 ;  /* 0x000000043f057819 */ /* 0x000fe40000010234 */
[----:B------:R-:W-:Y:S02]  /*7430*/  SHF.R.U64 R63, R33, 0x8, R40 ;  /* 0x00000008213f7819 */ /* 0x000fe40000001228 */
[----:B------:R-:W-:Y:S02]  /*7440*/  LOP3.LUT R37, R37, 0xf0f0f0f, R52, 0x78, !PT ;  /* 0x0f0f0f0f25257812 */ /* 0x000fe400078e7834 */
[----:B------:R-:W-:-:S02]  /*7450*/  LOP3.LUT R63, R63, R10, RZ, 0x3c, !PT ;  /* 0x0000000a3f3f7212 */ /* 0x000fc400078e3cff */
[----:B------:R-:W-:Y:S02]  /*7460*/  LOP3.LUT R52, R62, 0xf0f0f0f0, R5, 0x78, !PT ;  /* 0xf0f0f0f03e347812 */ /* 0x000fe400078e7805 */
[----:B------:R-:W-:Y:S02]  /*7470*/  SHF.R.U32.HI R5, RZ, 0x8, R40 ;  /* 0x00000008ff057819 */ /* 0x000fe40000011628 */
[----:B------:R-:W-:Y:S01]  /*7480*/  LOP3.LUT R29, R4, 0xf0f0f0f0, R29, 0x78, !PT ;  /* 0xf0f0f0f0041d7812 */ /* 0x000fe200078e781d */
[----:B------:R-:W-:Y:S01]  /*7490*/  IMAD.SHL.U32 R4, R63, 0x100, RZ ;  /* 0x000001003f047824 */ /* 0x000fe200078e00ff */
[----:B------:R-:W-:Y:S02]  /*74a0*/  LOP3.LUT R62, R5, R34, RZ, 0x3c, !PT ;  /* 0x00000022053e7212 */ /* 0x000fe400078e3cff */
[----:B------:R-:W-:Y:S02]  /*74b0*/  LOP3.LUT R5, R10, 0xff00ff, R63, 0x78, !PT ;  /* 0x00ff00ff0a057812 */ /* 0x000fe400078e783f */
[----:B------:R-:W-:-:S02]  /*74c0*/  LOP3.LUT R4, R33, 0xff00ff00, R4, 0x78, !PT ;  /* 0xff00ff0021047812 */ /* 0x000fc400078e7804 */
[--C-:B------:R-:W-:Y:S02]  /*74d0*/  LOP3.LUT R10, R34, 0xff00ff, R62.reuse, 0x78, !PT ;  /* 0x00ff00ff220a7812 */ /* 0x100fe400078e783e */
[----:B------:R-:W-:Y:S02]  /*74e0*/  SHF.L.U64.HI R33, R63, 0x8, R62 ;  /* 0x000000083f217819 */ /* 0x000fe4000001023e */
[----:B------:R-:W-:Y:S02]  /*74f0*/  SHF.R.U64 R62, R55, 0x4, R61 ;  /* 0x00000004373e7819 */ /* 0x000fe4000000123d */
[----:B------:R-:W-:Y:S02]  /*7500*/  LOP3.LUT R34, R40, 0xff00ff00, R33, 0x78, !PT ;  /* 0xff00ff0028227812 */ /* 0x000fe400078e7821 */
[----:B------:R-:W-:Y:S02]  /*7510*/  LOP3.LUT R62, R62, R5, RZ, 0x3c, !PT ;  /* 0x000000053e3e7212 */ /* 0x000fe400078e3cff */
[----:B------:R-:W-:-:S02]  /*7520*/  SHF.R.U32.HI R33, RZ, 0x4, R61 ;  /* 0x00000004ff217819 */ /* 0x000fc4000001163d */
[----:B------:R-:W-:Y:S01]  /*7530*/  SHF.R.U64 R63, R56, 0x4, R41 ;  /* 0x00000004383f7819 */ /* 0x000fe20000001229 */
[----:B------:R-:W-:Y:S01]  /*7540*/  IMAD.SHL.U32 R40, R62, 0x10, RZ ;  /* 0x000000103e287824 */ /* 0x000fe200078e00ff */
[----:B------:R-:W-:Y:S02]  /*7550*/  LOP3.LUT R33, R33, R10, RZ, 0x3c, !PT ;  /* 0x0000000a21217212 */ /* 0x000fe400078e3cff */
[----:B------:R-:W-:Y:S02]  /*7560*/  LOP3.LUT R63, R63, R4, RZ, 0x3c, !PT ;  /* 0x000000043f3f7212 */ /* 0x000fe400078e3cff */
[----:B------:R-:W-:Y:S02]  /*7570*/  LOP3.LUT R55, R55, 0xf0f0f0f0, R40, 0x78, !PT ;  /* 0xf0f0f0f037377812 */ /* 0x000fe400078e7828 */
[--C-:B------:R-:W-:Y:S02]  /*7580*/  LOP3.LUT R10, R10, 0xf0f0f0f, R33.reuse, 0x78, !PT ;  /* 0x0f0f0f0f0a0a7812 */ /* 0x100fe400078e7821 */
[----:B------:R-:W-:Y:S01]  /*7590*/  SHF.L.U64.HI R40, R62, 0x4, R33 ;  /* 0x000000043e287819 */ /* 0x000fe20000010221 */
[----:B------:R-:W-:Y:S01]  /*75a0*/  IMAD.SHL.U32 R33, R63, 0x10, RZ ;  /* 0x000000103f217824 */ /* 0x000fe200078e00ff */
[----:B------:R-:W-:-:S02]  /*75b0*/  SHF.R.U32.HI R65, RZ, 0x4, R41 ;  /* 0x00000004ff417819 */ /* 0x000fc40000011629 */
[----:B------:R-:W-:Y:S02]  /*75c0*/  SHF.R.U64 R64, R9, 0x8, R22 ;  /* 0x0000000809407819 */ /* 0x000fe40000001216 */
[----:B------:R-:W-:Y:S02]  /*75d0*/  LOP3.LUT R5, R5, 0xf0f0f0f, R62, 0x78, !PT ;  /* 0x0f0f0f0f05057812 */ /* 0x000fe400078e783e */
[----:B------:R-:W-:Y:S02]  /*75e0*/  LOP3.LUT R62, R65, R34, RZ, 0x3c, !PT ;  /* 0x00000022413e7212 */ /* 0x000fe400078e3cff */
[----:B------:R-:W-:Y:S02]  /*75f0*/  LOP3.LUT R64, R64, R25, RZ, 0x3c, !PT ;  /* 0x0000001940407212 */ /* 0x000fe400078e3cff */
[----:B------:R-:W-:Y:S02]  /*7600*/  LOP3.LUT R33, R56, 0xf0f0f0f0, R33, 0x78, !PT ;  /* 0xf0f0f0f038217812 */ /* 0x000fe400078e7821 */
[----:B------:R-:W-:-:S02]  /*7610*/  LOP3.LUT R56, R4, 0xf0f0f0f, R63, 0x78, !PT ;  /* 0x0f0f0f0f04387812 */ /* 0x000fc400078e783f */
[----:B------:R-:W-:Y:S02]  /*7620*/  LOP3.LUT R40, R61, 0xf0f0f0f0, R40, 0x78, !PT ;  /* 0xf0f0f0f03d287812 */ /* 0x000fe400078e7828 */
[--C-:B------:R-:W-:Y:S02]  /*7630*/  LOP3.LUT R34, R34, 0xf0f0f0f, R62.reuse, 0x78, !PT ;  /* 0x0f0f0f0f22227812 */ /* 0x100fe400078e783e */
[----:B------:R-:W-:Y:S01]  /*7640*/  SHF.L.U64.HI R4, R63, 0x4, R62 ;  /* 0x000000043f047819 */ /* 0x000fe2000001023e */
[----:B------:R-:W-:Y:S01]  /*7650*/  IMAD.SHL.U32 R62, R64, 0x100, RZ ;  /* 0x00000100403e7824 */ /* 0x000fe200078e00ff */
[----:B------:R-:W-:-:S04]  /*7660*/  SHF.R.U32.HI R61, RZ, 0x8, R22 ;  /* 0x00000008ff3d7819 */ /* 0x000fc80000011616 */
[----:B------:R-:W-:Y:S02]  /*7670*/  LOP3.LUT R61, R61, R28, RZ, 0x3c, !PT ;  /* 0x0000001c3d3d7212 */ /* 0x000fe400078e3cff */
[----:B------:R-:W-:Y:S02]  /*7680*/  LOP3.LUT R62, R9, 0xff00ff00, R62, 0x78, !PT ;  /* 0xff00ff00093e7812 */ /* 0x000fe400078e783e */
[----:B------:R-:W-:Y:S02]  /*7690*/  LOP3.LUT R9, R25, 0xff00ff, R64, 0x78, !PT ;  /* 0x00ff00ff19097812 */ /* 0x000fe400078e7840 */
[----:B------:R-:W-:Y:S02]  /*76a0*/  SHF.L.U64.HI R25, R64, 0x8, R61 ;  /* 0x0000000840197819 */ /* 0x000fe4000001023d */
[----:B------:R-:W-:Y:S02]  /*76b0*/  SHF.R.U64 R64, R59, 0x4, R57 ;  /* 0x000000043b407819 */ /* 0x000fe40000001239 */
[----:B------:R-:W-:-:S02]  /*76c0*/  LOP3.LUT R41, R41, 0xf0f0f0f0, R4, 0x78, !PT ;  /* 0xf0f0f0f029297812 */ /* 0x000fc400078e7804 */
[----:B------:R-:W-:Y:S02]  /*76d0*/  LOP3.LUT R64, R64, R9, RZ, 0x3c, !PT ;  /* 0x0000000940407212 */ /* 0x000fe400078e3cff */
[----:B------:R-:W-:Y:S02]  /*76e0*/  LOP3.LUT R22, R22, 0xff00ff00, R25, 0x78, !PT ;  /* 0xff00ff0016167812 */ /* 0x000fe400078e7819 */
[----:B------:R-:W-:Y:S02]  /*76f0*/  LOP3.LUT R4, R28, 0xff00ff, R61, 0x78, !PT ;  /* 0x00ff00ff1c047812 */ /* 0x000fe400078e783d */
[----:B------:R-:W-:Y:S01]  /*7700*/  SHF.R.U32.HI R25, RZ, 0x4, R57 ;  /* 0x00000004ff197819 */ /* 0x000fe20000011639 */
[----:B------:R-:W-:-:S03]  /*7710*/  IMAD.SHL.U32 R28, R64, 0x10, RZ ;  /* 0x00000010401c7824 */ /* 0x000fc600078e00ff */
[----:B------:R-:W-:Y:S02]  /*7720*/  LOP3.LUT R25, R25, R4, RZ, 0x3c, !PT ;  /* 0x0000000419197212 */ /* 0x000fe400078e3cff */
[----:B------:R-:W-:Y:S02]  /*7730*/  LOP3.LUT R59, R59, 0xf0f0f0f0, R28, 0x78, !PT ;  /* 0xf0f0f0f03b3b7812 */ /* 0x000fe400078e781c */
[--C-:B------:R-:W-:Y:S02]  /*7740*/  SHF.R.U64 R63, R54, 0x4, R58.reuse ;  /* 0x00000004363f7819 */ /* 0x100fe4000000123a */
[--C-:B------:R-:W-:Y:S02]  /*7750*/  LOP3.LUT R4, R4, 0xf0f0f0f, R25.reuse, 0x78, !PT ;  /* 0x0f0f0f0f04047812 */ /* 0x100fe400078e7819 */
[----:B------:R-:W-:Y:S02]  /*7760*/  SHF.L.U64.HI R28, R64, 0x4, R25 ;  /* 0x00000004401c7819 */ /* 0x000fe40000010219 */
[----:B------:R-:W-:-:S02]  /*7770*/  SHF.R.U32.HI R25, RZ, 0x4, R58 ;  /* 0x00000004ff197819 */ /* 0x000fc4000001163a */
[----:B------:R-:W-:Y:S02]  /*7780*/  LOP3.LUT R63, R63, R62, RZ, 0x3c, !PT ;  /* 0x0000003e3f3f7212 */ /* 0x000fe400078e3cff */
[----:B------:R-:W-:Y:S02]  /*7790*/  LOP3.LUT R9, R9, 0xf0f0f0f, R64, 0x78, !PT ;  /* 0x0f0f0f0f09097812 */ /* 0x000fe400078e7840 */
[----:B------:R-:W-:Y:S01]  /*77a0*/  LOP3.LUT R64, R25, R22, RZ, 0x3c, !PT ;  /* 0x0000001619407212 */ /* 0x000fe200078e3cff */
[C---:B------:R-:W-:Y:S01]  /*77b0*/  IMAD.SHL.U32 R61, R63.reuse, 0x10, RZ ;  /* 0x000000103f3d7824 */ /* 0x040fe200078e00ff */
[----:B------:R-:W-:Y:S02]  /*77c0*/  LOP3.LUT R25, R62, 0xf0f0f0f, R63, 0x78, !PT ;  /* 0x0f0f0f0f3e197812 */ /* 0x000fe400078e783f */
[--C-:B------:R-:W-:Y:S02]  /*77d0*/  LOP3.LUT R22, R22, 0xf0f0f0f, R64.reuse, 0x78, !PT ;  /* 0x0f0f0f0f16167812 */ /* 0x100fe400078e7840 */
[----:B------:R-:W-:-:S02]  /*77e0*/  SHF.L.U64.HI R63, R63, 0x4, R64 ;  /* 0x000000043f3f7819 */ /* 0x000fc40000010240 */
[----:B------:R-:W-:Y:S02]  /*77f0*/  SHF.R.U64 R64, R60, 0x2, R37 ;  /* 0x000000023c407819 */ /* 0x000fe40000001225 */
[----:B------:R-:W-:Y:S02]  /*7800*/  LOP3.LUT R62, R58, 0xf0f0f0f0, R63, 0x78, !PT ;  /* 0xf0f0f0f03a3e7812 */ /* 0x000fe400078e783f */
[----:B------:R-:W-:Y:S02]  /*7810*/  LOP3.LUT R64, R64, R25, RZ, 0x3c, !PT ;  /* 0x0000001940407212 */ /* 0x000fe400078e3cff */
[----:B------:R-:W-:Y:S02]  /*7820*/  LOP3.LUT R61, R54, 0xf0f0f0f0, R61, 0x78, !PT ;  /* 0xf0f0f0f0363d7812 */ /* 0x000fe400078e783d */
[----:B------:R-:W-:Y:S02]  /*7830*/  SHF.R.U32.HI R63, RZ, 0x2, R37 ;  /* 0x00000002ff3f7819 */ /* 0x000fe40000011625 */
[----:B------:R-:W-:Y:S01]  /*7840*/  LOP3.LUT R54, R57, 0xf0f0f0f0, R28, 0x78, !PT ;  /* 0xf0f0f0f039367812 */ /* 0x000fe200078e781c */
[----:B------:R-:W-:Y:S01]  /*7850*/  IMAD.SHL.U32 R57, R64, 0x4, RZ ;  /* 0x0000000440397824 */ /* 0x000fe200078e00ff */
[----:B------:R-:W-:-:S04]  /*7860*/  LOP3.LUT R63, R63, R22, RZ, 0x3c, !PT ;  /* 0x000000163f3f7212 */ /* 0x000fc800078e3cff */
        /* <DEDUP_REMOVED lines=8> */
[----:B------:R-:W-:Y:S02]  /*78f0*/  SHF.R.U64 R66, R44, 0x2, R52 ;  /* 0x000000022c427819 */ /* 0x000fe40000001234 */
[----:B------:R-:W-:Y:S02]  /*7900*/  LOP3.LUT R63, R63, R54, RZ, 0x3c, !PT ;  /* 0x000000363f3f7212 */ /* 0x000fe400078e3cff */
[----:B------:R-:W-:-:S02]  /*7910*/  LOP3.LUT R25, R53, 0xcccccccc, R22, 0x78, !PT ;  /* 0xcccccccc35197812 */ /* 0x000fc400078e7816 */
[----:B------:R-:W-:Y:S02]  /*7920*/  LOP3.LUT R66, R66, R61, RZ, 0x3c, !PT ;  /* 0x0000003d42427212 */ /* 0x000fe400078e3cff */
[----:B------:R-:W-:Y:S02]  /*7930*/  LOP3.LUT R53, R59, 0x33333333, R64, 0x78, !PT ;  /* 0x333333333b357812 */ /* 0x000fe400078e7840 */
[--C-:B------:R-:W-:Y:S02]  /*7940*/  LOP3.LUT R54, R54, 0x33333333, R63.reuse, 0x78, !PT ;  /* 0x3333333336367812 */ /* 0x100fe400078e783f */
[----:B------:R-:W-:Y:S02]  /*7950*/  SHF.L.U64.HI R64, R64, 0x2, R63 ;  /* 0x0000000240407819 */ /* 0x000fe4000001023f */
[----:B------:R-:W-:Y:S01]  /*7960*/  SHF.R.U32.HI R63, RZ, 0x2, R52 ;  /* 0x00000002ff3f7819 */ /* 0x000fe20000011634 */
[----:B------:R-:W-:-:S03]  /*7970*/  IMAD.SHL.U32 R59, R66, 0x4, RZ ;  /* 0x00000004423b7824 */ /* 0x000fc600078e00ff */
[----:B------:R-:W-:Y:S02]  /*7980*/  LOP3.LUT R63, R63, R62, RZ, 0x3c, !PT ;  /* 0x0000003e3f3f7212 */ /* 0x000fe400078e3cff */
[----:B------:R-:W-:Y:S02]  /*7990*/  LOP3.LUT R22, R44, 0xcccccccc, R59, 0x78, !PT ;  /* 0xcccccccc2c167812 */ /* 0x000fe400078e783b */
[----:B------:R-:W-:Y:S02]  /*79a0*/  LOP3.LUT R44, R62, 0x33333333, R63, 0x78, !PT ;  /* 0x333333333e2c7812 */ /* 0x000fe400078e783f */
[----:B------:R-:W-:-:S04]  /*79b0*/  SHF.R.U64 R62, R11, 0x8, R12 ;  /* 0x000000080b3e7819 */ /* 0x000fc8000000120c */
[----:B------:R-:W-:Y:S02]  /*79c0*/  LOP3.LUT R62, R62, R23, RZ, 0x3c, !PT ;  /* 0x000000173e3e7212 */ /* 0x000fe400078e3cff */
[----:B------:R-:W-:Y:S02]  /*79d0*/  LOP3.LUT R37, R37, 0xcccccccc, R60, 0x78, !PT ;  /* 0xcccccccc25257812 */ /* 0x000fe400078e783c */
[----:B------:R-:W-:Y:S01]  /*79e0*/  SHF.L.U64.HI R59, R66, 0x2, R63 ;  /* 0x00000002423b7819 */ /* 0x000fe2000001023f */
[----:B------:R-:W-:Y:S01]  /*79f0*/  IMAD.SHL.U32 R60, R62, 0x100, RZ ;  /* 0x000001003e3c7824 */ /* 0x000fe200078e00ff */
[----:B------:R-:W-:Y:S02]  /*7a00*/  SHF.R.U32.HI R63, RZ, 0x8, R12 ;  /* 0x00000008ff3f7819 */ /* 0x000fe4000001160c */
[----:B------:R-:W-:Y:S02]  /*7a10*/  LOP3.LUT R52, R52, 0xcccccccc, R59, 0x78, !PT ;  /* 0xcccccccc34347812 */ /* 0x000fe400078e783b */
[----:B------:R-:W-:-:S02]  /*7a20*/  LOP3.LUT R59, R11, 0xff00ff00, R60, 0x78, !PT ;  /* 0xff00ff000b3b7812 */ /* 0x000fc400078e783c */
[----:B------:R-:W-:Y:S02]  /*7a30*/  LOP3.LUT R63, R63, R24, RZ, 0x3c, !PT ;  /* 0x000000183f3f7212 */ /* 0x000fe400078e3cff */
[----:B------:R-:W-:Y:S02]  /*7a40*/  LOP3.LUT R11, R23, 0xff00ff, R62, 0x78, !PT ;  /* 0x00ff00ff170b7812 */ /* 0x000fe400078e783e */
[----:B------:R-:W-:Y:S02]  /*7a50*/  SHF.R.U64 R60, R51, 0x4, R26 ;  /* 0x00000004333c7819 */ /* 0x000fe4000000121a */
[--C-:B------:R-:W-:Y:S02]  /*7a60*/  SHF.L.U64.HI R23, R62, 0x8, R63.reuse ;  /* 0x000000083e177819 */ /* 0x100fe4000001023f */
[----:B------:R-:W-:Y:S02]  /*7a70*/  LOP3.LUT R60, R60, R11, RZ, 0x3c, !PT ;  /* 0x0000000b3c3c7212 */ /* 0x000fe400078e3cff */
[----:B------:R-:W-:-:S02]  /*7a80*/  LOP3.LUT R24, R24, 0xff00ff, R63, 0x78, !PT ;  /* 0x00ff00ff18187812 */ /* 0x000fc400078e783f */
[----:B------:R-:W-:Y:S02]  /*7a90*/  SHF.R.U32.HI R63, RZ, 0x4, R26 ;  /* 0x00000004ff3f7819 */ /* 0x000fe4000001161a */
[----:B------:R-:W-:Y:S01]  /*7aa0*/  LOP3.LUT R23, R12, 0xff00ff00, R23, 0x78, !PT ;  /* 0xff00ff000c177812 */ /* 0x000fe200078e7817 */
[----:B------:R-:W-:Y:S01]  /*7ab0*/  IMAD.SHL.U32 R12, R60, 0x10, RZ ;  /* 0x000000103c0c7824 */ /* 0x000fe200078e00ff */
[----:B------:R-:W-:Y:S02]  /*7ac0*/  LOP3.LUT R63, R63, R24, RZ, 0x3c, !PT ;  /* 0x000000183f3f7212 */ /* 0x000fe400078e3cff */
[----:B------:R-:W-:Y:S02]  /*7ad0*/  LOP3.LUT R11, R11, 0xf0f0f0f, R60, 0x78, !PT ;  /* 0x0f0f0f0f0b0b7812 */ /* 0x000fe400078e783c */
[----:B------:R-:W-:Y:S02]  /*7ae0*/  LOP3.LUT R51, R51, 0xf0f0f0f0, R12, 0x78, !PT ;  /* 0xf0f0f0f033337812 */ /* 0x000fe400078e780c */
[----:B------:R-:W-:-:S02]  /*7af0*/  LOP3.LUT R12, R24, 0xf0f0f0f, R63, 0x78, !PT ;  /* 0x0f0f0f0f180c7812 */ /* 0x000fc400078e783f */
[----:B------:R-:W-:Y:S02]  /*7b00*/  SHF.L.U64.HI R63, R60, 0x4, R63 ;  /* 0x000000043c3f7819 */ /* 0x000fe4000001023f */
[--C-:B------:R-:W-:Y:S02]  /*7b10*/  SHF.R.U64 R62, R27, 0x4, R32.reuse ;  /* 0x000000041b3e7819 */ /* 0x100fe40000001220 */
[----:B------:R-:W-:Y:S02]  /*7b20*/  SHF.R.U32.HI R60, RZ, 0x4, R32 ;  /* 0x00000004ff3c7819 */ /* 0x000fe40000011620 */
[----:B------:R-:W-:Y:S02]  /*7b30*/  LOP3.LUT R62, R62, R59, RZ, 0x3c, !PT ;  /* 0x0000003b3e3e7212 */ /* 0x000fe400078e3cff */
[----:B------:R-:W-:-:S03]  /*7b40*/  LOP3.LUT R65, R60, R23, RZ, 0x3c, !PT ;  /* 0x000000173c417212 */ /* 0x000fc600078e3cff */
[C---:B------:R-:W-:Y:S01]  /*7b50*/  IMAD.SHL.U32 R24, R62.reuse, 0x10, RZ ;  /* 0x000000103e187824 */ /* 0x040fe200078e00ff */
[--C-:B------:R-:W-:Y:S02]  /*7b60*/  LOP3.LUT R60, R23, 0xf0f0f0f, R65.reuse, 0x78, !PT ;  /* 0x0f0f0f0f173c7812 */ /* 0x100fe400078e7841 */
[----:B------:R-:W-:Y:S02]  /*7b70*/  SHF.L.U64.HI R65, R62, 0x4, R65 ;  /* 0x000000043e417819 */ /* 0x000fe40000010241 */
[----:B------:R-:W-:Y:S02]  /*7b80*/  LOP3.LUT R59, R59, 0xf0f0f0f, R62, 0x78, !PT ;  /* 0x0f0f0f0f3b3b7812 */ /* 0x000fe400078e783e */
[----:B------:R-:W-:Y:S02]  /*7b90*/  LOP3.LUT R27, R27, 0xf0f0f0f0, R24, 0x78, !PT ;  /* 0xf0f0f0f01b1b7812 */ /* 0x000fe400078e7818 */
[----:B------:R-:W-:Y:S02]  /*7ba0*/  LOP3.LUT R62, R32, 0xf0f0f0f0, R65, 0x78, !PT ;  /* 0xf0f0f0f0203e7812 */ /* 0x000fe400078e7841 */
[----:B------:R-:W-:-:S02]  /*7bb0*/  SHF.R.U64 R24, R56, 0x2, R34 ;  /* 0x0000000238187819 */ /* 0x000fc40000001222 */
[----:B------:R-:W-:Y:S02]  /*7bc0*/  SHF.R.U32.HI R65, RZ, 0x2, R34 ;  /* 0x00000002ff417819 */ /* 0x000fe40000011622 */
[----:B------:R-:W-:Y:S02]  /*7bd0*/  LOP3.LUT R24, R24, R59, RZ, 0x3c, !PT ;  /* 0x0000003b18187212 */ /* 0x000fe400078e3cff */
[----:B------:R-:W-:Y:S02]  /*7be0*/  LOP3.LUT R65, R65, R60, RZ, 0x3c, !PT ;  /* 0x0000003c41417212 */ /* 0x000fe400078e3cff */
[----:B------:R-:W-:Y:S01]  /*7bf0*/  LOP3.LUT R23, R26, 0xf0f0f0f0, R63, 0x78, !PT ;  /* 0xf0f0f0f01a177812 */ /* 0x000fe200078e783f */
[----:B------:R-:W-:Y:S01]  /*7c00*/  IMAD.SHL.U32 R63, R24, 0x4, RZ ;  /* 0x00000004183f7824 */ /* 0x000fe200078e00ff */
[----:B------:R-:W-:Y:S02]  /*7c10*/  LOP3.LUT R60, R60, 0x33333333, R65, 0x78, !PT ;  /* 0x333333333c3c7812 */ /* 0x000fe400078e7841 */
[----:B------:R-:W-:-:S02]  /*7c20*/  LOP3.LUT R59, R59, 0x33333333, R24, 0x78, !PT ;  /* 0x333333333b3b7812 */ /* 0x000fc400078e7818 */
[----:B------:R-:W-:Y:S02]  /*7c30*/  SHF.L.U64.HI R65, R24, 0x2, R65 ;  /* 0x0000000218417819 */ /* 0x000fe40000010241 */
[----:B------:R-:W-:-:S04]  /*7c40*/  SHF.R.U64 R24, R55, 0x2, R40 ;  /* 0x0000000237187819 */ /* 0x000fc80000001228 */
[----:B------:R-:W-:Y:S02]  /*7c50*/  LOP3.LUT R24, R24, R51, RZ, 0x3c, !PT ;  /* 0x0000003318187212 */ /* 0x000fe400078e3cff */
[----:B------:R-:W-:Y:S02]  /*7c60*/  LOP3.LUT R29, R29, 0xcccccccc, R64, 0x78, !PT ;  /* 0xcccccccc1d1d7812 */ /* 0x000fe400078e7840 */
[----:B------:R-:W-:Y:S01]  /*7c70*/  LOP3.LUT R32, R56, 0xcccccccc, R63, 0x78, !PT ;  /* 0xcccccccc38207812 */ /* 0x000fe200078e783f */
[----:B------:R-:W-:Y:S01]  /*7c80*/  IMAD.SHL.U32 R26, R24, 0x4, RZ ;  /* 0x00000004181a7824 */ /* 0x000fe200078e00ff */
[----:B------:R-:W-:Y:S02]  /*7c90*/  SHF.R.U32.HI R56, RZ, 0x2, R40 ;  /* 0x00000002ff387819 */ /* 0x000fe40000011628 */
[----:B------:R-:W-:Y:S02]  /*7ca0*/  SHF.R.U64 R64, R33, 0x2, R41 ;  /* 0x0000000221407819 */ /* 0x000fe40000001229 */
[----:B------:R-:W-:-:S02]  /*7cb0*/  LOP3.LUT R63, R56, R23, RZ, 0x3c, !PT ;  /* 0x00000017383f7212 */ /* 0x000fc400078e3cff */
[----:B------:R-:W-:Y:S02]  /*7cc0*/  LOP3.LUT R64, R64, R27, RZ, 0x3c, !PT ;  /* 0x0000001b40407212 */ /* 0x000fe400078e3cff */
[----:B------:R-:W-:Y:S02]  /*7cd0*/  LOP3.LUT R26, R55, 0xcccccccc, R26, 0x78, !PT ;  /* 0xcccccccc371a7812 */ /* 0x000fe400078e781a */
[----:B------:R-:W-:Y:S02]  /*7ce0*/  LOP3.LUT R55, R51, 0x33333333, R24, 0x78, !PT ;  /* 0x3333333333377812 */ /* 0x000fe400078e7818 */
[----:B------:R-:W-:Y:S01]  /*7cf0*/  SHF.L.U64.HI R51, R24, 0x2, R63 ;  /* 0x0000000218337819 */ /* 0x000fe2000001023f */
[----:B------:R-:W-:Y:S01]  /*7d00*/  IMAD.SHL.U32 R24, R64, 0x4, RZ ;  /* 0x0000000440187824 */ /* 0x000fe200078e00ff */
[----:B------:R-:W-:Y:S02]  /*7d10*/  SHF.R.U32.HI R67, RZ, 0x2, R41 ;  /* 0x00000002ff437819 */ /* 0x000fe40000011629 */
[----:B------:R-:W-:-:S02]  /*7d20*/  LOP3.LUT R61, R61, 0x33333333, R66, 0x78, !PT ;  /* 0x333333333d3d7812 */ /* 0x000fc400078e7842 */
[----:B------:R-:W-:Y:S02]  /*7d30*/  LOP3.LUT R67, R67, R62, RZ, 0x3c, !PT ;  /* 0x0000003e43437212 */ /* 0x000fe400078e3cff */
[----:B------:R-:W-:Y:S02]  /*7d40*/  LOP3.LUT R56, R23, 0x33333333, R63, 0x78, !PT ;  /* 0x3333333317387812 */ /* 0x000fe400078e783f */
[----:B------:R-:W-:Y:S02]  /*7d50*/  LOP3.LUT R23, R33, 0xcccccccc, R24, 0x78, !PT ;  /* 0xcccccccc21177812 */ /* 0x000fe400078e7818 */
[----:B------:R-:W-:Y:S02]  /*7d60*/  LOP3.LUT R63, R27, 0x33333333, R64, 0x78, !PT ;  /* 0x333333331b3f7812 */ /* 0x000fe400078e7840 */
[----:B------:R-:W-:Y:S02]  /*7d70*/  LOP3.LUT R33, R34, 0xcccccccc, R65, 0x78, !PT ;  /* 0xcccccccc22217812 */ /* 0x000fe400078e7841 */
[----:B------:R-:W-:-:S02]  /*7d80*/  LOP3.LUT R27, R40, 0xcccccccc, R51, 0x78, !PT ;  /* 0xcccccccc281b7812 */ /* 0x000fc400078e7833 */
[----:B------:R-:W-:Y:S02]  /*7d90*/  SHF.L.U64.HI R24, R64, 0x2, R67 ;  /* 0x0000000240187819 */ /* 0x000fe40000010243 */
[--C-:B------:R-:W-:Y:S02]  /*7da0*/  SHF.R.U64 R34, R57, 0x1, R58.reuse ;  /* 0x0000000139227819 */ /* 0x100fe4000000123a */
[----:B------:R-:W-:Y:S02]  /*7db0*/  SHF.R.U32.HI R51, RZ, 0x1, R58 ;  /* 0x00000001ff337819 */ /* 0x000fe4000001163a */
[----:B------:R-:W-:Y:S02]  /*7dc0*/  SHF.R.U64 R64, R61, 0x1, R44 ;  /* 0x000000013d407819 */ /* 0x000fe4000000122c */
[----:B------:R-:W-:Y:S02]  /*7dd0*/  LOP3.LUT R34, R34, R59, RZ, 0x3c, !PT ;  /* 0x0000003b22227212 */ /* 0x000fe400078e3cff */
[----:B------:R-:W-:-:S02]  /*7de0*/  LOP3.LUT R51, R51, R60, RZ, 0x3c, !PT ;  /* 0x0000003c33337212 */ /* 0x000fc400078e3cff */
[----:B------:R-:W-:Y:S02]  /*7df0*/  LOP3.LUT R64, R64, R63, RZ, 0x3c, !PT ;  /* 0x0000003f40407212 */ /* 0x000fe400078e3cff */
[----:B------:R-:W-:Y:S02]  /*7e00*/  LOP3.LUT R62, R62, 0x33333333, R67, 0x78, !PT ;  /* 0x333333333e3e7812 */ /* 0x000fe400078e7843 */
[----:B------:R-:W-:Y:S01]  /*7e10*/  SHF.R.U32.HI R65, RZ, 0x1, R44 ;  /* 0x00000001ff417819 */ /* 0x000fe2000001162c */
[----:B------:R-:W-:Y:S01]  /*7e20*/  IMAD.SHL.U32 R40, R34, 0x2, RZ ;  /* 0x0000000222287824 */ /* 0x000fe200078e00ff */
[--C-:B------:R-:W-:Y:S02]  /*7e30*/  LOP3.LUT R60, R60, 0x55555555, R51.reuse, 0x78, !PT ;  /* 0x555555553c3c7812 */ /* 0x100fe400078e7833 */
[----:B------:R-:W-:Y:S02]  /*7e40*/  LOP3.LUT R59, R59, 0x55555555, R34, 0x78, !PT ;  /* 0x555555553b3b7812 */ /* 0x000fe400078e7822 */
[----:B------:R-:W-:Y:S01]  /*7e50*/  SHF.L.U64.HI R51, R34, 0x1, R51 ;  /* 0x0000000122337819 */ /* 0x000fe20000010233 */
[----:B------:R-:W-:Y:S01]  /*7e60*/  IMAD.SHL.U32 R34, R64, 0x2, RZ ;  /* 0x0000000240227824 */ /* 0x000fe200078e00ff */
[----:B------:R-:W-:-:S02]  /*7e70*/  LOP3.LUT R65, R65, R62, RZ, 0x3c, !PT ;  /* 0x0000003e41417212 */ /* 0x000fc400078e3cff */
[----:B------:R-:W-:Y:S02]  /*7e80*/  LOP3.LUT R24, R41, 0xcccccccc, R24, 0x78, !PT ;  /* 0xcccccccc29187812 */ /* 0x000fe400078e7818 */
[----:B------:R-:W-:Y:S02]  /*7e90*/  LOP3.LUT R34, R61, 0xaaaaaaaa, R34, 0x78, !PT ;  /* 0xaaaaaaaa3d227812 */ /* 0x000fe400078e7822 */
[----:B------:R-:W-:Y:S02]  /*7ea0*/  LOP3.LUT R41, R62, 0x55555555, R65, 0x78, !PT ;  /* 0x555555553e297812 */ /* 0x000fe400078e7841 */
[--C-:B------:R-:W-:Y:S02]  /*7eb0*/  SHF.R.U64 R61, R28, 0x1, R37.reuse ;  /* 0x000000011c3d7819 */ /* 0x100fe40000001225 */
[----:B------:R-:W-:Y:S02]  /*7ec0*/  SHF.R.U32.HI R62, RZ, 0x1, R37 ;  /* 0x00000001ff3e7819 */ /* 0x000fe40000011625 */
[----:B------:R-:W-:-:S02]  /*7ed0*/  LOP3.LUT R61, R61, R32, RZ, 0x3c, !PT ;  /* 0x000000203d3d7212 */ /* 0x000fc400078e3cff */
[----:B------:R-:W-:Y:S02]  /*7ee0*/  LOP3.LUT R62, R62, R33, RZ, 0x3c, !PT ;  /* 0x000000213e3e7212 */ /* 0x000fe400078e3cff */
[----:B------:R-:W-:Y:S02]  /*7ef0*/  LOP3.LUT R57, R57, 0xaaaaaaaa, R40, 0x78, !PT ;  /* 0xaaaaaaaa39397812 */ /* 0x000fe400078e7828 */
[----:B------:R-:W-:Y:S02]  /*7f00*/  LOP3.LUT R40, R63, 0x55555555, R64, 0x78, !PT ;  /* 0x555555553f287812 */ /* 0x000fe400078e7840 */
[----:B------:R-:W-:Y:S01]  /*7f10*/  SHF.L.U64.HI R63, R64, 0x1, R65 ;  /* 0x00000001403f7819 */ /* 0x000fe20000010241 */
[----:B------:R-:W-:Y:S01]  /*7f20*/  IMAD.SHL.U32 R65, R61, 0x2, RZ ;  /* 0x000000023d417824 */ /* 0x000fe200078e00ff */
[----:B------:R-:W-:Y:S02]  /*7f30*/  LOP3.LUT R33, R33, 0x55555555, R62, 0x78, !PT ;  /* 0x5555555521217812 */ /* 0x000fe400078e783e */
[----:B------:R-:W-:-:S02]  /*7f40*/  LOP3.LUT R32, R32, 0x55555555, R61, 0x78, !PT ;  /* 0x5555555520207812 */ /* 0x000fc400078e783d */
[----:B------:R-:W-:Y:S02]  /*7f50*/  SHF.L.U64.HI R62, R61, 0x1, R62 ;  /* 0x000000013d3e7819 */ /* 0x000fe4000001023e */
[----:B------:R-:W-:-:S04]  /*7f60*/  SHF.R.U64 R61, R25, 0x1, R29 ;  /* 0x00000001193d7819 */ /* 0x000fc8000000121d */
[----:B------:R-:W-:-:S05]  /*7f70*/  LOP3.LUT R61, R61, R26, RZ, 0x3c, !PT ;  /* 0x0000001a3d3d7212 */ /* 0x000fca00078e3cff */
[----:B------:R-:W-:-:S05]  /*7f80*/  IMAD.SHL.U32 R64, R61, 0x2, RZ ;  /* 0x000000023d407824 */ /* 0x000fca00078e00ff */
[----:B------:R-:W-:Y:S02]  /*7f90*/  LOP3.LUT R25, R25, 0xaaaaaaaa, R64, 0x78, !PT ;  /* 0xaaaaaaaa19197812 */ /* 0x000fe400078e7840 */
[----:B------:R-:W-:-:S04]  /*7fa0*/  SHF.R.U64 R64, R22, 0x1, R52 ;  /* 0x0000000116407819 */ /* 0x000fc80000001234 */
[----:B------:R-:W-:Y:S02]  /*7fb0*/  LOP3.LUT R64, R64, R23, RZ, 0x3c, !PT ;  /* 0x0000001740407212 */ /* 0x000fe400078e3cff */
[----:B------:R-:W-:-:S03]  /*7fc0*/  LOP3.LUT R58, R58, 0xaaaaaaaa, R51, 0x78, !PT ;  /* 0xaaaaaaaa3a3a7812 */ /* 0x000fc600078e7833 */
[----:B------:R-:W-:-:S05]  /*7fd0*/  IMAD.SHL.U32 R51, R64, 0x2, RZ ;  /* 0x0000000240337824 */ /* 0x000fca00078e00ff */
[----:B------:R-:W-:Y:S02]  /*7fe0*/  LOP3.LUT R22, R22, 0xaaaaaaaa, R51, 0x78, !PT ;  /* 0xaaaaaaaa16167812 */ /* 0x000fe400078e7833 */
[----:B------:R-:W-:-:S04]  /*7ff0*/  SHF.R.U32.HI R51, RZ, 0x1, R52 ;  /* 0x00000001ff337819 */ /* 0x000fc80000011634 */
[----:B------:R-:W-:Y:S02]  /*8000*/  LOP3.LUT R51, R51, R24, RZ, 0x3c, !PT ;  /* 0x0000001833337212 */ /* 0x000fe400078e3cff */
[----:B------:R-:W-:Y:S02]  /*8010*/  LOP3.LUT R28, R28, 0xaaaaaaaa, R65, 0x78, !PT ;  /* 0xaaaaaaaa1c1c7812 */ /* 0x000fe400078e7841 */
[--C-:B------:R-:W-:Y:S02]  /*8020*/  LOP3.LUT R24, R24, 0x55555555, R51.reuse, 0x78, !PT ;  /* 0x5555555518187812 */ /* 0x100fe400078e7833 */
[----:B------:R-:W-:Y:S02]  /*8030*/  LOP3.LUT R23, R23, 0x55555555, R64, 0x78, !PT ;  /* 0x5555555517177812 */ /* 0x000fe400078e7840 */
[----:B------:R-:W-:Y:S02]  /*8040*/  SHF.L.U64.HI R51, R64, 0x1, R51 ;  /* 0x0000000140337819 */ /* 0x000fe40000010233 */
[----:B------:R-:W-:-:S02]  /*8050*/  SHF.R.U32.HI R65, RZ, 0x1, R54 ;  /* 0x00000001ff417819 */ /* 0x000fc40000011636 */
[----:B------:R-:W-:Y:S02]  /*8060*/  SHF.R.U64 R64, R53, 0x1, R54 ;  /* 0x0000000135407819 */ /* 0x000fe40000001236 */
[----:B------:R-:W-:Y:S02]  /*8070*/  LOP3.LUT R65, R65, R56, RZ, 0x3c, !PT ;  /* 0x0000003841417212 */ /* 0x000fe400078e3cff */
[----:B------:R-:W-:Y:S02]  /*8080*/  LOP3.LUT R64, R64, R55, RZ, 0x3c, !PT ;  /* 0x0000003740407212 */ /* 0x000fe400078e3cff */
[--C-:B------:R-:W-:Y:S02]  /*8090*/  LOP3.LUT R56, R56, 0x55555555, R65.reuse, 0x78, !PT ;  /* 0x5555555538387812 */ /* 0x100fe400078e7841 */
[----:B------:R-:W-:Y:S02]  /*80a0*/  LOP3.LUT R55, R55, 0x55555555, R64, 0x78, !PT ;  /* 0x5555555537377812 */ /* 0x000fe400078e7840 */
[C---:B------:R-:W-:Y:S01]  /*80b0*/  SHF.L.U64.HI R65, R64.reuse, 0x1, R65 ;  /* 0x0000000140417819 */ /* 0x040fe20000010241 */
[----:B------:R-:W-:Y:S01]  /*80c0*/  IMAD.SHL.U32 R64, R64, 0x2, RZ ;  /* 0x0000000240407824 */ /* 0x000fe200078e00ff */
[----:B------:R-:W-:-:S02]  /*80d0*/  SHF.R.U32.HI R66, RZ, 0x1, R29 ;  /* 0x00000001ff427819 */ /* 0x000fc4000001161d */
[----:B------:R-:W-:Y:S02]  /*80e0*/  LOP3.LUT R54, R54, 0xaaaaaaaa, R65, 0x78, !PT ;  /* 0xaaaaaaaa36367812 */ /* 0x000fe400078e7841 */
[----:B------:R-:W-:Y:S02]  /*80f0*/  LOP3.LUT R53, R53, 0xaaaaaaaa, R64, 0x78, !PT ;  /* 0xaaaaaaaa35357812 */ /* 0x000fe400078e7840 */
[--C-:B------:R-:W-:Y:S02]  /*8100*/  SHF.R.U64 R64, R6, 0x2, R7.reuse ;  /* 0x0000000206407819 */ /* 0x100fe40000001207 */
[----:B------:R-:W-:Y:S02]  /*8110*/  SHF.R.U32.HI R65, RZ, 0x2, R7 ;  /* 0x00000002ff417819 */ /* 0x000fe40000011607 */
[----:B------:R-:W-:Y:S02]  /*8120*/  LOP3.LUT R66, R66, R27, RZ, 0x3c, !PT ;  /* 0x0000001b42427212 */ /* 0x000fe400078e3cff */
[----:B------:R-:W-:-:S02]  /*8130*/  LOP3.LUT R64, R64, R9, RZ, 0x3c, !PT ;  /* 0x0000000940407212 */ /* 0x000fc400078e3cff */
[----:B------:R-:W-:Y:S02]  /*8140*/  LOP3.LUT R65, R65, R4, RZ, 0x3c, !PT ;  /* 0x0000000441417212 */ /* 0x000fe400078e3cff */
[----:B------:R-:W-:Y:S02]  /*8150*/  LOP3.LUT R26, R26, 0x55555555, R61, 0x78, !PT ;  /* 0x555555551a1a7812 */ /* 0x000fe400078e783d */
[--C-:B------:R-:W-:Y:S02]  /*8160*/  LOP3.LUT R27, R27, 0x55555555, R66.reuse, 0x78, !PT ;  /* 0x555555551b1b7812 */ /* 0x100fe400078e7842 */
[----:B------:R-:W-:Y:S02]  /*8170*/  SHF.L.U64.HI R61, R61, 0x1, R66 ;  /* 0x000000013d3d7819 */ /* 0x000fe40000010242 */
[--C-:B------:R-:W-:Y:S02]  /*8180*/  LOP3.LUT R4, R4, 0x33333333, R65.reuse, 0x78, !PT ;  /* 0x3333333304047812 */ /* 0x100fe400078e7841 */
[C---:B------:R-:W-:Y:S01]  /*8190*/  SHF.L.U64.HI R66, R64.reuse, 0x2, R65 ;  /* 0x0000000240427819 */ /* 0x040fe20000010241 */
[----:B------:R-:W-:Y:S01]  /*81a0*/  IMAD.SHL.U32 R65, R64, 0x4, RZ ;  /* 0x0000000440417824 */ /* 0x000fe200078e00ff */
[----:B------:R-:W-:-:S02]  /*81b0*/  LOP3.LUT R9, R9, 0x33333333, R64, 0x78, !PT ;  /* 0x3333333309097812 */ /* 0x000fc400078e7840 */
[----:B------:R-:W-:Y:S02]  /*81c0*/  SHF.R.U32.HI R67, RZ, 0x2, R10 ;  /* 0x00000002ff437819 */ /* 0x000fe4000001160a */
[----:B------:R-:W-:Y:S02]  /*81d0*/  LOP3.LUT R64, R6, 0xcccccccc, R65, 0x78, !PT ;  /* 0xcccccccc06407812 */ /* 0x000fe400078e7841 */
[----:B------:R-:W-:Y:S02]  /*81e0*/  LOP3.LUT R65, R7, 0xcccccccc, R66, 0x78, !PT ;  /* 0xcccccccc07417812 */ /* 0x000fe400078e7842 */
[----:B------:R-:W-:Y:S02]  /*81f0*/  SHF.R.U64 R66, R5, 0x2, R10 ;  /* 0x0000000205427819 */ /* 0x000fe4000000120a */
[----:B------:R-:W-:Y:S02]  /*8200*/  LOP3.LUT R67, R67, R12, RZ, 0x3c, !PT ;  /* 0x0000000c43437212 */ /* 0x000fe400078e3cff */
[----:B------:R-:W-:-:S02]  /*8210*/  LOP3.LUT R66, R66, R11, RZ, 0x3c, !PT ;  /* 0x0000000b42427212 */ /* 0x000fc400078e3cff */
[----:B------:R-:W-:-:S03]  /*8220*/  LOP3.LUT R7, R12, 0x33333333, R67, 0x78, !PT ;  /* 0x333333330c077812 */ /* 0x000fc600078e7843 */
[C---:B------:R-:W-:Y:S01]  /*8230*/  IMAD.SHL.U32 R12, R66.reuse, 0x4, RZ ;  /* 0x00000004420c7824 */ /* 0x040fe200078e00ff */
[----:B------:R-:W-:Y:S02]  /*8240*/  SHF.L.U64.HI R67, R66, 0x2, R67 ;  /* 0x0000000242437819 */ /* 0x000fe40000010243 */
[----:B------:R-:W-:Y:S02]  /*8250*/  LOP3.LUT R6, R11, 0x33333333, R66, 0x78, !PT ;  /* 0x333333330b067812 */ /* 0x000fe400078e7842 */
[----:B------:R-:W-:Y:S02]  /*8260*/  LOP3.LUT R11, R5, 0xcccccccc, R12, 0x78, !PT ;  /* 0xcccccccc050b7812 */ /* 0x000fe400078e780c */
[----:B------:R-:W-:Y:S02]  /*8270*/  LOP3.LUT R12, R10, 0xcccccccc, R67, 0x78, !PT ;  /* 0xcccccccc0a0c7812 */ /* 0x000fe400078e7843 */
[--C-:B------:R-:W-:Y:S02]  /*8280*/  SHF.R.U64 R67, R9, 0x1, R4.reuse ;  /* 0x0000000109437819 */ /* 0x100fe40000001204 */
[----:B------:R-:W-:-:S02]  /*8290*/  SHF.R.U32.HI R10, RZ, 0x1, R4 ;  /* 0x00000001ff0a7819 */ /* 0x000fc40000011604 */
[----:B------:R-:W-:Y:S02]  /*82a0*/  LOP3.LUT R67, R67, R6, RZ, 0x3c, !PT ;  /* 0x0000000643437212 */ /* 0x000fe400078e3cff */
[----:B------:R-:W-:-:S04]  /*82b0*/  LOP3.LUT R10, R10, R7, RZ, 0x3c, !PT ;  /* 0x000000070a0a7212 */ /* 0x000fc800078e3cff */
[--C-:B------:R-:W-:Y:S02]  /*82c0*/  LOP3.LUT R7, R7, 0x55555555, R10.reuse, 0x78, !PT ;  /* 0x5555555507077812 */ /* 0x100fe400078e780a */
[C---:B------:R-:W-:Y:S01]  /*82d0*/  SHF.L.U64.HI R5, R67.reuse, 0x1, R10 ;  /* 0x0000000143057819 */ /* 0x040fe2000001020a */
[----:B------:R-:W-:-:S05]  /*82e0*/  IMAD.SHL.U32 R10, R67, 0x2, RZ ;  /* 0x00000002430a7824 */ /* 0x000fca00078e00ff */
[----:B------:R-:W-:Y:S02]  /*82f0*/  LOP3.LUT R9, R9, 0xaaaaaaaa, R10, 0x78, !PT ;  /* 0xaaaaaaaa09097812 */ /* 0x000fe400078e780a */
[----:B------:R-:W-:Y:S02]  /*8300*/  LOP3.LUT R5, R4, 0xaaaaaaaa, R5, 0x78, !PT ;  /* 0xaaaaaaaa04057812 */ /* 0x000fe400078e7805 */
[----:B------:R-:W-:Y:S01]  /*8310*/  SHF.R.U64 R10, R64, 0x1, R65 ;  /* 0x00000001400a7819 */ /* 0x000fe20000001241 */
[----:B------:R-:W-:Y:S01]  /*8320*/  IMAD.MOV.U32 R4, RZ, RZ, R9 ;  /* 0x000000ffff047224 */ /* 0x000fe200078e0009 */
[----:B------:R-:W-:Y:S02]  /*8330*/  LOP3.LUT R6, R6, 0x55555555, R67, 0x78, !PT ;  /* 0x5555555506067812 */ /* 0x000fe400078e7843 */
[----:B------:R-:W-:Y:S02]  /*8340*/  SHF.R.U32.HI R67, RZ, 0x1, R65 ;  /* 0x00000001ff437819 */ /* 0x000fe40000011641 */
[----:B------:R-:W-:Y:S01]  /*8350*/  LOP3.LUT R10, R10, R11, RZ, 0x3c, !PT ;  /* 0x0000000b0a0a7212 */ /* 0x000fe200078e3cff */
[----:B------:R0:W-:Y:S01]  /*8360*/  STL.128 [R1+0xf0], R4 ;  /* 0x0000f00401007387 */ /* 0x0001e20000100c00 */
[----:B------:R-:W-:-:S02]  /*8370*/  LOP3.LUT R67, R67, R12, RZ, 0x3c, !PT ;  /* 0x0000000c43437212 */ /* 0x000fc400078e3cff */
[----:B------:R-:W-:Y:S01]  /*8380*/  LOP3.LUT R11, R11, 0x55555555, R10, 0x78, !PT ;  /* 0x555555550b0b7812 */ /* 0x000fe200078e780a */
[C---:B------:R-:W-:Y:S01]  /*8390*/  IMAD.SHL.U32 R9, R10.reuse, 0x2, RZ ;  /* 0x000000020a097824 */ /* 0x040fe200078e00ff */
[--C-:B------:R-:W-:Y:S02]  /*83a0*/  SHF.L.U64.HI R10, R10, 0x1, R67.reuse ;  /* 0x000000010a0a7819 */ /* 0x100fe40000010243 */
[----:B------:R-:W-:Y:S02]  /*83b0*/  LOP3.LUT R12, R12, 0x55555555, R67, 0x78, !PT ;  /* 0x555555550c0c7812 */ /* 0x000fe400078e7843 */
[----:B------:R-:W-:Y:S01]  /*83c0*/  LOP3.LUT R9, R64, 0xaaaaaaaa, R9, 0x78, !PT ;  /* 0xaaaaaaaa40097812 */ /* 0x000fe200078e7809 */
[----:B0-----:R-:W-:Y:S02]  /*83d0*/  IMAD.MOV.U32 R6, RZ, RZ, R59 ;  /* 0x000000ffff067224 */ /* 0x001fe400078e003b */
[----:B------:R-:W-:Y:S02]  /*83e0*/  IMAD.MOV.U32 R7, RZ, RZ, R60 ;  /* 0x000000ffff077224 */ /* 0x000fe400078e003c */
[----:B------:R-:W-:-:S02]  /*83f0*/  IMAD.MOV.U32 R4, RZ, RZ, R57 ;  /* 0x000000ffff047224 */ /* 0x000fc400078e0039 */
[----:B------:R-:W-:Y:S01]  /*8400*/  IMAD.MOV.U32 R5, RZ, RZ, R58 ;  /* 0x000000ffff057224 */ /* 0x000fe200078e003a */
[----:B------:R-:W-:-:S04]  /*8410*/  LOP3.LUT R10, R65, 0xaaaaaaaa, R10, 0x78, !PT ;  /* 0xaaaaaaaa410a7812 */ /* 0x000fc800078e780a */
        /* <DEDUP_REMOVED lines=71> */
[----:B------:R-:W-:-:S04]  /*8890*/  LOP3.LUT R2, R9, 0xf, RZ, 0xc0, !PT ;  /* 0x0000000f09027812 */ /* 0x000fc800078ec0ff */
[----:B------:R-:W-:Y:S01]  /*88a0*/  ISETP.NE.AND P0, PT, R2, RZ, PT ;  /* 0x000000ff0200720c */ /* 0x000fe20003f05270 */
[----:B------:R-:W1:Y:S01]  /*88b0*/  LDC.64 R48, c[0x0][0x358] ;  /* 0x0000d600ff307b82 */ /* 0x000e620000000a00 */
[----:B0-----:R-:W-:-:S04]  /*88c0*/  SHF.R.S32.HI R4, RZ, 0x1f, R3 ;  /* 0x0000001fff047819 */ /* 0x001fc80000011403 */
[----:B------:R-:W-:Y:S01]  /*88d0*/  LEA.HI R3, R4, R3, RZ, 0x6 ;  /* 0x0000000304037211 */ /* 0x000fe200078f30ff */
[----:B------:R-:W-:-:S03]  /*88e0*/  IMAD.MOV.U32 R4, RZ, RZ, RZ ;  /* 0x000000ffff047224 */ /* 0x000fc600078e00ff */
[----:B------:R-:W-:-:S05]  /*88f0*/  SHF.R.S32.HI R3, RZ, 0x6, R3 ;  /* 0x00000006ff037819 */ /* 0x000fca0000011403 */
[----:B------:R-:W-:Y:S01]  /*8900*/  IMAD.IADD R5, R13, 0x1, -R3 ;  /* 0x000000010d057824 */ /* 0x000fe200078e0a03 */
        /* <DEDUP_REMOVED lines=18> */
[----:B------:R-:W-:Y:S01]  /*8a30*/  IMAD.MOV.U32 R58, RZ, RZ, R5 ;  /* 0x000000ffff3a7224 */ /* 0x000fe200078e0005 */
[----:B0-----:R-:W-:Y:S01]  /*8a40*/  IADD3 R59, PT, PT, R8, UR4, R3 ;  /* 0x00000004083b7c10 */ /* 0x001fe2000fffe003 */
[----:B------:R-:W-:Y:S02]  /*8a50*/  IMAD.MOV.U32 R6, RZ, RZ, R13 ;  /* 0x000000ffff067224 */ /* 0x000fe400078e000d */
[----:B------:R-:W-:-:S07]  /*8a60*/  IMAD.MOV R62, RZ, RZ, -R4 ;  /* 0x000000ffff3e7224 */ /* 0x000fce00078e0a04 */
.L_x_79:
[----:B--2---:R-:W2:Y:S01]  /*8a70*/  LDL.128 R8, [R61+-0x40] ;  /* 0xffffc0003d087983 */ /* 0x004ea20000100c00 */
        /* <DEDUP_REMOVED lines=13> */
[----:B------:R-:W-:Y:S01]  /*8b50*/  R2UR UR7, R49 ;  /* 0x00000000310772ca */ /* 0x000fe200000e0000 */
[----:B-1----:R-:W-:Y:S01]  /*8b60*/  VIADD R61, R61, 0x80 ;  /* 0x000000803d3d7836 */ /* 0x002fe20000000000 */
[C---:B------:R-:W-:Y:S01]  /*8b70*/  R2UR UR8, R48.reuse ;  /* 0x00000000300872ca */ /* 0x040fe200000e0000 */
[----:B------:R-:W-:Y:S01]  /*8b80*/  IMAD R58, R3, 0x10, R58 ;  /* 0x00000010033a7824 */ /* 0x000fe200078e023a */
[C---:B------:R-:W-:Y:S02]  /*8b90*/  R2UR UR9, R49.reuse ;  /* 0x00000000310972ca */ /* 0x040fe400000e0000 */
[----:B------:R-:W-:Y:S02]  /*8ba0*/  R2UR UR10, R48 ;  /* 0x00000000300a72ca */ /* 0x000fe400000e0000 */
[----:B------:R-:W-:-:S02]  /*8bb0*/  R2UR UR11, R49 ;  /* 0x00000000310b72ca */ /* 0x000fc400000e0000 */
[C---:B------:R-:W-:Y:S02]  /*8bc0*/  R2UR UR12, R48.reuse ;  /* 0x00000000300c72ca */ /* 0x040fe400000e0000 */
[C---:B------:R-:W-:Y:S02]  /*8bd0*/  R2UR UR13, R49.reuse ;  /* 0x00000000310d72ca */ /* 0x040fe400000e0000 */
[C---:B------:R-:W-:Y:S02]  /*8be0*/  R2UR UR14, R48.reuse ;  /* 0x00000000300e72ca */ /* 0x040fe400000e0000 */
[C---:B------:R-:W-:Y:S02]  /*8bf0*/  R2UR UR15, R49.reuse ;  /* 0x00000000310f72ca */ /* 0x040fe400000e0000 */
[----:B------:R-:W-:Y:S02]  /*8c00*/  R2UR UR16, R48 ;  /* 0x00000000301072ca */ /* 0x000fe400000e0000 */
[----:B------:R-:W-:-:S02]  /*8c10*/  R2UR UR17, R49 ;  /* 0x00000000311172ca */ /* 0x000fc400000e0000 */
[----:B------:R-:W-:Y:S01]  /*8c20*/  ISETP.NE.AND P1, PT, R62, RZ, PT ;  /* 0x000000ff3e00720c */ /* 0x000fe20003f25270 */
[----:B--2---:R0:W-:Y:S02]  /*8c30*/  STG.E.64 desc[UR4][R52.64], R8 ;  /* 0x0000000834007986 */ /* 0x0041e4000c101b04 */
[----:B0-----:R-:W-:-:S04]  /*8c40*/  IMAD.WIDE.U32 R8, R6, 0x8, R50 ;  /* 0x0000000806087825 */ /* 0x001fc800078e0032 */
[----:B------:R-:W-:Y:S01]  /*8c50*/  IMAD R6, R3, 0x10, R6 ;  /* 0x0000001003067824 */ /* 0x000fe200078e0206 */
[----:B------:R0:W-:Y:S02]  /*8c60*/  STG.E.64 desc[UR6][R8.64], R10 ;  /* 0x0000000a08007986 */ /* 0x0001e4000c101b06 */
[----:B0-----:R-:W-:-:S04]  /*8c70*/  IMAD.WIDE.U32 R8, R59, 0x8, R50 ;  /* 0x000000083b087825 */ /* 0x001fc800078e0032 */
[----:B------:R-:W-:Y:S01]  /*8c80*/  IMAD.WIDE.U32 R10, R7, 0x8, R50 ;  /* 0x00000008070a7825 */ /* 0x000fe200078e0032 */
[----:B---3--:R0:W-:Y:S03]  /*8c90*/  STG.E.64 desc[UR4][R8.64], R16 ;  /* 0x0000001008007986 */ /* 0x0081e6000c101b04 */
[C---:B------:R-:W-:Y:S02]  /*8ca0*/  IMAD R59, R3.reuse, 0x10, R59 ;  /* 0x00000010033b7824 */ /* 0x040fe400078e023b */
[----:B------:R-:W-:Y:S02]  /*8cb0*/  IMAD R7, R3, 0x10, R7 ;  /* 0x0000001003077824 */ /* 0x000fe400078e0207 */
[----:B0-----:R-:W-:-:S04]  /*8cc0*/  IMAD.WIDE.U32 R8, R60, 0x8, R50 ;  /* 0x000000083c087825 */ /* 0x001fc800078e0032 */
[----:B------:R-:W-:Y:S01]  /*8cd0*/  IMAD.WIDE.U32 R16, R12, 0x8, R50 ;  /* 0x000000080c107825 */ /* 0x000fe200078e0032 */
[----:B------:R0:W-:Y:S03]  /*8ce0*/  STG.E.64 desc[UR6][R8.64], R18 ;  /* 0x0000001208007986 */ /* 0x0001e6000c101b06 */
[C---:B------:R-:W-:Y:S01]  /*8cf0*/  IMAD R60, R3.reuse, 0x10, R60 ;  /* 0x00000010033c7824 */ /* 0x040fe200078e023c */
[----:B----4-:R1:W-:Y:S01]  /*8d00*/  STG.E.64 desc[UR8][R10.64], R20 ;  /* 0x000000140a007986 */ /* 0x0103e2000c101b08 */
[----:B------:R-:W-:-:S03]  /*8d10*/  IMAD R12, R3, 0x10, R12 ;  /* 0x00000010030c7824 */ /* 0x000fc600078e020c */
[----:B------:R2:W-:Y:S01]  /*8d20*/  STG.E.64 desc[UR10][R16.64], R22 ;  /* 0x0000001610007986 */ /* 0x0005e2000c101b0a */
[----:B0-----:R-:W-:-:S04]  /*8d30*/  IMAD.WIDE.U32 R8, R14, 0x8, R50 ;  /* 0x000000080e087825 */ /* 0x001fc800078e0032 */
[--C-:B-1----:R-:W-:Y:S01]  /*8d40*/  IMAD.WIDE.U32 R10, R15, 0x8, R50.reuse ;  /* 0x000000080f0a7825 */ /* 0x102fe200078e0032 */
[----:B-----5:R0:W-:Y:S03]  /*8d50*/  STG.E.64 desc[UR12][R8.64], R24 ;  /* 0x0000001808007986 */ /* 0x0201e6000c101b0c */
[--C-:B------:R-:W-:Y:S01]  /*8d60*/  IMAD.WIDE.U32 R18, R44, 0x8, R50.reuse ;  /* 0x000000082c127825 */ /* 0x100fe200078e0032 */
[----:B------:R1:W-:Y:S03]  /*8d70*/  STG.E.64 desc[UR4][R10.64], R26 ;  /* 0x0000001a0a007986 */ /* 0x0003e6000c101b04 */
[--C-:B--2---:R-:W-:Y:S01]  /*8d80*/  IMAD.WIDE.U32 R16, R45, 0x8, R50.reuse ;  /* 0x000000082d107825 */ /* 0x104fe200078e0032 */
[----:B------:R2:W-:Y:S03]  /*8d90*/  STG.E.64 desc[UR6][R18.64], R28 ;  /* 0x0000001c12007986 */ /* 0x0005e6000c101b06 */
[--C-:B------:R-:W-:Y:S01]  /*8da0*/  IMAD.WIDE.U32 R20, R54, 0x8, R50.reuse ;  /* 0x0000000836147825 */ /* 0x100fe200078e0032 */
[----:B------:R2:W-:Y:S03]  /*8db0*/  STG.E.64 desc[UR8][R16.64], R30 ;  /* 0x0000001e10007986 */ /* 0x0005e6000c101b08 */
[----:B0-----:R-:W-:-:S04]  /*8dc0*/  IMAD.WIDE.U32 R8, R47, 0x8, R50 ;  /* 0x000000082f087825 */ /* 0x001fc800078e0032 */
[----:B-1----:R-:W-:-:S04]  /*8dd0*/  IMAD.WIDE.U32 R10, R46, 0x8, R50 ;  /* 0x000000082e0a7825 */ /* 0x002fc800078e0032 */
        /* <DEDUP_REMOVED lines=15> */
[C---:B------:R-:W-:Y:S02]  /*8ed0*/  IMAD R54, R3.reuse, 0x10, R54 ;  /* 0x0000001003367824 */ /* 0x040fe400078e0236 */
[----:B------:R-:W-:-:S02]  /*8ee0*/  IMAD R55, R3, 0x10, R55 ;  /* 0x0000001003377824 */ /* 0x000fc400078e0237 */
[C---:B------:R-:W-:Y:S02]  /*8ef0*/  IMAD R56, R3.reuse, 0x10, R56 ;  /* 0x0000001003387824 */ /* 0x040fe400078e0238 */
[----:B------:R-:W-:Y:S01]  /*8f00*/  IMAD R57, R3, 0x10, R57 ;  /* 0x0000001003397824 */ /* 0x000fe200078e0239 */
[----:B------:R-:W-:Y:S06]  /*8f10*/  @P1 BRA `(.L_x_79) ;  /* 0xfffffff800d41947 */ /* 0x000fec000383ffff */
[----:B------:R-:W-:Y:S05]  /*8f20*/  BSYNC.RECONVERGENT B0 ;  /* 0x0000000000007941 */ /* 0x000fea0003800200 */
.L_x_78:
[----:B------:R-:W-:Y:S05]  /*8f30*/  @!P0 EXIT ;  /* 0x000000000000894d */ /* 0x000fea0003800000 */
[----:B------:R-:W0:Y:S01]  /*8f40*/  LDCU UR4, c[0x0][0x3a4] ;  /* 0x00007480ff0477ac */ /* 0x000e220008000800 */
[----:B------:R-:W-:Y:S01]  /*8f50*/  ISETP.GE.U32.AND P0, PT, R2, 0x8, PT ;  /* 0x000000080200780c */ /* 0x000fe20003f06070 */
[----:B0-----:R-:W-:-:S12]  /*8f60*/  ULOP3.LUT UR5, UR4, 0x7, URZ, 0xc0, !UPT ;  /* 0x0000000704057892 */ /* 0x001fd8000f8ec0ff */
[----:B------:R-:W-:Y:S05]  /*8f70*/  @!P0 BRA `(.L_x_80) ;  /* 0x0000000000bc8947 */ /* 0x000fea0003800000 */
[----:B------:R-:W-:Y:S01]  /*8f80*/  IMAD R2, R4, 0x8, R0 ;  /* 0x0000000804027824 */ /* 0x000fe200078e0200 */
[----:B--2---:R-:W0:Y:S04]  /*8f90*/  LDC.64 R38, c[0x0][0x388] ;  /* 0x0000e200ff267b82 */ /* 0x004e280000000a00 */
[----:B------:R-:W2:Y:S04]  /*8fa0*/  LDL.128 R24, [R2] ;  /* 0x0000000002187983 */ /* 0x000ea80000100c00 */
[----:B------:R-:W3:Y:S04]  /*8fb0*/  LDL.128 R20, [R2+0x10] ;  /* 0x0000100002147983 */ /* 0x000ee80000100c00 */
[----:B------:R-:W4:Y:S04]  /*8fc0*/  LDL.128 R16, [R2+0x20] ;  /* 0x0000200002107983 */ /* 0x000f280000100c00 */
[----:B------:R-:W5:Y:S01]  /*8fd0*/  LDL.128 R8, [R2+0x30] ;  /* 0x0000300002087983 */ /* 0x000f620000100c00 */
[CC--:B------:R-:W-:Y:S01]  /*8fe0*/  IMAD R14, R3.reuse, R4.reuse, R13 ;  /* 0x00000004030e7224 */ /* 0x0c0fe200078e020d */
[C---:B------:R-:W-:Y:S01]  /*8ff0*/  R2UR UR6, R48.reuse ;  /* 0x00000000300672ca */ /* 0x040fe200000e0000 */
[----:B------:R-:W-:Y:S01]  /*9000*/  IMAD R7, R3, R4, R5 ;  /* 0x0000000403077224 */ /* 0x000fe200078e0205 */
[----:B------:R-:W-:Y:S01]  /*9010*/  R2UR UR7, R49 ;  /* 0x00000000310772ca */ /* 0x000fe200000e0000 */
[----:B------:R-:W-:Y:S01]  /*9020*/  IMAD.IADD R28, R3, 0x1, R14 ;  /* 0x00000001031c7824 */ /* 0x000fe200078e020e */
[----:B------:R-:W-:Y:S01]  /*9030*/  R2UR UR8, R48 ;  /* 0x00000000300872ca */ /* 0x000fe200000e0000 */
[----:B------:R-:W-:Y:S01]  /*9040*/  VIADD R4, R4, 0x8 ;  /* 0x0000000804047836 */ /* 0x000fe20000000000 */
[----:B------:R-:W-:Y:S01]  /*9050*/  R2UR UR9, R49 ;  /* 0x00000000310972ca */ /* 0x000fe200000e0000 */
[----:B------:R-:W-:Y:S01]  /*9060*/  IMAD.IADD R30, R3, 0x1, R28 ;  /* 0x00000001031e7824 */ /* 0x000fe200078e021c */
[----:B------:R-:W-:Y:S01]  /*9070*/  R2UR UR10, R48 ;  /* 0x00000000300a72ca */ /* 0x000fe200000e0000 */
[----:B0-----:R-:W-:Y:S01]  /*9080*/  IMAD.WIDE.U32 R6, R7, 0x8, R38 ;  /* 0x0000000807067825 */ /* 0x001fe200078e0026 */
[----:B------:R-:W-:-:S02]  /*9090*/  R2UR UR11, R49 ;  /* 0x00000000310b72ca */ /* 0x000fc400000e0000 */
[----:B------:R-:W-:Y:S01]  /*90a0*/  R2UR UR12, R48 ;  /* 0x00000000300c72ca */ /* 0x000fe200000e0000 */
[----:B------:R-:W-:Y:S01]  /*90b0*/  IMAD.IADD R32, R3, 0x1, R30 ;  /* 0x0000000103207824 */ /* 0x000fe200078e021e */
[C---:B------:R-:W-:Y:S01]  /*90c0*/  R2UR UR13, R49.reuse ;  /* 0x00000000310d72ca */ /* 0x040fe200000e0000 */
[----:B------:R-:W-:Y:S01]  /*90d0*/  IMAD.WIDE.U32 R14, R14, 0x8, R38 ;  /* 0x000000080e0e7825 */ /* 0x000fe200078e0026 */
        /* <DEDUP_REMOVED lines=8> */
[C---:B------:R-:W-:Y:S01]  /*9160*/  R2UR UR19, R49.reuse ;  /* 0x00000000311372ca */ /* 0x040fe200000e0000 */
        /* <DEDUP_REMOVED lines=16> */
.L_x_80:
[----:B------:R-:W-:-:S13]  /*9270*/  ISETP.NE.AND P0, PT, RZ, UR5, PT ;  /* 0x00000005ff007c0c */ /* 0x000fda000bf05270 */
[----:B------:R-:W-:Y:S05]  /*9280*/  @!P0 EXIT ;  /* 0x000000000000894d */ /* 0x000fea0003800000 */
[----:B------:R-:W-:Y:S02]  /*9290*/  UISETP.GE.U32.AND UP0, UPT, UR5, 0x4, UPT ;  /* 0x000000040500788c */ /* 0x000fe4000bf06070 */
[----:B------:R-:W-:-:S07]  /*92a0*/  ULOP3.LUT UR4, UR4, 0x3, URZ, 0xc0, !UPT ;  /* 0x0000000304047892 */ /* 0x000fce000f8ec0ff */
[----:B------:R-:W-:Y:S05]  /*92b0*/  BRA.U !UP0, `(.L_x_81) ;  /* 0x0000000108647547 */ /* 0x000fea000b800000 */
[----:B------:R-:W-:Y:S01]  /*92c0*/  IMAD R2, R4, 0x8, R0 ;  /* 0x0000000804027824 */ /* 0x000fe200078e0200 */
[----:B0-----:R-:W0:Y:S04]  /*92d0*/  LDC.64 R6, c[0x0][0x388] ;  /* 0x0000e200ff067b82 */ /* 0x001e280000000a00 */
[----:B--2---:R-:W2:Y:S04]  /*92e0*/  LDL.128 R8, [R2] ;  /* 0x0000000002087983 */ /* 0x004ea80000100c00 */
[----:B------:R-:W3:Y:S01]  /*92f0*/  LDL.128 R16, [R2+0x10] ;  /* 0x0000100002107983 */ /* 0x000ee20000100c00 */
        /* <DEDUP_REMOVED lines=13> */
[----:B0-----:R-:W-:-:S04]  /*93d0*/  IMAD.WIDE.U32 R14, R15, 0x8, R6 ;  /* 0x000000080f0e7825 */ /* 0x001fc800078e0006 */
[----:B------:R-:W-:-:S04]  /*93e0*/  IMAD.WIDE.U32 R20, R20, 0x8, R6 ;  /* 0x0000000814147825 */ /* 0x000fc800078e0006 */
[----:B------:R-:W-:-:S04]  /*93f0*/  IMAD.WIDE.U32 R22, R22, 0x8, R6 ;  /* 0x0000000816167825 */ /* 0x000fc800078e0006 */
[----:B------:R-:W-:Y:S01]  /*9400*/  IMAD.WIDE.U32 R6, R5, 0x8, R6 ;  /* 0x0000000805067825 */ /* 0x000fe200078e0006 */
[----:B--2---:R1:W-:Y:S04]  /*9410*/  STG.E.64 desc[UR6][R14.64], R8 ;  /* 0x000000080e007986 */ /* 0x0043e8000c101b06 */
[----:B------:R1:W-:Y:S04]  /*9420*/  STG.E.64 desc[UR8][R20.64], R10 ;  /* 0x0000000a14007986 */ /* 0x0003e8000c101b08 */
[----:B---3--:R1:W-:Y:S04]  /*9430*/  STG.E.64 desc[UR10][R22.64], R16 ;  /* 0x0000001016007986 */ /* 0x0083e8000c101b0a */
[----:B------:R1:W-:Y:S02]  /*9440*/  STG.E.64 desc[UR12][R6.64], R18 ;  /* 0x0000001206007986 */ /* 0x0003e4000c101b0c */
.L_x_81:
[----:B------:R-:W-:-:S13]  /*9450*/  ISETP.NE.AND P0, PT, RZ, UR4, PT ;  /* 0x00000004ff007c0c */ /* 0x000fda000bf05270 */
[----:B------:R-:W-:Y:S05]  /*9460*/  @!P0 EXIT ;  /* 0x000000000000894d */ /* 0x000fea0003800000 */
[----:B012---:R-:W0:Y:S01]  /*9470*/  LDC.64 R8, c[0x0][0x388] ;  /* 0x0000e200ff087b82 */ /* 0x007e220000000a00 */
[----:B------:R-:W-:Y:S01]  /*9480*/  UIADD3 UR4, UPT, UPT, -UR4, URZ, URZ ;  /* 0x000000ff04047290 */ /* 0x000fe2000fffe1ff */
[C---:B------:R-:W-:Y:S02]  /*9490*/  VIADD R2, R4.reuse, 0xffffffff ;  /* 0xffffffff04027836 */ /* 0x040fe40000000000 */
[----:B------:R-:W-:Y:S02]  /*94a0*/  IMAD R10, R4, 0x8, R0 ;  /* 0x00000008040a7824 */ /* 0x000fe400078e0200 */
[----:B------:R-:W-:Y:S02]  /*94b0*/  IMAD R2, R3, R2, R13 ;  /* 0x0000000203027224 */ /* 0x000fe400078e020d */
[----:B------:R-:W-:-:S07]  /*94c0*/  IMAD.U32 R0, RZ, RZ, UR4 ;  /* 0x00000004ff007e24 */ /* 0x000fce000f8e00ff */
.L_x_82:
        /* <DEDUP_REMOVED lines=11> */
.L_x_83:
        /* <DEDUP_REMOVED lines=16> */
.L_x_115:


//--------------------- .text.shared_u16_transpose_pack_u64 --------------------------
	.section	.text.shared_u16_transpose_pack_u64,"ax",@progbits
	.align	128
        .global         shared_u16_transpose_pack_u64
        .type           shared_u16_transpose_pack_u64,@function
        .size           shared_u16_transpose_pack_u64,(.L_x_116 - shared_u16_transpose_pack_u64)
        .other          shared_u16_transpose_pack_u64,@"STO_CUDA_ENTRY STV_DEFAULT"
shared_u16_transpose_pack_u64:
.text.shared_u16_transpose_pack_u64:
[----:B------:R-:W0:Y:S01]  /*0000*/  LDC R1, c[0x0][0x37c] ;  /* 0x0000df00ff017b82 */ /* 0x000e220000000800 */
[----:B------:R-:W1:Y:S07]  /*0010*/  S2R R2, SR_TID.X ;  /* 0x0000000000027919 */ /* 0x000e6e0000002100 */
[----:B------:R-:W2:Y:S01]  /*0020*/  S2UR UR36, SR_CTAID.X ;  /* 0x00000000002479c3 */ /* 0x000ea20000002500 */
[----:B------:R-:W3:Y:S01]  /*0030*/  LDCU UR5, c[0x0][0x3a0] ;  /* 0x00007400ff0577ac */ /* 0x000ee20008000800 */
[----:B0-----:R-:W-:Y:S01]  /*0040*/  VIADD R1, R1, 0xffffff80 ;  /* 0xffffff8001017836 */ /* 0x001fe20000000000 */
[----:B------:R-:W2:Y:S01]  /*0050*/  LDCU UR4, c[0x0][0x360] ;  /* 0x00006c00ff0477ac */ /* 0x000ea20008000800 */
[----:B---3--:R-:W-:-:S02]  /*0060*/  ULOP3.LUT UP0, URZ, UR5, 0x3f, URZ, 0xc0, !UPT ;  /* 0x0000003f05ff7892 */ /* 0x008fc4000f80c0ff */
[----:B--2---:R-:W-:-:S06]  /*0070*/  UIMAD UR36, UR36, UR4, URZ ;  /* 0x00000004242472a4 */ /* 0x004fcc000f8e02ff */
[----:B-1----:R-:W-:Y:S01]  /*0080*/  VIADD R2, R2, UR36 ;  /* 0x0000002402027c36 */ /* 0x002fe20008000000 */
[----:B------:R-:W-:Y:S06]  /*0090*/  BRA.U !UP0, `(.L_x_84) ;  /* 0x0000000108407547 */ /* 0x000fec000b800000 */
        /* <DEDUP_REMOVED lines=16> */
.L_x_84:
        /* <DEDUP_REMOVED lines=19> */
.L_x_85:
[----:B------:R-:W0:Y:S01]  /*02d0*/  LDCU UR5, c[0x0][0x3a0] ;  /* 0x00007400ff0577ac */ /* 0x000e220008000800 */
[----:B------:R-:W1:Y:S01]  /*02e0*/  LDC.64 R10, c[0x0][0x358] ;  /* 0x0000d600ff0a7b82 */ /* 0x000e620000000a00 */
[----:B0-----:R-:W-:-:S04]  /*02f0*/  USHF.R.S32.HI UR4, URZ, 0x1f, UR5 ;  /* 0x0000001fff047899 */ /* 0x001fc80008011405 */
[----:B------:R-:W-:-:S04]  /*0300*/  ULEA.HI UR4, UR4, UR5, URZ, 0x6 ;  /* 0x0000000504047291 */ /* 0x000fc8000f8f30ff */
[----:B------:R-:W-:-:S06]  /*0310*/  USHF.R.S32.HI UR4, URZ, 0x6, UR4 ;  /* 0x00000006ff047899 */ /* 0x000fcc0008011404 */
[----:B------:R-:W-:-:S13]  /*0320*/  ISETP.GE.AND P0, PT, R2, UR4, PT ;  /* 0x0000000402007c0c */ /* 0x000fda000bf06270 */
[----:B------:R-:W-:Y:S05]  /*0330*/  @P0 BRA `(.L_x_86) ;  /* 0x0000002c00680947 */ /* 0x000fea0003800000 */
[----:B------:R-:W0:Y:S01]  /*0340*/  LDC.64 R8, c[0x0][0x390] ;  /* 0x0000e400ff087b82 */ /* 0x000e220000000a00 */
[----:B-1----:R-:W-:Y:S01]  /*0350*/  R2UR UR10, R10 ;  /* 0x000000000a0a72ca */ /* 0x002fe200000e0000 */
[----:B------:R-:W-:Y:S01]  /*0360*/  IMAD.SHL.U32 R3, R2, 0x40, RZ ;  /* 0x0000004002037824 */ /* 0x000fe200078e00ff */
[C---:B------:R-:W-:Y:S02]  /*0370*/  R2UR UR11, R11.reuse ;  /* 0x000000000b0b72ca */ /* 0x040fe400000e0000 */
[C---:B------:R-:W-:Y:S02]  /*0380*/  R2UR UR6, R10.reuse ;  /* 0x000000000a0672ca */ /* 0x040fe400000e0000 */
[C---:B------:R-:W-:Y:S02]  /*0390*/  R2UR UR7, R11.reuse ;  /* 0x000000000b0772ca */ /* 0x040fe400000e0000 */
[----:B------:R-:W-:Y:S02]  /*03a0*/  R2UR UR4, R10 ;  /* 0x000000000a0472ca */ /* 0x000fe400000e0000 */
[----:B------:R-:W-:-:S02]  /*03b0*/  R2UR UR5, R11 ;  /* 0x000000000b0572ca */ /* 0x000fc400000e0000 */
[C---:B------:R-:W-:Y:S02]  /*03c0*/  R2UR UR20, R10.reuse ;  /* 0x000000000a1472ca */ /* 0x040fe400000e0000 */
[C---:B------:R-:W-:Y:S02]  /*03d0*/  R2UR UR21, R11.reuse ;  /* 0x000000000b1572ca */ /* 0x040fe400000e0000 */
[C---:B------:R-:W-:Y:S02]  /*03e0*/  R2UR UR22, R10.reuse ;  /* 0x000000000a1672ca */ /* 0x040fe400000e0000 */
[C---:B------:R-:W-:Y:S02]  /*03f0*/  R2UR UR23, R11.reuse ;  /* 0x000000000b1772ca */ /* 0x040fe400000e0000 */
[C---:B------:R-:W-:Y:S02]  /*0400*/  R2UR UR8, R10.reuse ;  /* 0x000000000a0872ca */ /* 0x040fe400000e0000 */
[----:B------:R-:W-:Y:S01]  /*0410*/  R2UR UR9, R11 ;  /* 0x000000000b0972ca */ /* 0x000fe200000e0000 */
[----:B0-----:R-:W-:Y:S01]  /*0420*/  IMAD.WIDE R8, R3, 0x2, R8 ;  /* 0x0000000203087825 */ /* 0x001fe200078e0208 */
[----:B------:R-:W-:-:S02]  /*0430*/  R2UR UR14, R10 ;  /* 0x000000000a0e72ca */ /* 0x000fc400000e0000 */
[C---:B------:R-:W-:Y:S02]  /*0440*/  R2UR UR15, R11.reuse ;  /* 0x000000000b0f72ca */ /* 0x040fe400000e0000 */
[----:B------:R-:W2:Y:S01]  /*0450*/  LDG.E.U16 R20, desc[UR10][R8.64+0x60] ;  /* 0x0000600a08147981 */ /* 0x000ea2000c1e1500 */
[C---:B------:R-:W-:Y:S02]  /*0460*/  R2UR UR18, R10.reuse ;  /* 0x000000000a1272ca */ /* 0x040fe400000e0000 */
[C---:B------:R-:W-:Y:S01]  /*0470*/  R2UR UR19, R11.reuse ;  /* 0x000000000b1372ca */ /* 0x040fe200000e0000 */
[----:B------:R-:W3:Y:S01]  /*0480*/  LDG.E.U16 R4, desc[UR6][R8.64+0x20] ;  /* 0x0000200608047981 */ /* 0x000ee2000c1e1500 */
[C---:B------:R-:W-:Y:S02]  /*0490*/  R2UR UR12, R10.reuse ;  /* 0x000000000a0c72ca */ /* 0x040fe400000e0000 */
[----:B------:R-:W-:Y:S01]  /*04a0*/  R2UR UR13, R11 ;  /* 0x000000000b0d72ca */ /* 0x000fe200000e0000 */
[----:B------:R-:W4:Y:S01]  /*04b0*/  LDG.E.U16 R41, desc[UR4][R8.64] ;  /* 0x0000000408297981 */ /* 0x000f22000c1e1500 */
[----:B------:R-:W-:-:S02]  /*04c0*/  R2UR UR16, R10 ;  /* 0x000000000a1072ca */ /* 0x000fc400000e0000 */
[----:B------:R-:W-:Y:S01]  /*04d0*/  R2UR UR17, R11 ;  /* 0x000000000b1172ca */ /* 0x000fe200000e0000 */
[----:B------:R-:W5:Y:S04]  /*04e0*/  LDG.E.U16 R36, desc[UR20][R8.64+0x24] ;  /* 0x0000241408247981 */ /* 0x000f68000c1e1500 */
[----:B------:R-:W5:Y:S04]  /*04f0*/  LDG.E.U16 R7, desc[UR22][R8.64+0x64] ;  /* 0x0000641608077981 */ /* 0x000f68000c1e1500 */
[----:B------:R-:W5:Y:S04]  /*0500*/  LDG.E.U16 R33, desc[UR10][R8.64+0x44] ;  /* 0x0000440a08217981 */ /* 0x000f68000c1e1500 */
[----:B------:R-:W5:Y:S04]  /*0510*/  LDG.E.U16 R43, desc[UR8][R8.64+0x40] ;  /* 0x00004008082b7981 */ /* 0x000f68000c1e1500 */
[----:B------:R-:W5:Y:S04]  /*0520*/  LDG.E.U16 R40, desc[UR14][R8.64+0x22] ;  /* 0x0000220e08287981 */ /* 0x000f68000c1e1500 */
[----:B------:R-:W5:Y:S01]  /*0530*/  LDG.E.U16 R31, desc[UR6][R8.64+0x4] ;  /* 0x00000406081f7981 */ /* 0x000f62000c1e1500 */
[----:B------:R-:W-:-:S02]  /*0540*/  R2UR UR24, R10 ;  /* 0x000000000a1872ca */ /* 0x000fc400000e0000 */
[C---:B------:R-:W-:Y:S01]  /*0550*/  R2UR UR25, R11.reuse ;  /* 0x000000000b1972ca */ /* 0x040fe200000e0000 */
[----:B------:R-:W5:Y:S01]  /*0560*/  LDG.E.U16 R32, desc[UR18][R8.64+0x62] ;  /* 0x0000621208207981 */ /* 0x000f62000c1e1500 */
[C---:B------:R-:W-:Y:S02]  /*0570*/  R2UR UR26, R10.reuse ;  /* 0x000000000a1a72ca */ /* 0x040fe400000e0000 */
[----:B------:R-:W-:Y:S01]  /*0580*/  R2UR UR27, R11 ;  /* 0x000000000b1b72ca */ /* 0x000fe200000e0000 */
[----:B------:R-:W5:Y:S04]  /*0590*/  LDG.E.U16 R39, desc[UR16][R8.64+0x42] ;  /* 0x0000421008277981 */ /* 0x000f68000c1e1500 */
        /* <DEDUP_REMOVED lines=25> */
[C---:B------:R-:W-:Y:S01]  /*0730*/  R2UR UR31, R11.reuse ;  /* 0x000000000b1f72ca */ /* 0x040fe200000e0000 */
[----:B------:R-:W5:Y:S01]  /*0740*/  LDG.E.U16 R38, desc[UR12][R8.64+0x10] ;  /* 0x0000100c08267981 */ /* 0x000f62000c1e1500 */
        /* <DEDUP_REMOVED lines=9> */
[----:B------:R-:W-:Y:S01]  /*07e0*/  R2UR UR43, R11 ;  /* 0x000000000b2b72ca */ /* 0x000fe200000e0000 */
[----:B--2---:R-:W-:Y:S02]  /*07f0*/  IMAD.U32 R24, R20, 0x10000, RZ ;  /* 0x0001000014187824 */ /* 0x004fe400078e00ff */
[----:B------:R-:W2:Y:S01]  /*0800*/  LDG.E.U16 R20, desc[UR18][R8.64+0x70] ;  /* 0x0000701208147981 */ /* 0x000ea2000c1e1500 */
[----:B---3--:R-:W-:-:S03]  /*0810*/  IMAD.WIDE.U32 R4, R4, 0x10000, RZ ;  /* 0x0001000004047825 */ /* 0x008fc600078e00ff */
[----:B----4-:R-:W-:Y:S02]  /*0820*/  LOP3.LUT R34, R4, R41, RZ, 0xfc, !PT ;  /* 0x0000002904227212 */ /* 0x010fe400078efcff */
[----:B------:R-:W3:Y:S01]  /*0830*/  LDG.E.U16 R41, desc[UR16][R8.64+0x50] ;  /* 0x0000501008297981 */ /* 0x000ee2000c1e1500 */
[----:B-----5:R-:W-:-:S03]  /*0840*/  IMAD.WIDE.U32 R10, R36, 0x10000, RZ ;  /* 0x00010000240a7825 */ /* 0x020fc600078e00ff */
[----:B------:R-:W4:Y:S01]  /*0850*/  LDG.E.U16 R36, desc[UR22][R8.64+0x32] ;  /* 0x0000321608247981 */ /* 0x000f22000c1e1500 */
[----:B------:R-:W-:-:S05]  /*0860*/  IMAD.U32 R7, R7, 0x10000, RZ ;  /* 0x0001000007077824 */ /* 0x000fca00078e00ff */
[----:B------:R-:W-:Y:S02]  /*0870*/  LOP3.LUT R33, R7, R11, R33, 0xfe, !PT ;  /* 0x0000000b07217212 */ /* 0x000fe400078efe21 */
[----:B------:R-:W5:Y:S01]  /*0880*/  LDG.E.U16 R7, desc[UR10][R8.64+0x72] ;  /* 0x0000720a08077981 */ /* 0x000f62000c1e1500 */
[----:B------:R-:W-:Y:S01]  /*0890*/  LOP3.LUT R24, R24, R5, R43, 0xfe, !PT ;  /* 0x0000000518187212 */ /* 0x000fe200078efe2b */
[----:B------:R-:W-:Y:S02]  /*08a0*/  IMAD.WIDE.U32 R4, R40, 0x10000, RZ ;  /* 0x0001000028047825 */ /* 0x000fe400078e00ff */
[----:B------:R-:W5:Y:S01]  /*08b0*/  LDG.E.U16 R40, desc[UR6][R8.64+0x52] ;  /* 0x0000520608287981 */ /* 0x000f62000c1e1500 */
[----:B------:R-:W-:-:S03]  /*08c0*/  LOP3.LUT R11, R10, R31, RZ, 0xfc, !PT ;  /* 0x0000001f0a0b7212 */ /* 0x000fc600078efcff */
[----:B------:R-:W5:Y:S04]  /*08d0*/  LDG.E.U16 R31, desc[UR20][R8.64+0x12] ;  /* 0x00001214081f7981 */ /* 0x000f68000c1e1500 */
[----:B------:R-:W5:Y:S01]  /*08e0*/  LDG.E.U16 R10, desc[UR8][R8.64+0x74] ;  /* 0x00007408080a7981 */ /* 0x000f62000c1e1500 */
[----:B------:R-:W-:-:S05]  /*08f0*/  IMAD.U32 R32, R32, 0x10000, RZ ;  /* 0x0001000020207824 */ /* 0x000fca00078e00ff */
[----:B------:R-:W-:Y:S02]  /*0900*/  LOP3.LUT R39, R32, R5, R39, 0xfe, !PT ;  /* 0x0000000520277212 */ /* 0x000fe400078efe27 */
[----:B------:R-:W-:Y:S01]  /*0910*/  LOP3.LUT R3, R4, R3, RZ, 0xfc, !PT ;  /* 0x0000000304037212 */ /* 0x000fe200078efcff */
[----:B------:R-:W5:Y:S01]  /*0920*/  LDG.E.U16 R32, desc[UR4][R8.64+0x54] ;  /* 0x0000540408207981 */ /* 0x000f62000c1e1500 */
[----:B------:R-:W-:Y:S01]  /*0930*/  IMAD.WIDE.U32 R4, R28, 0x10000, RZ ;  /* 0x000100001c047825 */ /* 0x000fe200078e00ff */
[----:B------:R-:W0:Y:S02]  /*0940*/  LDCU.64 UR4, c[0x0][0x358] ;  /* 0x00006b00ff0477ac */ /* 0x000e240008000a00 */
[----:B------:R-:W5:Y:S01]  /*0950*/  LDG.E.U16 R28, desc[UR26][R8.64+0x34] ;  /* 0x0000341a081c7981 */ /* 0x000f62000c1e1500 */
[----:B------:R-:W-:-:S05]  /*0960*/  IMAD.U32 R15, R15, 0x10000, RZ ;  /* 0x000100000f0f7824 */ /* 0x000fca00078e00ff */
[----:B------:R-:W-:Y:S02]  /*0970*/  LOP3.LUT R30, R15, R5, R30, 0xfe, !PT ;  /* 0x000000050f1e7212 */ /* 0x000fe400078efe1e */
[----:B------:R-:W-:Y:S01]  /*0980*/  LOP3.LUT R23, R4, R23, RZ, 0xfc, !PT ;  /* 0x0000001704177212 */ /* 0x000fe200078efcff */
[----:B------:R-:W-:-:S04]  /*0990*/  IMAD.WIDE.U32 R4, R35, 0x10000, RZ ;  /* 0x0001000023047825 */ /* 0x000fc800078e00ff */
[----:B------:R-:W-:Y:S02]  /*09a0*/  IMAD.U32 R25, R25, 0x10000, RZ ;  /* 0x0001000019197824 */ /* 0x000fe400078e00ff */
[----:B------:R-:W-:-:S04]  /*09b0*/  IMAD.WIDE.U32 R14, R14, 0x10000, RZ ;  /* 0x000100000e0e7825 */ /* 0x000fc800078e00ff */
[----:B------:R-:W-:Y:S01]  /*09c0*/  IMAD.U32 R37, R37, 0x10000, RZ ;  /* 0x0001000025257824 */ /* 0x000fe200078e00ff */
[----:B------:R-:W-:Y:S02]  /*09d0*/  LOP3.LUT R29, R4, R29, RZ, 0xfc, !PT ;  /* 0x0000001d041d7212 */ /* 0x000fe400078efcff */
[----:B------:R-:W-:Y:S02]  /*09e0*/  LOP3.LUT R27, R25, R5, R27, 0xfe, !PT ;  /* 0x00000005191b7212 */ /* 0x000fe400078efe1b */
[----:B------:R-:W5:Y:S01]  /*09f0*/  LDG.E.U16 R25, desc[UR24][R8.64+0x14] ;  /* 0x0000141808197981 */ /* 0x000f62000c1e1500 */
[----:B------:R-:W-:-:S03]  /*0a00*/  LOP3.LUT R13, R37, R15, R13, 0xfe, !PT ;  /* 0x0000000f250d7212 */ /* 0x000fc600078efe0d */
[----:B------:R-:W5:Y:S01]  /*0a10*/  LDG.E.U16 R15, desc[UR34][R8.64+0x76] ;  /* 0x00007622080f7981 */ /* 0x000f62000c1e1500 */
[----:B------:R-:W-:-:S03]  /*0a20*/  IMAD.WIDE.U32 R4, R19, 0x10000, RZ ;  /* 0x0001000013047825 */ /* 0x000fc600078e00ff */
[----:B------:R-:W5:Y:S01]  /*0a30*/  LDG.E.U16 R19, desc[UR30][R8.64+0x36] ;  /* 0x0000361e08137981 */ /* 0x000f62000c1e1500 */
[----:B------:R-:W-:-:S03]  /*0a40*/  IMAD.U32 R35, R18, 0x10000, RZ ;  /* 0x0001000012237824 */ /* 0x000fc600078e00ff */
[----:B------:R-:W5:Y:S01]  /*0a50*/  LDG.E.U16 R18, desc[UR42][R8.64+0x58] ;  /* 0x0000582a08127981 */ /* 0x000f62000c1e1500 */
[----:B------:R-:W-:-:S03]  /*0a60*/  LOP3.LUT R4, R4, R6, RZ, 0xfc, !PT ;  /* 0x0000000604047212 */ /* 0x000fc600078efcff */
[----:B------:R-:W5:Y:S01]  /*0a70*/  LDG.E.U16 R6, desc[UR32][R8.64+0x56] ;  /* 0x0000562008067981 */ /* 0x000f62000c1e1500 */
[----:B------:R-:W-:-:S03]  /*0a80*/  LOP3.LUT R5, R35, R5, R0, 0xfe, !PT ;  /* 0x0000000523057212 */ /* 0x000fc600078efe00 */
[----:B0-----:R-:W5:Y:S01]  /*0a90*/  LDG.E.U16 R0, desc[UR4][R8.64+0x78] ;  /* 0x0000780408007981 */ /* 0x001f62000c1e1500 */
[----:B------:R-:W-:-:S03]  /*0aa0*/  IMAD.U32 R37, R16, 0x10000, RZ ;  /* 0x0001000010257824 */ /* 0x000fc600078e00ff */
[----:B------:R-:W5:Y:S01]  /*0ab0*/  LDG.E.U16 R35, desc[UR28][R8.64+0x16] ;  /* 0x0000161c08237981 */ /* 0x000f62000c1e1500 */
[----:B------:R-:W-:-:S05]  /*0ac0*/  IMAD.WIDE.U32 R16, R17, 0x10000, RZ ;  /* 0x0001000011107825 */ /* 0x000fca00078e00ff */
[----:B------:R-:W-:Y:S02]  /*0ad0*/  LOP3.LUT R12, R37, R17, R12, 0xfe, !PT ;  /* 0x00000011250c7212 */ /* 0x000fe400078efe0c */
[----:B------:R-:W-:Y:S02]  /*0ae0*/  LOP3.LUT R22, R16, R22, RZ, 0xfc, !PT ;  /* 0x0000001610167212 */ /* 0x000fe400078efcff */
[----:B------:R-:W0:Y:S01]  /*0af0*/  LDC.64 R16, c[0x0][0x390] ;  /* 0x0000e400ff107b82 */ /* 0x000e220000000a00 */
[----:B------:R-:W-:Y:S02]  /*0b00*/  LOP3.LUT R14, R14, R26, RZ, 0xfc, !PT ;  /* 0x0000001a0e0e7212 */ /* 0x000fe400078efcff */
[----:B------:R-:W5:Y:S01]  /*0b10*/  LDG.E.U16 R26, desc[UR40][R8.64+0x38] ;  /* 0x00003828081a7981 */ /* 0x000f62000c1e1500 */
[----:B--2---:R-:W-:Y:S02]  /*0b20*/  IMAD.U32 R37, R20, 0x10000, RZ ;  /* 0x0001000014257824 */ /* 0x004fe400078e00ff */
[----:B------:R-:W-:-:S05]  /*0b30*/  IMAD.WIDE.U32 R20, R21, 0x10000, RZ ;  /* 0x0001000015147825 */ /* 0x000fca00078e00ff */
[----:B---3--:R-:W-:Y:S01]  /*0b40*/  LOP3.LUT R41, R37, R21, R41, 0xfe, !PT ;  /* 0x0000001525297212 */ /* 0x008fe200078efe29 */
[----:B------:R-:W-:Y:S01]  /*0b50*/  IMAD.SHL.U32 R21, R2, 0x40, RZ ;  /* 0x0000004002157824 */ /* 0x000fe200078e00ff */
[----:B------:R-:W-:Y:S01]  /*0b60*/  LOP3.LUT R38, R20, R38, RZ, 0xfc, !PT ;  /* 0x0000002614267212 */ /* 0x000fe200078efcff */
[----:B------:R-:W2:Y:S02]  /*0b70*/  LDG.E.U16 R37, desc[UR4][R8.64+0x1a] ;  /* 0x00001a0408257981 */ /* 0x000ea4000c1e1500 */
[----:B0-----:R-:W-:-:S04]  /*0b80*/  IMAD.WIDE R16, R21, 0x2, R16 ;  /* 0x0000000215107825 */ /* 0x001fc800078e0210 */
[----:B----4-:R-:W-:Y:S02]  /*0b90*/  IMAD.WIDE.U32 R20, R36, 0x10000, RZ ;  /* 0x0001000024147825 */ /* 0x010fe400078e00ff */
[----:B------:R-:W3:Y:S02]  /*0ba0*/  LDG.E.U16 R36, desc[UR4][R16.64+0x5a] ;  /* 0x00005a0410247981 */ /* 0x000ee4000c1e1500 */
[----:B-----5:R-:W-:Y:S02]  /*0bb0*/  IMAD.U32 R43, R7, 0x10000, RZ ;  /* 0x00010000072b7824 */ /* 0x020fe400078e00ff */
[----:B------:R0:W4:Y:S03]  /*0bc0*/  LDG.E.U16 R7, desc[UR38][R8.64+0x18] ;  /* 0x0000182608077981 */ /* 0x000126000c1e1500 */
[----:B------:R-:W-:Y:S02]  /*0bd0*/  LOP3.LUT R40, R43, R21, R40, 0xfe, !PT ;  /* 0x000000152b287212 */ /* 0x000fe400078efe28 */
[----:B------:R-:W5:Y:S01]  /*0be0*/  LDG.E.U16 R21, desc[UR4][R16.64+0x3a] ;  /* 0x00003a0410157981 */ /* 0x000f62000c1e1500 */
[----:B------:R-:W-:Y:S01]  /*0bf0*/  LOP3.LUT R20, R20, R31, RZ, 0xfc, !PT ;  /* 0x0000001f14147212 */ /* 0x000fe200078efcff */
[----:B------:R-:W-:-:S02]  /*0c00*/  IMAD.U32 R31, R10, 0x10000, RZ ;  /* 0x000100000a1f7824 */ /* 0x000fc400078e00ff */
[----:B------:R-:W2:Y:S01]  /*0c10*/  LDG.E.U16 R10, desc[UR4][R16.64+0x7a] ;  /* 0x00007a04100a7981 */ /* 0x000ea2000c1e1500 */
[----:B0-----:R-:W-:-:S03]  /*0c20*/  IMAD.WIDE.U32 R8, R28, 0x10000, RZ ;  /* 0x000100001c087825 */ /* 0x001fc600078e00ff */
[----:B------:R-:W4:Y:S02]  /*0c30*/  LDG.E.U16 R28, desc[UR4][R16.64+0x3c] ;  /* 0x00003c04101c7981 */ /* 0x000f24000c1e1500 */
[----:B------:R-:W-:Y:S02]  /*0c40*/  LOP3.LUT R32, R31, R9, R32, 0xfe, !PT ;  /* 0x000000091f207212 */ /* 0x000fe400078efe20 */
[----:B------:R-:W4:Y:S01]  /*0c50*/  LDG.E.U16 R31, desc[UR4][R16.64+0x7e] ;  /* 0x00007e04101f7981 */ /* 0x000f22000c1e1500 */
[----:B------:R-:W-:Y:S01]  /*0c60*/  LOP3.LUT R25, R8, R25, RZ, 0xfc, !PT ;  /* 0x0000001908197212 */ /* 0x000fe200078efcff */
[----:B------:R-:W-:Y:S02]  /*0c70*/  IMAD.U32 R15, R15, 0x10000, RZ ;  /* 0x000100000f0f7824 */ /* 0x000fe400078e00ff */
[----:B------:R-:W-:Y:S02]  /*0c80*/  IMAD.WIDE.U32 R8, R19, 0x10000, RZ ;  /* 0x0001000013087825 */ /* 0x000fe400078e00ff */
[----:B------:R-:W4:Y:S03]  /*0c90*/  LDG.E.U16 R19, desc[UR4][R16.64+0x1c] ;  /* 0x00001c0410137981 */ /* 0x000f26000c1e1500 */
[----:B------:R-:W-:-:S02]  /*0ca0*/  LOP3.LUT R6, R15, R9, R6, 0xfe, !PT ;  /* 0x000000090f067212 */ /* 0x000fc400078efe06 */
[----:B------:R-:W4:Y:S01]  /*0cb0*/  LDG.E.U16 R15, desc[UR4][R16.64+0x5c] ;  /* 0x00005c04100f7981 */ /* 0x000f22000c1e1500 */
[----:B------:R-:W-:-:S03]  /*0cc0*/  IMAD.U32 R9, R0, 0x10000, RZ ;  /* 0x0001000000097824 */ /* 0x000fc600078e00ff */
[----:B------:R-:W4:Y:S01]  /*0cd0*/  LDG.E.U16 R0, desc[UR4][R16.64+0x7c] ;  /* 0x00007c0410007981 */ /* 0x000f22000c1e1500 */
[----:B------:R-:W-:Y:S01]  /*0ce0*/  LOP3.LUT R35, R8, R35, RZ, 0xfc, !PT ;  /* 0x0000002308237212 */ /* 0x000fe200078efcff */
[----:B------:R-:W-:-:S05]  /*0cf0*/  IMAD.HI.U32 R8, R26, 0x10000, RZ ;  /* 0x000100001a087827 */ /* 0x000fca00078e00ff */
[----:B------:R-:W-:Y:S02]  /*0d00*/  LOP3.LUT R18, R9, R8, R18, 0xfe, !PT ;  /* 0x0000000809127212 */ /* 0x000fe400078efe12 */
[----:B------:R-:W-:-:S04]  /*0d10*/  SHF.R.U64 R43, R34, 0x8, R24 ;  /* 0x00000008222b7819 */ /* 0x000fc80000001218 */
[----:B------:R-:W-:-:S04]  /*0d20*/  LOP3.LUT R43, R43, R38, RZ, 0x3c, !PT ;  /* 0x000000262b2b7212 */ /* 0x000fc800078e3cff */
[----:B------:R-:W-:Y:S01]  /*0d30*/  LOP3.LUT R38, R38, 0xff00ff, R43, 0x78, !PT ;  /* 0x00ff00ff26267812 */ /* 0x000fe200078e782b */
[----:B-----5:R-:W-:-:S04]  /*0d40*/  IMAD.WIDE.U32 R8, R21, 0x10000, RZ ;  /* 0x0001000015087825 */ /* 0x020fc800078e00ff */
[----:B--2---:R-:W-:Y:S02]  /*0d50*/  IMAD.U32 R21, R10, 0x10000, RZ ;  /* 0x000100000a157824 */ /* 0x004fe400078e00ff */
[----:B------:R-:W2:Y:S03]  /*0d60*/  LDG.E.U16 R10, desc[UR4][R16.64+0x3e] ;  /* 0x00003e04100a7981 */ /* 0x000ea6000c1e1500 */
[----:B---3--:R-:W-:Y:S02]  /*0d70*/  LOP3.LUT R36, R21, R9, R36, 0xfe, !PT ;  /* 0x0000000915247212 */ /* 0x008fe400078efe24 */
[----:B------:R-:W3:Y:S04]  /*0d80*/  LDG.E.U16 R21, desc[UR4][R16.64+0x5e] ;  /* 0x00005e0410157981 */ /* 0x000ee8000c1e1500 */
[----:B------:R0:W5:Y:S01]  /*0d90*/  LDG.E.U16 R17, desc[UR4][R16.64+0x1e] ;  /* 0x00001e0410117981 */ /* 0x000162000c1e1500 */
[----:B------:R-:W-:-:S02]  /*0da0*/  LOP3.LUT R37, R8, R37, RZ, 0xfc, !PT ;  /* 0x0000002508257212 */ /* 0x000fc400078efcff */
[----:B------:R-:W-:Y:S01]  /*0db0*/  SHF.R.U32.HI R8, RZ, 0x8, R24 ;  /* 0x00000008ff087819 */ /* 0x000fe20000011618 */
[----:B------:R-:W-:-:S03]  /*0dc0*/  IMAD.SHL.U32 R9, R43, 0x100, RZ ;  /* 0x000001002b097824 */ /* 0x000fc600078e00ff */
[----:B------:R-:W-:Y:S02]  /*0dd0*/  LOP3.LUT R8, R8, R41, RZ, 0x3c, !PT ;  /* 0x0000002908087212 */ /* 0x000fe400078e3cff */
[----:B------:R-:W-:Y:S02]  /*0de0*/  LOP3.LUT R34, R34, 0xff00ff00, R9, 0x78, !PT ;  /* 0xff00ff0022227812 */ /* 0x000fe400078e7809 */
[--C-:B------:R-:W-:Y:S02]  /*0df0*/  LOP3.LUT R9, R41, 0xff00ff, R8.reuse, 0x78, !PT ;  /* 0x00ff00ff29097812 */ /* 0x100fe400078e7808 */
[----:B------:R-:W-:Y:S02]  /*0e00*/  SHF.R.U64 R41, R3, 0x8, R39 ;  /* 0x0000000803297819 */ /* 0x000fe40000001227 */
[----:B------:R-:W-:Y:S02]  /*0e10*/  SHF.L.U64.HI R43, R43, 0x8, R8 ;  /* 0x000000082b2b7819 */ /* 0x000fe40000010208 */
[----:B------:R-:W-:-:S02]  /*0e20*/  LOP3.LUT R41, R41, R20, RZ, 0x3c, !PT ;  /* 0x0000001429297212 */ /* 0x000fc400078e3cff */
[----:B------:R-:W-:-:S03]  /*0e30*/  LOP3.LUT R24, R24, 0xff00ff00, R43, 0x78, !PT ;  /* 0xff00ff0018187812 */ /* 0x000fc600078e782b */
[----:B------:R-:W-:Y:S01]  /*0e40*/  IMAD.SHL.U32 R8, R41, 0x100, RZ ;  /* 0x0000010029087824 */ /* 0x000fe200078e00ff */
[----:B------:R-:W-:-:S04]  /*0e50*/  SHF.R.U32.HI R43, RZ, 0x8, R39 ;  /* 0x00000008ff2b7819 */ /* 0x000fc80000011627 */
[----:B------:R-:W-:Y:S02]  /*0e60*/  LOP3.LUT R3, R3, 0xff00ff00, R8, 0x78, !PT ;  /* 0xff00ff0003037812 */ /* 0x000fe400078e7808 */
[----:B------:R-:W-:-:S04]  /*0e70*/  LOP3.LUT R8, R43, R40, RZ, 0x3c, !PT ;  /* 0x000000282b087212 */ /* 0x000fc800078e3cff */
[--C-:B0-----:R-:W-:Y:S02]  /*0e80*/  LOP3.LUT R16, R40, 0xff00ff, R8.reuse, 0x78, !PT ;  /* 0x00ff00ff28107812 */ /* 0x101fe400078e7808 */
[--C-:B------:R-:W-:Y:S02]  /*0e90*/  SHF.R.U64 R40, R11, 0x8, R33.reuse ;  /* 0x000000080b287819 */ /* 0x100fe40000001221 */
[----:B------:R-:W-:Y:S02]  /*0ea0*/  SHF.L.U64.HI R8, R41, 0x8, R8 ;  /* 0x0000000829087819 */ /* 0x000fe40000010208 */
[----:B------:R-:W-:Y:S02]  /*0eb0*/  LOP3.LUT R40, R40, R25, RZ, 0x3c, !PT ;  /* 0x0000001928287212 */ /* 0x000fe400078e3cff */
[----:B------:R-:W-:Y:S02]  /*0ec0*/  LOP3.LUT R8, R39, 0xff00ff00, R8, 0x78, !PT ;  /* 0xff00ff0027087812 */ /* 0x000fe400078e7808 */
[----:B------:R-:W-:Y:S01]  /*0ed0*/  SHF.R.U32.HI R39, RZ, 0x8, R33 ;  /* 0x00000008ff277819 */ /* 0x000fe20000011621 */
[----:B------:R-:W-:-:S03]  /*0ee0*/  IMAD.SHL.U32 R42, R40, 0x100, RZ ;  /* 0x00000100282a7824 */ /* 0x000fc600078e00ff */
[----:B------:R-:W-:Y:S02]  /*0ef0*/  LOP3.LUT R39, R39, R32, RZ, 0x3c, !PT ;  /* 0x0000002027277212 */ /* 0x000fe400078e3cff */
[----:B------:R-:W-:Y:S02]  /*0f00*/  LOP3.LUT R11, R11, 0xff00ff00, R42, 0x78, !PT ;  /* 0xff00ff000b0b7812 */ /* 0x000fe400078e782a */
[----:B------:R-:W-:Y:S02]  /*0f10*/  LOP3.LUT R25, R25, 0xff00ff, R40, 0x78, !PT ;  /* 0x00ff00ff19197812 */ /* 0x000fe400078e7828 */
[----:B------:R-:W-:Y:S02]  /*0f20*/  SHF.L.U64.HI R42, R40, 0x8, R39 ;  /* 0x00000008282a7819 */ /* 0x000fe40000010227 */
[----:B------:R-:W-:-:S04]  /*0f30*/  SHF.R.U64 R40, R23, 0x8, R30 ;  /* 0x0000000817287819 */ /* 0x000fc8000000121e */
[----:B------:R-:W-:Y:S02]  /*0f40*/  LOP3.LUT R40, R40, R35, RZ, 0x3c, !PT ;  /* 0x0000002328287212 */ /* 0x000fe400078e3cff */
[----:B------:R-:W-:-:S03]  /*0f50*/  LOP3.LUT R33, R33, 0xff00ff00, R42, 0x78, !PT ;  /* 0xff00ff0021217812 */ /* 0x000fc600078e782a */
[----:B------:R-:W-:Y:S01]  /*0f60*/  IMAD.SHL.U32 R42, R40, 0x100, RZ ;  /* 0x00000100282a7824 */ /* 0x000fe200078e00ff */
[----:B------:R-:W-:Y:S02]  /*0f70*/  LOP3.LUT R32, R32, 0xff00ff, R39, 0x78, !PT ;  /* 0x00ff00ff20207812 */ /* 0x000fe400078e7827 */
[----:B------:R-:W-:Y:S02]  /*0f80*/  SHF.R.U32.HI R39, RZ, 0x8, R30 ;  /* 0x00000008ff277819 */ /* 0x000fe4000001161e */
[----:B------:R-:W-:Y:S01]  /*0f90*/  LOP3.LUT R23, R23, 0xff00ff00, R42, 0x78, !PT ;  /* 0xff00ff0017177812 */ /* 0x000fe200078e782a */
[----:B------:R-:W-:Y:S01]  /*0fa0*/  IMAD.U32 R42, R26, 0x10000, RZ ;  /* 0x000100001a2a7824 */ /* 0x000fe200078e00ff */
[----:B------:R-:W-:Y:S02]  /*0fb0*/  LOP3.LUT R26, R35, 0xff00ff, R40, 0x78, !PT ;  /* 0x00ff00ff231a7812 */ /* 0x000fe400078e7828 */
[----:B------:R-:W-:Y:S02]  /*0fc0*/  LOP3.LUT R39, R39, R6, RZ, 0x3c, !PT ;  /* 0x0000000627277212 */ /* 0x000fe400078e3cff */
[----:B----4-:R-:W-:-:S02]  /*0fd0*/  LOP3.LUT R35, R42, R7, RZ, 0xfc, !PT ;  /* 0x000000072a237212 */ /* 0x010fc400078efcff */
[----:B------:R-:W-:Y:S02]  /*0fe0*/  SHF.R.U64 R42, R14, 0x8, R13 ;  /* 0x000000080e2a7819 */ /* 0x000fe4000000120d */
[----:B------:R-:W-:Y:S02]  /*0ff0*/  LOP3.LUT R20, R20, 0xff00ff, R41, 0x78, !PT ;  /* 0x00ff00ff14147812 */ /* 0x000fe400078e7829 */
[----:B------:R-:W-:Y:S02]  /*1000*/  SHF.R.U32.HI R41, RZ, 0x8, R13 ;  /* 0x00000008ff297819 */ /* 0x000fe4000001160d */
[--C-:B------:R-:W-:Y:S02]  /*1010*/  LOP3.LUT R6, R6, 0xff00ff, R39.reuse, 0x78, !PT ;  /* 0x00ff00ff06067812 */ /* 0x100fe400078e7827 */
[----:B------:R-:W-:Y:S02]  /*1020*/  SHF.L.U64.HI R39, R40, 0x8, R39 ;  /* 0x0000000828277819 */ /* 0x000fe40000010227 */
[----:B------:R-:W-:-:S02]  /*1030*/  LOP3.LUT R42, R42, R35, RZ, 0x3c, !PT ;  /* 0x000000232a2a7212 */ /* 0x000fc400078e3cff */
[----:B------:R-:W-:Y:S02]  /*1040*/  LOP3.LUT R41, R41, R18, RZ, 0x3c, !PT ;  /* 0x0000001229297212 */ /* 0x000fe400078e3cff */
[----:B------:R-:W-:Y:S01]  /*1050*/  LOP3.LUT R7, R30, 0xff00ff00, R39, 0x78, !PT ;  /* 0xff00ff001e077812 */ /* 0x000fe200078e7827 */
[----:B------:R-:W-:Y:S01]  /*1060*/  IMAD.SHL.U32 R39, R42, 0x100, RZ ;  /* 0x000001002a277824 */ /* 0x000fe200078e00ff */
[----:B------:R-:W-:Y:S02]  /*1070*/  LOP3.LUT R40, R18, 0xff00ff, R41, 0x78, !PT ;  /* 0x00ff00ff12287812 */ /* 0x000fe400078e7829 */
[----:B------:R-:W-:Y:S02]  /*1080*/  LOP3.LUT R35, R35, 0xff00ff, R42, 0x78, !PT ;  /* 0x00ff00ff23237812 */ /* 0x000fe400078e782a */
[----:B------:R-:W-:Y:S02]  /*1090*/  SHF.R.U64 R18, R38, 0x4, R9 ;  /* 0x0000000426127819 */ /* 0x000fe40000001209 */
[----:B------:R-:W-:-:S02]  /*10a0*/  LOP3.LUT R30, R14, 0xff00ff00, R39, 0x78, !PT ;  /* 0xff00ff000e1e7812 */ /* 0x000fc400078e7827 */
[----:B------:R-:W-:Y:S02]  /*10b0*/  SHF.L.U64.HI R14, R42, 0x8, R41 ;  /* 0x000000082a0e7819 */ /* 0x000fe40000010229 */
[----:B------:R-:W-:Y:S02]  /*10c0*/  LOP3.LUT R18, R18, R35, RZ, 0x3c, !PT ;  /* 0x0000002312127212 */ /* 0x000fe400078e3cff */
[----:B------:R-:W-:Y:S02]  /*10d0*/  SHF.R.U32.HI R43, RZ, 0x4, R9 ;  /* 0x00000004ff2b7819 */ /* 0x000fe40000011609 */
[----:B------:R-:W-:Y:S01]  /*10e0*/  LOP3.LUT R39, R13, 0xff00ff00, R14, 0x78, !PT ;  /* 0xff00ff000d277812 */ /* 0x000fe200078e780e */
[----:B------:R-:W-:Y:S01]  /*10f0*/  IMAD.SHL.U32 R13, R18, 0x10, RZ ;  /* 0x00000010120d7824 */ /* 0x000fe200078e00ff */
[----:B------:R-:W-:Y:S02]  /*1100*/  LOP3.LUT R43, R43, R40, RZ, 0x3c, !PT ;  /* 0x000000282b2b7212 */ /* 0x000fe400078e3cff */
[----:B------:R-:W-:-:S02]  /*1110*/  SHF.R.U64 R41, R34, 0x4, R24 ;  /* 0x0000000422297819 */ /* 0x000fc40000001218 */
[----:B------:R-:W-:Y:S02]  /*1120*/  LOP3.LUT R14, R38, 0xf0f0f0f0, R13, 0x78, !PT ;  /* 0xf0f0f0f0260e7812 */ /* 0x000fe400078e780d */
[----:B------:R-:W-:Y:S02]  /*1130*/  LOP3.LUT R13, R40, 0xf0f0f0f, R43, 0x78, !PT ;  /* 0x0f0f0f0f280d7812 */ /* 0x000fe400078e782b */
[----:B------:R-:W-:Y:S02]  /*1140*/  SHF.R.U32.HI R40, RZ, 0x4, R24 ;  /* 0x00000004ff287819 */ /* 0x000fe40000011618 */
[----:B------:R-:W-:Y:S02]  /*1150*/  LOP3.LUT R41, R41, R30, RZ, 0x3c, !PT ;  /* 0x0000001e29297212 */ /* 0x000fe400078e3cff */
[----:B------:R-:W-:Y:S02]  /*1160*/  LOP3.LUT R40, R40, R39, RZ, 0x3c, !PT ;  /* 0x0000002728287212 */ /* 0x000fe400078e3cff */
[----:B------:R-:W-:-:S02]  /*1170*/  LOP3.LUT R35, R35, 0xf0f0f0f, R18, 0x78, !PT ;  /* 0x0f0f0f0f23237812 */ /* 0x000fc400078e7812 */
[----:B------:R-:W-:Y:S01]  /*1180*/  SHF.L.U64.HI R38, R18, 0x4, R43 ;  /* 0x0000000412267819 */ /* 0x000fe2000001022b */
[----:B------:R-:W-:Y:S01]  /*1190*/  IMAD.SHL.U32 R43, R41, 0x10, RZ ;  /* 0x00000010292b7824 */ /* 0x000fe200078e00ff */
[----:B------:R-:W-:Y:S02]  /*11a0*/  LOP3.LUT R18, R30, 0xf0f0f0f, R41, 0x78, !PT ;  /* 0x0f0f0f0f1e127812 */ /* 0x000fe400078e7829 */
[--C-:B------:R-:W-:Y:S02]  /*11b0*/  LOP3.LUT R30, R39, 0xf0f0f0f, R40.reuse, 0x78, !PT ;  /* 0x0f0f0f0f271e7812 */ /* 0x100fe400078e7828 */
[----:B------:R-:W-:Y:S02]  /*11c0*/  SHF.L.U64.HI R41, R41, 0x4, R40 ;  /* 0x0000000429297819 */ /* 0x000fe40000010228 */
        /* <DEDUP_REMOVED lines=8> */
[--C-:B------:R-:W-:Y:S02]  /*1250*/  SHF.L.U64.HI R40, R40, 0x8, R29.reuse ;  /* 0x0000000828287819 */ /* 0x100fe4000001021d */
[----:B------:R-:W-:Y:S02]  /*1260*/  LOP3.LUT R37, R36, 0xff00ff, R29, 0x78, !PT ;  /* 0x00ff00ff24257812 */ /* 0x000fe400078e781d */
[----:B------:R-:W-:Y:S02]  /*1270*/  LOP3.LUT R36, R27, 0xff00ff00, R40, 0x78, !PT ;  /* 0xff00ff001b247812 */ /* 0x000fe400078e7828 */
[----:B------:R-:W-:Y:S01]  /*1280*/  SHF.R.U64 R40, R20, 0x4, R16 ;  /* 0x0000000414287819 */ /* 0x000fe20000001210 */
[----:B------:R-:W-:Y:S01]  /*1290*/  IMAD.WIDE.U32 R28, R28, 0x10000, RZ ;  /* 0x000100001c1c7825 */ /* 0x000fe200078e00ff */
[----:B------:R-:W-:-:S03]  /*12a0*/  LOP3.LUT R24, R24, 0xf0f0f0f0, R41, 0x78, !PT ;  /* 0xf0f0f0f018187812 */ /* 0x000fc600078e7829 */
[----:B------:R-:W-:Y:S01]  /*12b0*/  IMAD.U32 R0, R0, 0x10000, RZ ;  /* 0x0001000000007824 */ /* 0x000fe200078e00ff */
[----:B------:R-:W-:Y:S02]  /*12c0*/  LOP3.LUT R40, R40, R39, RZ, 0x3c, !PT ;  /* 0x0000002728287212 */ /* 0x000fe400078e3cff */
[----:B------:R-:W-:Y:S02]  /*12d0*/  SHF.R.U64 R41, R3, 0x4, R8 ;  /* 0x0000000403297819 */ /* 0x000fe40000001208 */
[----:B------:R-:W-:Y:S01]  /*12e0*/  LOP3.LUT R29, R0, R29, R15, 0xfe, !PT ;  /* 0x0000001d001d7212 */ /* 0x000fe200078efe0f */
[----:B------:R-:W-:Y:S01]  /*12f0*/  IMAD.SHL.U32 R15, R40, 0x10, RZ ;  /* 0x00000010280f7824 */ /* 0x000fe200078e00ff */
[----:B------:R-:W-:Y:S02]  /*1300*/  SHF.R.U32.HI R0, RZ, 0x4, R16 ;  /* 0x00000004ff007819 */ /* 0x000fe40000011610 */
[----:B------:R-:W-:Y:S02]  /*1310*/  LOP3.LUT R41, R41, R38, RZ, 0x3c, !PT ;  /* 0x0000002629297212 */ /* 0x000fe400078e3cff */
[----:B------:R-:W-:-:S02]  /*1320*/  LOP3.LUT R28, R28, R19, RZ, 0xfc, !PT ;  /* 0x000000131c1c7212 */ /* 0x000fc400078efcff */
[----:B------:R-:W-:Y:S02]  /*1330*/  LOP3.LUT R34, R34, 0xf0f0f0f0, R43, 0x78, !PT ;  /* 0xf0f0f0f022227812 */ /* 0x000fe400078e782b */
[----:B------:R-:W-:Y:S02]  /*1340*/  LOP3.LUT R19, R0, R37, RZ, 0x3c, !PT ;  /* 0x0000002500137212 */ /* 0x000fe400078e3cff */
[----:B------:R-:W-:Y:S02]  /*1350*/  LOP3.LUT R27, R39, 0xf0f0f0f, R40, 0x78, !PT ;  /* 0x0f0f0f0f271b7812 */ /* 0x000fe400078e7828 */
[----:B------:R-:W-:Y:S02]  /*1360*/  SHF.R.U32.HI R39, RZ, 0x4, R8 ;  /* 0x00000004ff277819 */ /* 0x000fe40000011608 */
[----:B------:R-:W-:Y:S02]  /*1370*/  SHF.R.U64 R43, R4, 0x8, R5 ;  /* 0x00000008042b7819 */ /* 0x000fe40000001205 */
[----:B------:R-:W-:Y:S01]  /*1380*/  LOP3.LUT R15, R20, 0xf0f0f0f0, R15, 0x78, !PT ;  /* 0xf0f0f0f0140f7812 */ /* 0x000fe200078e780f */
[----:B------:R-:W-:Y:S01]  /*1390*/  IMAD.SHL.U32 R20, R41, 0x10, RZ ;  /* 0x0000001029147824 */ /* 0x000fe200078e00ff */
[----:B------:R-:W-:-:S02]  /*13a0*/  LOP3.LUT R0, R37, 0xf0f0f0f, R19, 0x78, !PT ;  /* 0x0f0f0f0f25007812 */ /* 0x000fc400078e7813 */
[----:B------:R-:W-:Y:S02]  /*13b0*/  SHF.L.U64.HI R37, R40, 0x4, R19 ;  /* 0x0000000428257819 */ /* 0x000fe40000010213 */
[----:B------:R-:W-:Y:S02]  /*13c0*/  LOP3.LUT R39, R39, R36, RZ, 0x3c, !PT ;  /* 0x0000002427277212 */ /* 0x000fe400078e3cff */
[----:B------:R-:W-:Y:S02]  /*13d0*/  LOP3.LUT R43, R43, R28, RZ, 0x3c, !PT ;  /* 0x0000001c2b2b7212 */ /* 0x000fe400078e3cff */
[----:B------:R-:W-:Y:S02]  /*13e0*/  LOP3.LUT R3, R3, 0xf0f0f0f0, R20, 0x78, !PT ;  /* 0xf0f0f0f003037812 */ /* 0x000fe400078e7814 */
[----:B------:R-:W-:Y:S02]  /*13f0*/  LOP3.LUT R19, R38, 0xf0f0f0f, R41, 0x78, !PT ;  /* 0x0f0f0f0f26137812 */ /* 0x000fe400078e7829 */
[----:B------:R-:W-:-:S02]  /*1400*/  SHF.R.U32.HI R40, RZ, 0x8, R5 ;  /* 0x00000008ff287819 */ /* 0x000fc40000011605 */
[--C-:B------:R-:W-:Y:S02]  /*1410*/  LOP3.LUT R20, R36, 0xf0f0f0f, R39.reuse, 0x78, !PT ;  /* 0x0f0f0f0f24147812 */ /* 0x100fe400078e7827 */
[----:B------:R-:W-:Y:S01]  /*1420*/  SHF.L.U64.HI R41, R41, 0x4, R39 ;  /* 0x0000000429297819 */ /* 0x000fe20000010227 */
[----:B------:R-:W-:Y:S01]  /*1430*/  IMAD.SHL.U32 R39, R43, 0x100, RZ ;  /* 0x000001002b277824 */ /* 0x000fe200078e00ff */
[----:B------:R-:W-:Y:S02]  /*1440*/  LOP3.LUT R16, R16, 0xf0f0f0f0, R37, 0x78, !PT ;  /* 0xf0f0f0f010107812 */ /* 0x000fe400078e7825 */
[----:B------:R-:W-:Y:S02]  /*1450*/  LOP3.LUT R36, R28, 0xff00ff, R43, 0x78, !PT ;  /* 0x00ff00ff1c247812 */ /* 0x000fe400078e782b */
[----:B------:R-:W-:Y:S02]  /*1460*/  SHF.R.U64 R37, R25, 0x4, R32 ;  /* 0x0000000419257819 */ /* 0x000fe40000001220 */
[----:B------:R-:W-:-:S02]  /*1470*/  LOP3.LUT R40, R40, R29, RZ, 0x3c, !PT ;  /* 0x0000001d28287212 */ /* 0x000fc400078e3cff */
[----:B------:R-:W-:Y:S02]  /*1480*/  LOP3.LUT R37, R37, R36, RZ, 0x3c, !PT ;  /* 0x0000002425257212 */ /* 0x000fe400078e3cff */
[----:B------:R-:W-:Y:S02]  /*1490*/  LOP3.LUT R38, R4, 0xff00ff00, R39, 0x78, !PT ;  /* 0xff00ff0004267812 */ /* 0x000fe400078e7827 */
[--C-:B------:R-:W-:Y:S01]  /*14a0*/  SHF.L.U64.HI R4, R43, 0x8, R40.reuse ;  /* 0x000000082b047819 */ /* 0x100fe20000010228 */
        /* <DEDUP_REMOVED lines=8> */
[----:B------:R-:W-:Y:S02]  /*1530*/  SHF.R.U32.HI R42, RZ, 0x4, R33 ;  /* 0x00000004ff2a7819 */ /* 0x000fe40000011621 */
[----:B------:R-:W-:Y:S01]  /*1540*/  LOP3.LUT R4, R36, 0xf0f0f0f, R37, 0x78, !PT ;  /* 0x0f0f0f0f24047812 */ /* 0x000fe200078e7825 */
[----:B------:R-:W-:Y:S01]  /*1550*/  IMAD.SHL.U32 R36, R25, 0x10, RZ ;  /* 0x0000001019247824 */ /* 0x000fe200078e00ff */
[----:B------:R-:W-:-:S02]  /*1560*/  LOP3.LUT R5, R39, 0xf0f0f0f, R40, 0x78, !PT ;  /* 0x0f0f0f0f27057812 */ /* 0x000fc400078e7828 */
[----:B------:R-:W-:Y:S02]  /*1570*/  LOP3.LUT R42, R42, R29, RZ, 0x3c, !PT ;  /* 0x0000001d2a2a7212 */ /* 0x000fe400078e3cff */
[----:B------:R-:W-:Y:S02]  /*1580*/  SHF.R.U64 R39, R35, 0x2, R13 ;  /* 0x0000000223277819 */ /* 0x000fe4000000120d */
[----:B------:R-:W-:Y:S02]  /*1590*/  SHF.L.U64.HI R37, R37, 0x4, R40 ;  /* 0x0000000425257819 */ /* 0x000fe40000010228 */
[----:B------:R-:W-:Y:S02]  /*15a0*/  SHF.L.U64.HI R40, R25, 0x4, R42 ;  /* 0x0000000419287819 */ /* 0x000fe4000001022a */
[----:B------:R-:W-:Y:S02]  /*15b0*/  LOP3.LUT R36, R11, 0xf0f0f0f0, R36, 0x78, !PT ;  /* 0xf0f0f0f00b247812 */ /* 0x000fe400078e7824 */
[----:B------:R-:W-:-:S02]  /*15c0*/  LOP3.LUT R39, R39, R4, RZ, 0x3c, !PT ;  /* 0x0000000427277212 */ /* 0x000fc400078e3cff */
[----:B------:R-:W-:Y:S02]  /*15d0*/  LOP3.LUT R11, R29, 0xf0f0f0f, R42, 0x78, !PT ;  /* 0x0f0f0f0f1d0b7812 */ /* 0x000fe400078e782a */
[----:B------:R-:W-:Y:S02]  /*15e0*/  LOP3.LUT R29, R32, 0xf0f0f0f0, R37, 0x78, !PT ;  /* 0xf0f0f0f0201d7812 */ /* 0x000fe400078e7825 */
[----:B------:R-:W-:Y:S01]  /*15f0*/  LOP3.LUT R37, R33, 0xf0f0f0f0, R40, 0x78, !PT ;  /* 0xf0f0f0f021257812 */ /* 0x000fe200078e7828 */
[----:B------:R-:W-:Y:S01]  /*1600*/  IMAD.SHL.U32 R32, R39, 0x4, RZ ;  /* 0x0000000427207824 */ /* 0x000fe200078e00ff */
[----:B------:R-:W-:Y:S02]  /*1610*/  SHF.R.U32.HI R40, RZ, 0x2, R13 ;  /* 0x00000002ff287819 */ /* 0x000fe4000001160d */
[----:B------:R-:W-:Y:S02]  /*1620*/  LOP3.LUT R38, R38, 0xf0f0f0f, R25, 0x78, !PT ;  /* 0x0f0f0f0f26267812 */ /* 0x000fe400078e7819 */
[----:B------:R-:W-:-:S02]  /*1630*/  SHF.R.U64 R33, R18, 0x2, R30 ;  /* 0x0000000212217819 */ /* 0x000fc4000000121e */
[----:B------:R-:W-:Y:S02]  /*1640*/  LOP3.LUT R40, R40, R5, RZ, 0x3c, !PT ;  /* 0x0000000528287212 */ /* 0x000fe400078e3cff */
[----:B------:R-:W-:Y:S02]  /*1650*/  LOP3.LUT R25, R35, 0xcccccccc, R32, 0x78, !PT ;  /* 0xcccccccc23197812 */ /* 0x000fe400078e7820 */
[----:B------:R-:W-:Y:S02]  /*1660*/  LOP3.LUT R35, R33, R38, RZ, 0x3c, !PT ;  /* 0x0000002621237212 */ /* 0x000fe400078e3cff */
[--C-:B------:R-:W-:Y:S02]  /*1670*/  LOP3.LUT R5, R5, 0x33333333, R40.reuse, 0x78, !PT ;  /* 0x3333333305057812 */ /* 0x100fe400078e7828 */
[----:B------:R-:W-:Y:S02]  /*1680*/  LOP3.LUT R4, R4, 0x33333333, R39, 0x78, !PT ;  /* 0x3333333304047812 */ /* 0x000fe400078e7827 */
[----:B------:R-:W-:-:S02]  /*1690*/  SHF.L.U64.HI R40, R39, 0x2, R40 ;  /* 0x0000000227287819 */ /* 0x000fc40000010228 */
[----:B------:R-:W-:Y:S02]  /*16a0*/  SHF.R.U32.HI R42, RZ, 0x2, R30 ;  /* 0x00000002ff2a7819 */ /* 0x000fe4000001161e */
[----:B------:R-:W-:Y:S01]  /*16b0*/  SHF.R.U64 R39, R14, 0x2, R9 ;  /* 0x000000020e277819 */ /* 0x000fe20000001209 */
[----:B------:R-:W-:Y:S01]  /*16c0*/  IMAD.SHL.U32 R33, R35, 0x4, RZ ;  /* 0x0000000423217824 */ /* 0x000fe200078e00ff */
[----:B------:R-:W-:Y:S02]  /*16d0*/  LOP3.LUT R32, R38, 0x33333333, R35, 0x78, !PT ;  /* 0x3333333326207812 */ /* 0x000fe400078e7823 */
[----:B------:R-:W-:Y:S02]  /*16e0*/  LOP3.LUT R42, R42, R11, RZ, 0x3c, !PT ;  /* 0x0000000b2a2a7212 */ /* 0x000fe400078e3cff */
[----:B------:R-:W-:Y:S02]  /*16f0*/  LOP3.LUT R39, R39, R28, RZ, 0x3c, !PT ;  /* 0x0000001c27277212 */ /* 0x000fe400078e3cff */
[----:B------:R-:W-:-:S02]  /*1700*/  SHF.R.U32.HI R38, RZ, 0x2, R9 ;  /* 0x00000002ff267819 */ /* 0x000fc40000011609 */
[----:B------:R-:W-:Y:S02]  /*1710*/  LOP3.LUT R18, R18, 0xcccccccc, R33, 0x78, !PT ;  /* 0xcccccccc12127812 */ /* 0x000fe400078e7821 */
[----:B------:R-:W-:Y:S01]  /*1720*/  LOP3.LUT R33, R11, 0x33333333, R42, 0x78, !PT ;  /* 0x333333330b217812 */ /* 0x000fe200078e782a */
[----:B------:R-:W-:Y:S01]  /*1730*/  IMAD.SHL.U32 R11, R39, 0x4, RZ ;  /* 0x00000004270b7824 */ /* 0x000fe200078e00ff */
[----:B------:R-:W-:Y:S02]  /*1740*/  LOP3.LUT R38, R38, R29, RZ, 0x3c, !PT ;  /* 0x0000001d26267212 */ /* 0x000fe400078e3cff */
[----:B------:R-:W-:Y:S02]  /*1750*/  LOP3.LUT R28, R28, 0x33333333, R39, 0x78, !PT ;  /* 0x333333331c1c7812 */ /* 0x000fe400078e7827 */
[--C-:B------:R-:W-:Y:S02]  /*1760*/  LOP3.LUT R29, R29, 0x33333333, R38.reuse, 0x78, !PT ;  /* 0x333333331d1d7812 */ /* 0x100fe400078e7826 */
[----:B------:R-:W-:-:S02]  /*1770*/  SHF.L.U64.HI R38, R39, 0x2, R38 ;  /* 0x0000000227267819 */ /* 0x000fc40000010226 */
[----:B------:R-:W-:Y:S01]  /*1780*/  LOP3.LUT R14, R14, 0xcccccccc, R11, 0x78, !PT ;  /* 0xcccccccc0e0e7812 */ /* 0x000fe200078e780b */
[----:B--2---:R-:W-:Y:S01]  /*1790*/  IMAD.WIDE.U32 R10, R10, 0x10000, RZ ;  /* 0x000100000a0a7825 */ /* 0x004fe200078e00ff */
[--C-:B------:R-:W-:Y:S02]  /*17a0*/  SHF.R.U64 R39, R34, 0x2, R24.reuse ;  /* 0x0000000222277819 */ /* 0x100fe40000001218 */
[----:B------:R-:W-:Y:S02]  /*17b0*/  LOP3.LUT R8, R8, 0xf0f0f0f0, R41, 0x78, !PT ;  /* 0xf0f0f0f008087812 */ /* 0x000fe400078e7829 */
[----:B------:R-:W-:Y:S02]  /*17c0*/  LOP3.LUT R39, R39, R36, RZ, 0x3c, !PT ;  /* 0x0000002427277212 */ /* 0x000fe400078e3cff */
[----:B-----5:R-:W-:Y:S01]  /*17d0*/  LOP3.LUT R41, R10, R17, RZ, 0xfc, !PT ;  /* 0x000000110a297212 */ /* 0x020fe200078efcff */
[----:B------:R-:W-:Y:S01]  /*17e0*/  IMAD.U32 R31, R31, 0x10000, RZ ;  /* 0x000100001f1f7824 */ /* 0x000fe200078e00ff */
[----:B------:R-:W-:Y:S01]  /*17f0*/  SHF.R.U32.HI R10, RZ, 0x2, R24 ;  /* 0x00000002ff0a7819 */ /* 0x000fe20000011618 */
[----:B------:R-:W-:Y:S01]  /*1800*/  IMAD.SHL.U32 R17, R39, 0x4, RZ ;  /* 0x0000000427117824 */ /* 0x000fe200078e00ff */
[----:B------:R-:W-:-:S02]  /*1810*/  LOP3.LUT R13, R13, 0xcccccccc, R40, 0x78, !PT ;  /* 0xcccccccc0d0d7812 */ /* 0x000fc400078e7828 */
[----:B------:R-:W-:Y:S02]  /*1820*/  SHF.R.U64 R40, R22, 0x8, R12 ;  /* 0x0000000816287819 */ /* 0x000fe4000000120c */
[----:B------:R-:W-:Y:S02]  /*1830*/  LOP3.LUT R10, R10, R37, RZ, 0x3c, !PT ;  /* 0x000000250a0a7212 */ /* 0x000fe400078e3cff */
[----:B------:R-:W-:Y:S02]  /*1840*/  SHF.L.U64.HI R35, R35, 0x2, R42 ;  /* 0x0000000223237819 */ /* 0x000fe4000001022a */
[----:B---3--:R-:W-:Y:S02]  /*1850*/  LOP3.LUT R31, R31, R11, R21, 0xfe, !PT ;  /* 0x0000000b1f1f7212 */ /* 0x008fe400078efe15 */
[----:B------:R-:W-:Y:S02]  /*1860*/  LOP3.LUT R17, R34, 0xcccccccc, R17, 0x78, !PT ;  /* 0xcccccccc22117812 */ /* 0x000fe400078e7811 */
[----:B------:R-:W-:-:S02]  /*1870*/  LOP3.LUT R21, R36, 0x33333333, R39, 0x78, !PT ;  /* 0x3333333324157812 */ /* 0x000fc400078e7827 */
[----:B------:R-:W-:Y:S02]  /*1880*/  LOP3.LUT R34, R40, R41, RZ, 0x3c, !PT ;  /* 0x0000002928227212 */ /* 0x000fe400078e3cff */
[--C-:B------:R-:W-:Y:S02]  /*1890*/  LOP3.LUT R11, R37, 0x33333333, R10.reuse, 0x78, !PT ;  /* 0x33333333250b7812 */ /* 0x100fe400078e780a */
[----:B------:R-:W-:Y:S02]  /*18a0*/  SHF.L.U64.HI R39, R39, 0x2, R10 ;  /* 0x0000000227277819 */ /* 0x000fe4000001020a */
[----:B------:R-:W-:Y:S02]  /*18b0*/  LOP3.LUT R10, R30, 0xcccccccc, R35, 0x78, !PT ;  /* 0xcccccccc1e0a7812 */ /* 0x000fe400078e7823 */
[----:B------:R-:W-:Y:S02]  /*18c0*/  SHF.R.U32.HI R30, RZ, 0x8, R12 ;  /* 0x00000008ff1e7819 */ /* 0x000fe4000001160c */
[----:B------:R-:W-:-:S02]  /*18d0*/  LOP3.LUT R36, R41, 0xff00ff, R34, 0x78, !PT ;  /* 0x00ff00ff29247812 */ /* 0x000fc400078e7822 */
[--C-:B------:R-:W-:Y:S02]  /*18e0*/  SHF.R.U64 R35, R26, 0x4, R6.reuse ;  /* 0x000000041a237819 */ /* 0x100fe40000001206 */
[----:B------:R-:W-:Y:S02]  /*18f0*/  LOP3.LUT R41, R30, R31, RZ, 0x3c, !PT ;  /* 0x0000001f1e297212 */ /* 0x000fe400078e3cff */
[----:B------:R-:W-:Y:S01]  /*1900*/  LOP3.LUT R35, R35, R36, RZ, 0x3c, !PT ;  /* 0x0000002423237212 */ /* 0x000fe200078e3cff */
[C---:B------:R-:W-:Y:S01]  /*1910*/  IMAD.SHL.U32 R37, R34.reuse, 0x100, RZ ;  /* 0x0000010022257824 */ /* 0x040fe200078e00ff */
[--C-:B------:R-:W-:Y:S02]  /*1920*/  LOP3.LUT R31, R31, 0xff00ff, R41.reuse, 0x78, !PT ;  /* 0x00ff00ff1f1f7812 */ /* 0x100fe400078e7829 */
[----:B------:R-:W-:Y:S02]  /*1930*/  SHF.L.U64.HI R41, R34, 0x8, R41 ;  /* 0x0000000822297819 */ /* 0x000fe40000010229 */
[----:B------:R-:W-:Y:S01]  /*1940*/  LOP3.LUT R24, R24, 0xcccccccc, R39, 0x78, !PT ;  /* 0xcccccccc18187812 */ /* 0x000fe200078e7827 */
[----:B------:R-:W-:Y:S01]  /*1950*/  IMAD.SHL.U32 R39, R35, 0x10, RZ ;  /* 0x0000001023277824 */ /* 0x000fe200078e00ff */
[----:B------:R-:W-:-:S02]  /*1960*/  SHF.R.U32.HI R34, RZ, 0x4, R6 ;  /* 0x00000004ff227819 */ /* 0x000fc40000011606 */
[----:B------:R-:W-:Y:S02]  /*1970*/  LOP3.LUT R37, R22, 0xff00ff00, R37, 0x78, !PT ;  /* 0xff00ff0016257812 */ /* 0x000fe400078e7825 */
[----:B------:R-:W-:Y:S02]  /*1980*/  LOP3.LUT R34, R34, R31, RZ, 0x3c, !PT ;  /* 0x0000001f22227212 */ /* 0x000fe400078e3cff */
[----:B------:R-:W-:Y:S02]  /*1990*/  SHF.R.U64 R22, R23, 0x4, R7 ;  /* 0x0000000417167819 */ /* 0x000fe40000001207 */
[----:B------:R-:W-:Y:S02]  /*19a0*/  LOP3.LUT R30, R26, 0xf0f0f0f0, R39, 0x78, !PT ;  /* 0xf0f0f0f01a1e7812 */ /* 0x000fe400078e7827 */
[----:B------:R-:W-:Y:S02]  /*19b0*/  LOP3.LUT R26, R12, 0xff00ff00, R41, 0x78, !PT ;  /* 0xff00ff000c1a7812 */ /* 0x000fe400078e7829 */
[----:B------:R-:W-:-:S02]  /*19c0*/  LOP3.LUT R12, R31, 0xf0f0f0f, R34, 0x78, !PT ;  /* 0x0f0f0f0f1f0c7812 */ /* 0x000fc400078e7822 */
[----:B------:R-:W-:Y:S02]  /*19d0*/  LOP3.LUT R22, R22, R37, RZ, 0x3c, !PT ;  /* 0x0000002516167212 */ /* 0x000fe400078e3cff */
[----:B------:R-:W-:Y:S02]  /*19e0*/  LOP3.LUT R36, R36, 0xf0f0f0f, R35, 0x78, !PT ;  /* 0x0f0f0f0f24247812 */ /* 0x000fe400078e7823 */
[----:B------:R-:W-:Y:S02]  /*19f0*/  SHF.L.U64.HI R31, R35, 0x4, R34 ;  /* 0x00000004231f7819 */ /* 0x000fe40000010222 */
[----:B------:R-:W-:Y:S02]  /*1a00*/  SHF.R.U32.HI R39, RZ, 0x4, R7 ;  /* 0x00000004ff277819 */ /* 0x000fe40000011607 */
[----:B------:R-:W-:Y:S02]  /*1a10*/  SHF.R.U64 R35, R27, 0x2, R0 ;  /* 0x000000021b237819 */ /* 0x000fe40000001200 */
[----:B------:R-:W-:-:S02]  /*1a20*/  LOP3.LUT R34, R37, 0xf0f0f0f, R22, 0x78, !PT ;  /* 0x0f0f0f0f25227812 */ /* 0x000fc400078e7816 */
[----:B------:R-:W-:Y:S02]  /*1a30*/  LOP3.LUT R39, R39, R26, RZ, 0x3c, !PT ;  /* 0x0000001a27277212 */ /* 0x000fe400078e3cff */
[----:B------:R-:W-:Y:S02]  /*1a40*/  SHF.R.U64 R41, R19, 0x2, R20 ;  /* 0x0000000213297819 */ /* 0x000fe40000001214 */
[----:B------:R-:W-:Y:S02]  /*1a50*/  LOP3.LUT R37, R35, R36, RZ, 0x3c, !PT ;  /* 0x0000002423257212 */ /* 0x000fe400078e3cff */
[----:B------:R-:W-:Y:S01]  /*1a60*/  LOP3.LUT R9, R9, 0xcccccccc, R38, 0x78, !PT ;  /* 0xcccccccc09097812 */ /* 0x000fe200078e7826 */
[----:B------:R-:W-:Y:S01]  /*1a70*/  IMAD.SHL.U32 R38, R22, 0x10, RZ ;  /* 0x0000001016267824 */ /* 0x000fe200078e00ff */
[----:B------:R-:W-:Y:S01]  /*1a80*/  LOP3.LUT R35, R26, 0xf0f0f0f, R39, 0x78, !PT ;  /* 0x0f0f0f0f1a237812 */ /* 0x000fe200078e7827 */
[----:B------:R-:W-:Y:S01]  /*1a90*/  IMAD.SHL.U32 R26, R37, 0x4, RZ ;  /* 0x00000004251a7824 */ /* 0x000fe200078e00ff */
[----:B------:R-:W-:-:S02]  /*1aa0*/  LOP3.LUT R41, R41, R34, RZ, 0x3c, !PT ;  /* 0x0000002229297212 */ /* 0x000fc400078e3cff */
[----:B------:R-:W-:Y:S02]  /*1ab0*/  LOP3.LUT R23, R23, 0xf0f0f0f0, R38, 0x78, !PT ;  /* 0xf0f0f0f017177812 */ /* 0x000fe400078e7826 */
[----:B------:R-:W-:Y:S01]  /*1ac0*/  SHF.L.U64.HI R38, R22, 0x4, R39 ;  /* 0x0000000416267819 */ /* 0x000fe20000010227 */
[----:B------:R-:W-:Y:S01]  /*1ad0*/  IMAD.SHL.U32 R22, R41, 0x4, RZ ;  /* 0x0000000429167824 */ /* 0x000fe200078e00ff */
[----:B------:R-:W-:Y:S02]  /*1ae0*/  LOP3.LUT R26, R27, 0xcccccccc, R26, 0x78, !PT ;  /* 0xcccccccc1b1a7812 */ /* 0x000fe400078e781a */
[----:B------:R-:W-:Y:S02]  /*1af0*/  SHF.R.U32.HI R27, RZ, 0x2, R0 ;  /* 0x00000002ff1b7819 */ /* 0x000fe40000011600 */
[----:B------:R-:W-:Y:S02]  /*1b00*/  LOP3.LUT R19, R19, 0xcccccccc, R22, 0x78, !PT ;  /* 0xcccccccc13137812 */ /* 0x000fe400078e7816 */
[----:B------:R-:W-:-:S02]  /*1b10*/  LOP3.LUT R22, R7, 0xf0f0f0f0, R38, 0x78, !PT ;  /* 0xf0f0f0f007167812 */ /* 0x000fc400078e7826 */
[----:B------:R-:W-:Y:S02]  /*1b20*/  LOP3.LUT R27, R27, R12, RZ, 0x3c, !PT ;  /* 0x0000000c1b1b7212 */ /* 0x000fe400078e3cff */
[----:B------:R-:W-:Y:S02]  /*1b30*/  SHF.R.U64 R43, R15, 0x2, R16 ;  /* 0x000000020f2b7819 */ /* 0x000fe40000001210 */
[----:B------:R-:W-:Y:S02]  /*1b40*/  SHF.R.U32.HI R38, RZ, 0x2, R20 ;  /* 0x00000002ff267819 */ /* 0x000fe40000011614 */
[----:B------:R-:W-:Y:S02]  /*1b50*/  LOP3.LUT R7, R12, 0x33333333, R27, 0x78, !PT ;  /* 0x333333330c077812 */ /* 0x000fe400078e781b */
[----:B------:R-:W-:Y:S02]  /*1b60*/  LOP3.LUT R43, R43, R30, RZ, 0x3c, !PT ;  /* 0x0000001e2b2b7212 */ /* 0x000fe400078e3cff */
[----:B------:R-:W-:-:S02]  /*1b70*/  LOP3.LUT R12, R38, R35, RZ, 0x3c, !PT ;  /* 0x00000023260c7212 */ /* 0x000fc400078e3cff */
[----:B------:R-:W-:Y:S02]  /*1b80*/  SHF.R.U64 R38, R3, 0x2, R8 ;  /* 0x0000000203267819 */ /* 0x000fe40000001208 */
[----:B------:R-:W-:Y:S02]  /*1b90*/  LOP3.LUT R31, R6, 0xf0f0f0f0, R31, 0x78, !PT ;  /* 0xf0f0f0f0061f7812 */ /* 0x000fe400078e781f */
[----:B------:R-:W-:Y:S01]  /*1ba0*/  LOP3.LUT R6, R36, 0x33333333, R37, 0x78, !PT ;  /* 0x3333333324067812 */ /* 0x000fe200078e7825 */
[----:B------:R-:W-:Y:S01]  /*1bb0*/  IMAD.SHL.U32 R36, R43, 0x4, RZ ;  /* 0x000000042b247824 */ /* 0x000fe200078e00ff */
[----:B------:R-:W-:Y:S02]  /*1bc0*/  LOP3.LUT R34, R34, 0x33333333, R41, 0x78, !PT ;  /* 0x3333333322227812 */ /* 0x000fe400078e7829 */
[--C-:B------:R-:W-:Y:S02]  /*1bd0*/  LOP3.LUT R35, R35, 0x33333333, R12.reuse, 0x78, !PT ;  /* 0x3333333323237812 */ /* 0x100fe400078e780c */
[----:B------:R-:W-:-:S02]  /*1be0*/  SHF.L.U64.HI R41, R41, 0x2, R12 ;  /* 0x0000000229297819 */ /* 0x000fc4000001020c */
[----:B------:R-:W-:Y:S02]  /*1bf0*/  LOP3.LUT R12, R38, R23, RZ, 0x3c, !PT ;  /* 0x00000017260c7212 */ /* 0x000fe400078e3cff */
[----:B------:R-:W-:Y:S02]  /*1c00*/  SHF.R.U32.HI R38, RZ, 0x2, R16 ;  /* 0x00000002ff267819 */ /* 0x000fe40000011610 */
[----:B------:R-:W-:Y:S02]  /*1c10*/  LOP3.LUT R15, R15, 0xcccccccc, R36, 0x78, !PT ;  /* 0xcccccccc0f0f7812 */ /* 0x000fe400078e7824 */
[----:B------:R-:W-:Y:S02]  /*1c20*/  SHF.L.U64.HI R27, R37, 0x2, R27 ;  /* 0x00000002251b7819 */ /* 0x000fe4000001021b */
[----:B------:R-:W-:Y:S02]  /*1c30*/  LOP3.LUT R36, R38, R31, RZ, 0x3c, !PT ;  /* 0x0000001f26247212 */ /* 0x000fe400078e3cff */
[----:B------:R-:W-:-:S02]  /*1c40*/  SHF.R.U32.HI R45, RZ, 0x2, R8 ;  /* 0x00000002ff2d7819 */ /* 0x000fc40000011608 */
[----:B------:R-:W-:Y:S02]  /*1c50*/  SHF.R.U64 R37, R32, 0x1, R33 ;  /* 0x0000000120257819 */ /* 0x000fe40000001221 */
[----:B------:R-:W-:Y:S02]  /*1c60*/  LOP3.LUT R30, R30, 0x33333333, R43, 0x78, !PT ;  /* 0x333333331e1e7812 */ /* 0x000fe400078e782b */
[--C-:B------:R-:W-:Y:S02]  /*1c70*/  LOP3.LUT R31, R31, 0x33333333, R36.reuse, 0x78, !PT ;  /* 0x333333331f1f7812 */ /* 0x100fe400078e7824 */
[----:B------:R-:W-:Y:S02]  /*1c80*/  SHF.L.U64.HI R43, R43, 0x2, R36 ;  /* 0x000000022b2b7819 */ /* 0x000fe40000010224 */
[----:B------:R-:W-:Y:S02]  /*1c90*/  LOP3.LUT R45, R45, R22, RZ, 0x3c, !PT ;  /* 0x000000162d2d7212 */ /* 0x000fe400078e3cff */
[----:B------:R-:W-:-:S02]  /*1ca0*/  SHF.R.U64 R39, R4, 0x1, R5 ;  /* 0x0000000104277819 */ /* 0x000fc40000001205 */
[----:B------:R-:W-:Y:S02]  /*1cb0*/  LOP3.LUT R37, R37, R34, RZ, 0x3c, !PT ;  /* 0x0000002225257212 */ /* 0x000fe400078e3cff */
[----:B------:R-:W-:Y:S01]  /*1cc0*/  SHF.R.U32.HI R36, RZ, 0x1, R5 ;  /* 0x00000001ff247819 */ /* 0x000fe20000011605 */
[----:B------:R-:W-:Y:S01]  /*1cd0*/  IMAD.SHL.U32 R40, R12, 0x4, RZ ;  /* 0x000000040c287824 */ /* 0x000fe200078e00ff */
[--C-:B------:R-:W-:Y:S02]  /*1ce0*/  LOP3.LUT R22, R22, 0x33333333, R45.reuse, 0x78, !PT ;  /* 0x3333333316167812 */ /* 0x100fe400078e782d */
[----:B------:R-:W-:Y:S02]  /*1cf0*/  LOP3.LUT R23, R23, 0x33333333, R12, 0x78, !PT ;  /* 0x3333333317177812 */ /* 0x000fe400078e780c */
[----:B------:R-:W-:Y:S02]  /*1d00*/  LOP3.LUT R39, R39, R6, RZ, 0x3c, !PT ;  /* 0x0000000627277212 */ /* 0x000fe400078e3cff */
[----:B------:R-:W-:Y:S01]  /*1d10*/  SHF.L.U64.HI R45, R12, 0x2, R45 ;  /* 0x000000020c2d7819 */ /* 0x000fe2000001022d */
[----:B------:R-:W-:Y:S01]  /*1d20*/  IMAD.SHL.U32 R12, R37, 0x2, RZ ;  /* 0x00000002250c7824 */ /* 0x000fe200078e00ff */
[----:B------:R-:W-:-:S02]  /*1d30*/  LOP3.LUT R36, R36, R7, RZ, 0x3c, !PT ;  /* 0x0000000724247212 */ /* 0x000fc400078e3cff */
[----:B------:R-:W-:Y:S01]  /*1d40*/  LOP3.LUT R27, R0, 0xcccccccc, R27, 0x78, !PT ;  /* 0xcccccccc001b7812 */ /* 0x000fe200078e781b */
[----:B------:R-:W-:Y:S01]  /*1d50*/  IMAD.SHL.U32 R0, R39, 0x2, RZ ;  /* 0x0000000227007824 */ /* 0x000fe200078e00ff */
[--C-:B------:R-:W-:Y:S02]  /*1d60*/  LOP3.LUT R7, R7, 0x55555555, R36.reuse, 0x78, !PT ;  /* 0x5555555507077812 */ /* 0x100fe400078e7824 */
[----:B------:R-:W-:Y:S02]  /*1d70*/  LOP3.LUT R6, R6, 0x55555555, R39, 0x78, !PT ;  /* 0x5555555506067812 */ /* 0x000fe400078e7827 */
[----:B------:R-:W-:Y:S02]  /*1d80*/  SHF.L.U64.HI R36, R39, 0x1, R36 ;  /* 0x0000000127247819 */ /* 0x000fe40000010224 */
[----:B------:R-:W-:Y:S02]  /*1d90*/  LOP3.LUT R32, R32, 0xaaaaaaaa, R12, 0x78, !PT ;  /* 0xaaaaaaaa20207812 */ /* 0x000fe400078e780c */
[----:B------:R-:W-:-:S02]  /*1da0*/  SHF.R.U64 R39, R25, 0x1, R13 ;  /* 0x0000000119277819 */ /* 0x000fc4000000120d */
[----:B------:R-:W-:Y:S02]  /*1db0*/  LOP3.LUT R20, R20, 0xcccccccc, R41, 0x78, !PT ;  /* 0xcccccccc14147812 */ /* 0x000fe400078e7829 */
[----:B------:R-:W-:Y:S02]  /*1dc0*/  SHF.R.U32.HI R12, RZ, 0x1, R33 ;  /* 0x00000001ff0c7819 */ /* 0x000fe40000011621 */
[----:B------:R-:W-:Y:S02]  /*1dd0*/  SHF.R.U64 R41, R28, 0x1, R29 ;  /* 0x000000011c297819 */ /* 0x000fe4000000121d */
[----:B------:R-:W-:Y:S02]  /*1de0*/  LOP3.LUT R39, R39, R26, RZ, 0x3c, !PT ;  /* 0x0000001a27277212 */ /* 0x000fe400078e3cff */
[----:B------:R-:W-:Y:S02]  /*1df0*/  LOP3.LUT R12, R12, R35, RZ, 0x3c, !PT ;  /* 0x000000230c0c7212 */ /* 0x000fe400078e3cff */
[----:B------:R-:W-:Y:S01]  /*1e00*/  LOP3.LUT R41, R41, R30, RZ, 0x3c, !PT ;  /* 0x0000001e29297212 */ /* 0x000fe200078e3cff */
[----:B------:R-:W-:Y:S01]  /*1e10*/  IMAD.SHL.U32 R38, R39, 0x2, RZ ;  /* 0x0000000227267824 */ /* 0x000fe200078e00ff */
[----:B------:R-:W-:-:S02]  /*1e20*/  LOP3.LUT R35, R35, 0x55555555, R12, 0x78, !PT ;  /* 0x5555555523237812 */ /* 0x000fc400078e780c */
[----:B------:R-:W-:Y:S02]  /*1e30*/  LOP3.LUT R34, R34, 0x55555555, R37, 0x78, !PT ;  /* 0x5555555522227812 */ /* 0x000fe400078e7825 */
[----:B------:R-:W-:Y:S01]  /*1e40*/  SHF.L.U64.HI R12, R37, 0x1, R12 ;  /* 0x00000001250c7819 */ /* 0x000fe2000001020c */
[----:B------:R-:W-:Y:S01]  /*1e50*/  IMAD.SHL.U32 R37, R41, 0x2, RZ ;  /* 0x0000000229257824 */ /* 0x000fe200078e00ff */
[----:B------:R-:W-:Y:S02]  /*1e60*/  LOP3.LUT R3, R3, 0xcccccccc, R40, 0x78, !PT ;  /* 0xcccccccc03037812 */ /* 0x000fe400078e7828 */
[----:B------:R-:W-:Y:S02]  /*1e70*/  LOP3.LUT R25, R25, 0xaaaaaaaa, R38, 0x78, !PT ;  /* 0xaaaaaaaa19197812 */ /* 0x000fe400078e7826 */
[----:B------:R-:W-:Y:S02]  /*1e80*/  SHF.R.U32.HI R40, RZ, 0x1, R13 ;  /* 0x00000001ff287819 */ /* 0x000fe4000001160d */
[----:B------:R-:W-:-:S02]  /*1e90*/  SHF.R.U64 R38, R21, 0x1, R11 ;  /* 0x0000000115267819 */ /* 0x000fc4000000120b */
[----:B------:R-:W-:Y:S02]  /*1ea0*/  LOP3.LUT R28, R28, 0xaaaaaaaa, R37, 0x78, !PT ;  /* 0xaaaaaaaa1c1c7812 */ /* 0x000fe400078e7825 */
[----:B------:R-:W-:Y:S02]  /*1eb0*/  LOP3.LUT R5, R5, 0xaaaaaaaa, R36, 0x78, !PT ;  /* 0xaaaaaaaa05057812 */ /* 0x000fe400078e7824 */
[----:B------:R-:W-:Y:S02]  /*1ec0*/  SHF.R.U32.HI R37, RZ, 0x1, R11 ;  /* 0x00000001ff257819 */ /* 0x000fe4000001160b */
[----:B------:R-:W-:Y:S02]  /*1ed0*/  SHF.R.U64 R36, R18, 0x1, R10 ;  /* 0x0000000112247819 */ /* 0x000fe4000000120a */
[----:B------:R-:W-:Y:S02]  /*1ee0*/  LOP3.LUT R40, R40, R27, RZ, 0x3c, !PT ;  /* 0x0000001b28287212 */ /* 0x000fe400078e3cff */
[----:B------:R-:W-:-:S02]  /*1ef0*/  LOP3.LUT R38, R38, R23, RZ, 0x3c, !PT ;  /* 0x0000001726267212 */ /* 0x000fc400078e3cff */
[----:B------:R-:W-:Y:S02]  /*1f00*/  LOP3.LUT R37, R37, R22, RZ, 0x3c, !PT ;  /* 0x0000001625257212 */ /* 0x000fe400078e3cff */
[----:B------:R-:W-:Y:S02]  /*1f10*/  LOP3.LUT R36, R36, R19, RZ, 0x3c, !PT ;  /* 0x0000001324247212 */ /* 0x000fe400078e3cff */
[----:B------:R-:W-:Y:S02]  /*1f20*/  LOP3.LUT R26, R26, 0x55555555, R39, 0x78, !PT ;  /* 0x555555551a1a7812 */ /* 0x000fe400078e7827 */
[--C-:B------:R-:W-:Y:S02]  /*1f30*/  LOP3.LUT R27, R27, 0x55555555, R40.reuse, 0x78, !PT ;  /* 0x555555551b1b7812 */ /* 0x100fe400078e7828 */
[----:B------:R-:W-:Y:S01]  /*1f40*/  SHF.L.U64.HI R39, R39, 0x1, R40 ;  /* 0x0000000127277819 */ /* 0x000fe20000010228 */
[----:B------:R-:W-:Y:S01]  /*1f50*/  IMAD.SHL.U32 R40, R38, 0x2, RZ ;  /* 0x0000000226287824 */ /* 0x000fe200078e00ff */
[----:B------:R-:W-:-:S02]  /*1f60*/  LOP3.LUT R23, R23, 0x55555555, R38, 0x78, !PT ;  /* 0x5555555517177812 */ /* 0x000fc400078e7826 */
[--C-:B------:R-:W-:Y:S02]  /*1f70*/  LOP3.LUT R22, R22, 0x55555555, R37.reuse, 0x78, !PT ;  /* 0x5555555516167812 */ /* 0x100fe400078e7825 */
[----:B------:R-:W-:Y:S01]  /*1f80*/  SHF.L.U64.HI R38, R38, 0x1, R37 ;  /* 0x0000000126267819 */ /* 0x000fe20000010225 */
[----:B------:R-:W-:Y:S01]  /*1f90*/  IMAD.SHL.U32 R37, R36, 0x2, RZ ;  /* 0x0000000224257824 */ /* 0x000fe200078e00ff */
[----:B------:R-:W-:Y:S02]  /*1fa0*/  LOP3.LUT R4, R4, 0xaaaaaaaa, R0, 0x78, !PT ;  /* 0xaaaaaaaa04047812 */ /* 0x000fe400078e7800 */
[----:B------:R-:W-:Y:S02]  /*1fb0*/  SHF.R.U32.HI R0, RZ, 0x1, R29 ;  /* 0x00000001ff007819 */ /* 0x000fe4000001161d */
[----:B------:R-:W-:Y:S02]  /*1fc0*/  LOP3.LUT R18, R18, 0xaaaaaaaa, R37, 0x78, !PT ;  /* 0xaaaaaaaa12127812 */ /* 0x000fe400078e7825 */
[----:B------:R-:W-:-:S02]  /*1fd0*/  SHF.R.U32.HI R37, RZ, 0x1, R10 ;  /* 0x00000001ff257819 */ /* 0x000fc4000001160a */
[----:B------:R-:W-:Y:S02]  /*1fe0*/  LOP3.LUT R0, R0, R31, RZ, 0x3c, !PT ;  /* 0x0000001f00007212 */ /* 0x000fe400078e3cff */
[----:B------:R-:W-:Y:S02]  /*1ff0*/  LOP3.LUT R37, R37, R20, RZ, 0x3c, !PT ;  /* 0x0000001425257212 */ /* 0x000fe400078e3cff */
[----:B------:R-:W-:Y:S02]  /*2000*/  LOP3.LUT R33, R33, 0xaaaaaaaa, R12, 0x78, !PT ;  /* 0xaaaaaaaa21217812 */ /* 0x000fe400078e780c */
[----:B------:R-:W-:Y:S02]  /*2010*/  SHF.R.U64 R12, R17, 0x1, R24 ;  /* 0x00000001110c7819 */ /* 0x000fe40000001218 */
[----:B------:R-:W-:Y:S02]  /*2020*/  LOP3.LUT R20, R20, 0x55555555, R37, 0x78, !PT ;  /* 0x5555555514147812 */ /* 0x000fe400078e7825 */
[----:B------:R-:W-:-:S02]  /*2030*/  LOP3.LUT R31, R31, 0x55555555, R0, 0x78, !PT ;  /* 0x555555551f1f7812 */ /* 0x000fc400078e7800 */
[----:B------:R-:W-:Y:S02]  /*2040*/  LOP3.LUT R19, R19, 0x55555555, R36, 0x78, !PT ;  /* 0x5555555513137812 */ /* 0x000fe400078e7824 */
[----:B------:R-:W-:Y:S02]  /*2050*/  SHF.L.U64.HI R37, R36, 0x1, R37 ;  /* 0x0000000124257819 */ /* 0x000fe40000010225 */
[----:B------:R-:W-:Y:S02]  /*2060*/  SHF.L.U64.HI R0, R41, 0x1, R0 ;  /* 0x0000000129007819 */ /* 0x000fe40000010200 */
[----:B------:R-:W-:Y:S02]  /*2070*/  SHF.R.U64 R36, R14, 0x1, R9 ;  /* 0x000000010e247819 */ /* 0x000fe40000001209 */
[----:B------:R-:W-:Y:S02]  /*2080*/  LOP3.LUT R12, R12, R3, RZ, 0x3c, !PT ;  /* 0x000000030c0c7212 */ /* 0x000fe400078e3cff */
[----:B------:R-:W-:-:S02]  /*2090*/  LOP3.LUT R36, R36, R15, RZ, 0x3c, !PT ;  /* 0x0000000f24247212 */ /* 0x000fc400078e3cff */
[----:B------:R-:W-:Y:S01]  /*20a0*/  LOP3.LUT R29, R29, 0xaaaaaaaa, R0, 0x78, !PT ;  /* 0xaaaaaaaa1d1d7812 */ /* 0x000fe200078e7800 */
[----:B------:R-:W-:Y:S01]  /*20b0*/  IMAD.SHL.U32 R0, R12, 0x2, RZ ;  /* 0x000000020c007824 */ /* 0x000fe200078e00ff */
[----:B------:R-:W-:Y:S01]  /*20c0*/  LOP3.LUT R30, R30, 0x55555555, R41, 0x78, !PT ;  /* 0x555555551e1e7812 */ /* 0x000fe200078e7829 */
[----:B------:R-:W-:Y:S01]  /*20d0*/  IMAD.SHL.U32 R41, R36, 0x2, RZ ;  /* 0x0000000224297824 */ /* 0x000fe200078e00ff */
[----:B------:R0:W-:Y:S02]  /*20e0*/  STL.128 [R1+0x70], R4 ;  /* 0x0000700401007387 */ /* 0x0001e40000100c00 */
[----:B------:R-:W-:Y:S02]  /*20f0*/  LOP3.LUT R17, R17, 0xaaaaaaaa, R0, 0x78, !PT ;  /* 0xaaaaaaaa11117812 */ /* 0x000fe400078e7800 */
[----:B------:R-:W1:Y:S01]  /*2100*/  LDC R0, c[0x0][0x3a4] ;  /* 0x0000e900ff007b82 */ /* 0x000e620000000800 */
[----:B------:R-:W-:Y:S02]  /*2110*/  LOP3.LUT R14, R14, 0xaaaaaaaa, R41, 0x78, !PT ;  /* 0xaaaaaaaa0e0e7812 */ /* 0x000fe400078e7829 */
[----:B------:R-:W-:-:S02]  /*2120*/  LOP3.LUT R16, R16, 0xcccccccc, R43, 0x78, !PT ;  /* 0xcccccccc10107812 */ /* 0x000fc400078e782b */
[----:B------:R-:W-:Y:S01]  /*2130*/  SHF.R.U32.HI R41, RZ, 0x1, R9 ;  /* 0x00000001ff297819 */ /* 0x000fe20000011609 */
[----:B0-----:R-:W-:Y:S02]  /*2140*/  IMAD.MOV.U32 R6, RZ, RZ, R34 ;  /* 0x000000ffff067224 */ /* 0x001fe400078e0022 */
[----:B------:R-:W-:Y:S02]  /*2150*/  IMAD.MOV.U32 R7, RZ, RZ, R35 ;  /* 0x000000ffff077224 */ /* 0x000fe400078e0023 */
[----:B------:R-:W-:Y:S02]  /*2160*/  IMAD.MOV.U32 R4, RZ, RZ, R32 ;  /* 0x000000ffff047224 */ /* 0x000fe400078e0020 */
[----:B------:R-:W-:Y:S01]  /*2170*/  IMAD.MOV.U32 R5, RZ, RZ, R33 ;  /* 0x000000ffff057224 */ /* 0x000fe200078e0021 */
[----:B------:R-:W-:-:S04]  /*2180*/  LOP3.LUT R13, R13, 0xaaaaaaaa, R39, 0x78, !PT ;  /* 0xaaaaaaaa0d0d7812 */ /* 0x000fc800078e7827 */
[----:B------:R0:W-:Y:S01]  /*2190*/  STL.128 [R1+0x30], R4 ;  /* 0x0000300401007387 */ /* 0x0001e20000100c00 */
[----:B------:R-:W-:Y:S02]  /*21a0*/  LOP3.LUT R41, R41, R16, RZ, 0x3c, !PT ;  /* 0x0000001029297212 */ /* 0x000fe400078e3cff */
[----:B------:R-:W-:Y:S02]  /*21b0*/  LOP3.LUT R15, R15, 0x55555555, R36, 0x78, !PT ;  /* 0x555555550f0f7812 */ /* 0x000fe400078e7824 */
[--C-:B------:R-:W-:Y:S02]  /*21c0*/  LOP3.LUT R16, R16, 0x55555555, R41.reuse, 0x78, !PT ;  /* 0x5555555510107812 */ /* 0x100fe400078e7829 */
[----:B------:R-:W-:Y:S02]  /*21d0*/  SHF.L.U64.HI R36, R36, 0x1, R41 ;  /* 0x0000000124247819 */ /* 0x000fe40000010229 */
[----:B------:R-:W-:Y:S01]  /*21e0*/  LOP3.LUT R8, R8, 0xcccccccc, R45, 0x78, !PT ;  /* 0xcccccccc08087812 */ /* 0x000fe200078e782d */
[----:B0-----:R-:W-:-:S02]  /*21f0*/  IMAD.MOV.U32 R6, RZ, RZ, R30 ;  /* 0x000000ffff067224 */ /* 0x001fc400078e001e */
[----:B------:R-:W-:Y:S02]  /*2200*/  IMAD.MOV.U32 R7, RZ, RZ, R31 ;  /* 0x000000ffff077224 */ /* 0x000fe400078e001f */
[----:B------:R-:W-:Y:S02]  /*2210*/  IMAD.MOV.U32 R4, RZ, RZ, R28 ;  /* 0x000000ffff047224 */ /* 0x000fe400078e001c */
[----:B------:R-:W-:Y:S01]  /*2220*/  IMAD.MOV.U32 R5, RZ, RZ, R29 ;  /* 0x000000ffff057224 */ /* 0x000fe200078e001d */
[----:B------:R-:W-:Y:S02]  /*2230*/  LOP3.LUT R21, R21, 0xaaaaaaaa, R40, 0x78, !PT ;  /* 0xaaaaaaaa15157812 */ /* 0x000fe400078e7828 */
[----:B------:R-:W-:Y:S02]  /*2240*/  SHF.R.U32.HI R41, RZ, 0x1, R24 ;  /* 0x00000001ff297819 */ /* 0x000fe40000011618 */
[----:B------:R0:W-:Y:S01]  /*2250*/  STL.128 [R1+0x50], R4 ;  /* 0x0000500401007387 */ /* 0x0001e20000100c00 */
[----:B------:R-:W-:-:S02]  /*2260*/  LOP3.LUT R11, R11, 0xaaaaaaaa, R38, 0x78, !PT ;  /* 0xaaaaaaaa0b0b7812 */ /* 0x000fc400078e7826 */
[----:B------:R-:W-:Y:S02]  /*2270*/  LOP3.LUT R41, R41, R8, RZ, 0x3c, !PT ;  /* 0x0000000829297212 */ /* 0x000fe400078e3cff */
[----:B------:R-:W-:Y:S02]  /*2280*/  LOP3.LUT R10, R10, 0xaaaaaaaa, R37, 0x78, !PT ;  /* 0xaaaaaaaa0a0a7812 */ /* 0x000fe400078e7825 */
[----:B------:R-:W-:Y:S01]  /*2290*/  LOP3.LUT R3, R3, 0x55555555, R12, 0x78, !PT ;  /* 0x5555555503037812 */ /* 0x000fe200078e780c */
[----:B0-----:R-:W-:Y:S02]  /*22a0*/  IMAD.MOV.U32 R6, RZ, RZ, R26 ;  /* 0x000000ffff067224 */ /* 0x001fe400078e001a */
[----:B------:R-:W-:Y:S02]  /*22b0*/  IMAD.MOV.U32 R7, RZ, RZ, R27 ;  /* 0x000000ffff077224 */ /* 0x000fe400078e001b */
[----:B------:R-:W-:Y:S02]  /*22c0*/  IMAD.MOV.U32 R4, RZ, RZ, R25 ;  /* 0x000000ffff047224 */ /* 0x000fe400078e0019 */
[----:B------:R-:W-:Y:S01]  /*22d0*/  IMAD.MOV.U32 R5, RZ, RZ, R13 ;  /* 0x000000ffff057224 */ /* 0x000fe200078e000d */
[----:B------:R-:W-:-:S04]  /*22e0*/  SHF.L.U64.HI R12, R12, 0x1, R41 ;  /* 0x000000010c0c7819 */ /* 0x000fc80000010229 */
[----:B------:R0:W-:Y:S01]  /*22f0*/  STL.128 [R1+0x60], R4 ;  /* 0x0000600401007387 */ /* 0x0001e20000100c00 */
[----:B-1----:R-:W-:Y:S02]  /*2300*/  ISETP.NE.AND P0, PT, R0, RZ, PT ;  /* 0x000000ff0000720c */ /* 0x002fe40003f05270 */
[----:B------:R-:W-:Y:S02]  /*2310*/  LOP3.LUT R12, R24, 0xaaaaaaaa, R12, 0x78, !PT ;  /* 0xaaaaaaaa180c7812 */ /* 0x000fe400078e780c */
[----:B------:R-:W-:Y:S02]  /*2320*/  LOP3.LUT R8, R8, 0x55555555, R41, 0x78, !PT ;  /* 0x5555555508087812 */ /* 0x000fe400078e7829 */
[----:B------:R-:W-:Y:S01]  /*2330*/  LOP3.LUT R9, R9, 0xaaaaaaaa, R36, 0x78, !PT ;  /* 0xaaaaaaaa09097812 */ /* 0x000fe200078e7824 */
[----:B0-----:R-:W-:Y:S02]  /*2340*/  IMAD.MOV.U32 R6, RZ, RZ, R23 ;  /* 0x000000ffff067224 */ /* 0x001fe400078e0017 */
[----:B------:R-:W-:-:S02]  /*2350*/  IMAD.MOV.U32 R7, RZ, RZ, R22 ;  /* 0x000000ffff077224 */ /* 0x000fc400078e0016 */
[----:B------:R-:W-:Y:S02]  /*2360*/  IMAD.MOV.U32 R4, RZ, RZ, R21 ;  /* 0x000000ffff047224 */ /* 0x000fe400078e0015 */
[----:B------:R-:W-:-:S05]  /*2370*/  IMAD.MOV.U32 R5, RZ, RZ, R11 ;  /* 0x000000ffff057224 */ /* 0x000fca00078e000b */
[----:B------:R0:W-:Y:S01]  /*2380*/  STL.128 [R1+0x10], R4 ;  /* 0x0000100401007387 */ /* 0x0001e20000100c00 */
[----:B------:R-:W-:Y:S02]  /*2390*/  IMAD.MOV.U32 R13, RZ, RZ, R12 ;  /* 0x000000ffff0d7224 */ /* 0x000fe400078e000c */
[----:B------:R-:W-:Y:S02]  /*23a0*/  IMAD.MOV.U32 R12, RZ, RZ, R17 ;  /* 0x000000ffff0c7224 */ /* 0x000fe400078e0011 */
        /* <DEDUP_REMOVED lines=8> */
[----:B------:R-:W-:Y:S02]  /*2430*/  IMAD.MOV.U32 R5, RZ, RZ, R9 ;  /* 0x000000ffff057224 */ /* 0x000fe400078e0009 */
[----:B------:R-:W-:-:S02]  /*2440*/  IMAD.MOV.U32 R14, RZ, RZ, R3 ;  /* 0x000000ffff0e7224 */ /* 0x000fc400078e0003 */
[----:B------:R-:W-:Y:S01]  /*2450*/  IMAD.MOV.U32 R15, RZ, RZ, R8 ;  /* 0x000000ffff0f7224 */ /* 0x000fe200078e0008 */
[----:B------:R0:W-:Y:S04]  /*2460*/  STL.128 [R1+0x40], R4 ;  /* 0x0000400401007387 */ /* 0x0001e80000100c00 */
[----:B------:R0:W-:Y:S01]  /*2470*/  STL.128 [R1], R12 ;  /* 0x0000000c01007387 */ /* 0x0001e20000100c00 */
[----:B------:R-:W-:Y:S05]  /*2480*/  @!P0 EXIT ;  /* 0x000000000000894d */ /* 0x000fea0003800000 */
[----:B------:R-:W0:Y:S01]  /*2490*/  LDC R3, c[0x0][0x3a0] ;  /* 0x0000e800ff037b82 */ /* 0x000e220000000800 */
[C---:B------:R-:W-:Y:S01]  /*24a0*/  ISETP.GE.U32.AND P1, PT, R0.reuse, 0x10, PT ;  /* 0x000000100000780c */ /* 0x040fe20003f26070 */
[----:B------:R-:W-:Y:S01]  /*24b0*/  IMAD.MOV.U32 R37, RZ, RZ, RZ ;  /* 0x000000ffff257224 */ /* 0x000fe200078e00ff */
[----:B------:R-:W-:-:S04]  /*24c0*/  LOP3.LUT R38, R0, 0xf, RZ, 0xc0, !PT ;  /* 0x0000000f00267812 */ /* 0x000fc800078ec0ff */
[----:B------:R-:W-:Y:S01]  /*24d0*/  ISETP.NE.AND P0, PT, R38, RZ, PT ;  /* 0x000000ff2600720c */ /* 0x000fe20003f05270 */
[----:B------:R-:W1:Y:S01]  /*24e0*/  LDC.64 R40, c[0x0][0x358] ;  /* 0x0000d600ff287b82 */ /* 0x000e620000000a00 */
[----:B0-----:R-:W-:-:S04]  /*24f0*/  SHF.R.S32.HI R4, RZ, 0x1f, R3 ;  /* 0x0000001fff047819 */ /* 0x001fc80000011403 */
[----:B------:R-:W-:-:S04]  /*2500*/  LEA.HI R3, R4, R3, RZ, 0x6 ;  /* 0x0000000304037211 */ /* 0x000fc800078f30ff */
        /* <DEDUP_REMOVED lines=23> */
.L_x_88:
[----:B------:R-:W2:Y:S01]  /*2680*/  LDL.128 R16, [R0+-0x40] ;  /* 0xffffc00000107983 */ /* 0x000ea20000100c00 */
[----:B0-----:R-:W0:Y:S03]  /*2690*/  LDC.64 R42, c[0x0][0x380] ;  /* 0x0000e000ff2a7b82 */ /* 0x001e260000000a00 */
[----:B------:R-:W3:Y:S04]  /*26a0*/  LDL.128 R20, [R0+-0x30] ;  /* 0xffffd00000147983 */ /* 0x000ee80000100c00 */
[----:B------:R-:W4:Y:S04]  /*26b0*/  LDL.128 R12, [R0+-0x20] ;  /* 0xffffe000000c7983 */ /* 0x000f280000100c00 */
[----:B------:R-:W5:Y:S01]  /*26c0*/  LDL.128 R8, [R0+-0x10] ;  /* 0xfffff00000087983 */ /* 0x000f620000100c00 */
[----:B------:R-:W-:-:S02]  /*26d0*/  R2UR UR4, R40 ;  /* 0x00000000280472ca */ /* 0x000fc400000e0000 */
[C---:B------:R-:W-:Y:S02]  /*26e0*/  R2UR UR5, R41.reuse ;  /* 0x00000000290572ca */ /* 0x040fe400000e0000 */
[----:B------:R-:W-:Y:S02]  /*26f0*/  R2UR UR6, R40 ;  /* 0x00000000280672ca */ /* 0x000fe400000e0000 */
[----:B------:R-:W-:Y:S01]  /*2700*/  R2UR UR7, R41 ;  /* 0x00000000290772ca */ /* 0x000fe200000e0000 */
[----:B0-----:R-:W-:-:S08]  /*2710*/  IMAD.WIDE.U32 R44, R28, 0x8, R42 ;  /* 0x000000081c2c7825 */ /* 0x001fd000078e002a */
[----:B--2---:R0:W-:Y:S02]  /*2720*/  STG.E.64 desc[UR4][R44.64], R16 ;  /* 0x000000102c007986 */ /* 0x0041e4000c101b04 */
[----:B0-----:R-:W-:-:S05]  /*2730*/  IMAD.WIDE.U32 R16, R35, 0x8, R42 ;  /* 0x0000000823107825 */ /* 0x001fca00078e002a */
[----:B------:R0:W-:Y:S02]  /*2740*/  STG.E.64 desc[UR4][R16.64], R18 ;  /* 0x0000001210007986 */ /* 0x0001e4000c101b04 */
[----:B0-----:R-:W-:-:S05]  /*2750*/  IMAD.WIDE.U32 R16, R34, 0x8, R42 ;  /* 0x0000000822107825 */ /* 0x001fca00078e002a */
[----:B---3--:R0:W-:Y:S02]  /*2760*/  STG.E.64 desc[UR4][R16.64], R20 ;  /* 0x0000001410007986 */ /* 0x0081e4000c101b04 */
[----:B0-----:R-:W-:-:S04]  /*2770*/  IMAD.WIDE.U32 R16, R33, 0x8, R42 ;  /* 0x0000000821107825 */ /* 0x001fc800078e002a */
[--C-:B------:R-:W-:Y:S01]  /*2780*/  IMAD.WIDE.U32 R20, R32, 0x8, R42.reuse ;  /* 0x0000000820147825 */ /* 0x100fe200078e002a */
[----:B------:R0:W-:Y:S04]  /*2790*/  STG.E.64 desc[UR6][R16.64], R22 ;  /* 0x0000001610007986 */ /* 0x0001e8000c101b06 */
[----:B----4-:R1:W-:Y:S04]  /*27a0*/  STG.E.64 desc[UR4][R20.64], R12 ;  /* 0x0000000c14007986 */ /* 0x0103e8000c101b04 */
[----:B0-----:R-:W2:Y:S01]  /*27b0*/  LDL.128 R16, [R0] ;  /* 0x0000000000107983 */ /* 0x001ea20000100c00 */
[----:B-1----:R-:W-:-:S04]  /*27c0*/  IMAD.WIDE.U32 R12, R31, 0x8, R42 ;  /* 0x000000081f0c7825 */ /* 0x002fc800078e002a */
[--C-:B------:R-:W-:Y:S01]  /*27d0*/  IMAD.WIDE.U32 R20, R30, 0x8, R42.reuse ;  /* 0x000000081e147825 */ /* 0x100fe200078e002a */
[----:B------:R0:W-:Y:S04]  /*27e0*/  STG.E.64 desc[UR6][R12.64], R14 ;  /* 0x0000000e0c007986 */ /* 0x0001e8000c101b06 */
[----:B-----5:R1:W-:Y:S04]  /*27f0*/  STG.E.64 desc[UR4][R20.64], R8 ;  /* 0x0000000814007986 */ /* 0x0203e8000c101b04 */
[----:B0-----:R-:W3:Y:S01]  /*2800*/  LDL.128 R12, [R0+0x10] ;  /* 0x00001000000c7983 */ /* 0x001ee20000100c00 */
[----:B-1----:R-:W-:-:S03]  /*2810*/  IMAD.WIDE.U32 R8, R29, 0x8, R42 ;  /* 0x000000081d087825 */ /* 0x002fc600078e002a */
[----:B------:R-:W4:Y:S04]  /*2820*/  LDL.128 R20, [R0+0x30] ;  /* 0x0000300000147983 */ /* 0x000f280000100c00 */
[----:B------:R0:W-:Y:S04]  /*2830*/  STG.E.64 desc[UR6][R8.64], R10 ;  /* 0x0000000a08007986 */ /* 0x0001e8000c101b06 */
[----:B0-----:R0:W5:Y:S01]  /*2840*/  LDL.128 R8, [R0+0x20] ;  /* 0x0000200000087983 */ /* 0x0011620000100c00 */
[----:B------:R-:W-:Y:S01]  /*2850*/  IMAD.WIDE.U32 R44, R4, 0x8, R42 ;  /* 0x00000008042c7825 */ /* 0x000fe200078e002a */
[----:B------:R-:W-:-:S03]  /*2860*/  R2UR UR8, R40 ;  /* 0x00000000280872ca */ /* 0x000fc600000e0000 */
[----:B------:R-:W-:Y:S01]  /*2870*/  VIADD R36, R36, 0x10 ;  /* 0x0000001024247836 */ /* 0x000fe20000000000 */
[C---:B------:R-:W-:Y:S02]  /*2880*/  R2UR UR9, R41.reuse ;  /* 0x00000000290972ca */ /* 0x040fe400000e0000 */
[----:B------:R-:W-:Y:S02]  /*2890*/  R2UR UR10, R40 ;  /* 0x00000000280a72ca */ /* 0x000fe400000e0000 */
[----:B------:R-:W-:Y:S02]  /*28a0*/  R2UR UR11, R41 ;  /* 0x00000000290b72ca */ /* 0x000fe400000e0000 */
[----:B------:R-:W-:Y:S01]  /*28b0*/  ISETP.NE.AND P1, PT, R36, RZ, PT ;  /* 0x000000ff2400720c */ /* 0x000fe20003f25270 */
[----:B0-----:R-:W-:Y:S02]  /*28c0*/  VIADD R0, R0, 0x80 ;  /* 0x0000008000007836 */ /* 0x001fe40000000000 */
        /* <DEDUP_REMOVED lines=9> */
[----:B--2---:R0:W-:Y:S02]  /*2960*/  STG.E.64 desc[UR4][R44.64], R16 ;  /* 0x000000102c007986 */ /* 0x0041e4000c101b04 */
[----:B0-----:R-:W-:-:S05]  /*2970*/  IMAD.WIDE.U32 R16, R5, 0x8, R42 ;  /* 0x0000000805107825 */ /* 0x001fca00078e002a */
[----:B------:R0:W-:Y:S02]  /*2980*/  STG.E.64 desc[UR4][R16.64], R18 ;  /* 0x0000001210007986 */ /* 0x0001e4000c101b04 */
[----:B0-----:R-:W-:-:S05]  /*2990*/  IMAD.WIDE.U32 R16, R6, 0x8, R42 ;  /* 0x0000000806107825 */ /* 0x001fca00078e002a */
[----:B---3--:R0:W-:Y:S02]  /*29a0*/  STG.E.64 desc[UR4][R16.64], R12 ;  /* 0x0000000c10007986 */ /* 0x0081e4000c101b04 */
[----:B0-----:R-:W-:-:S05]  /*29b0*/  IMAD.WIDE.U32 R12, R7, 0x8, R42 ;  /* 0x00000008070c7825 */ /* 0x001fca00078e002a */
[----:B------:R0:W-:Y:S02]  /*29c0*/  STG.E.64 desc[UR6][R12.64], R14 ;  /* 0x0000000e0c007986 */ /* 0x0001e4000c101b06 */
[----:B0-----:R-:W-:-:S05]  /*29d0*/  IMAD.WIDE.U32 R12, R24, 0x8, R42 ;  /* 0x00000008180c7825 */ /* 0x001fca00078e002a */
[----:B-----5:R0:W-:Y:S01]  /*29e0*/  STG.E.64 desc[UR4][R12.64], R8 ;  /* 0x000000080c007986 */ /* 0x0201e2000c101b04 */
[C---:B------:R-:W-:Y:S02]  /*29f0*/  IMAD R5, R3.reuse, 0x10, R5 ;  /* 0x0000001003057824 */ /* 0x040fe400078e0205 */
[----:B------:R-:W-:Y:S02]  /*2a00*/  IMAD R6, R3, 0x10, R6 ;  /* 0x0000001003067824 */ /* 0x000fe400078e0206 */
[----:B0-----:R-:W-:-:S04]  /*2a10*/  IMAD.WIDE.U32 R12, R25, 0x8, R42 ;  /* 0x00000008190c7825 */ /* 0x001fc800078e002a */
[--C-:B------:R-:W-:Y:S01]  /*2a20*/  IMAD.WIDE.U32 R8, R26, 0x8, R42.reuse ;  /* 0x000000081a087825 */ /* 0x100fe200078e002a */
[----:B------:R0:W-:Y:S03]  /*2a30*/  STG.E.64 desc[UR6][R12.64], R10 ;  /* 0x0000000a0c007986 */ /* 0x0001e6000c101b06 */
[----:B------:R-:W-:Y:S01]  /*2a40*/  IMAD.WIDE.U32 R42, R27, 0x8, R42 ;  /* 0x000000081b2a7825 */ /* 0x000fe200078e002a */
[----:B----4-:R0:W-:Y:S04]  /*2a50*/  STG.E.64 desc[UR8][R8.64], R20 ;  /* 0x0000001408007986 */ /* 0x0101e8000c101b08 */
[----:B------:R0:W-:Y:S01]  /*2a60*/  STG.E.64 desc[UR10][R42.64], R22 ;  /* 0x000000162a007986 */ /* 0x0001e2000c101b0a */
[----:B------:R-:W-:-:S02]  /*2a70*/  IMAD R7, R3, 0x10, R7 ;  /* 0x0000001003077824 */ /* 0x000fc400078e0207 */
[C---:B------:R-:W-:Y:S02]  /*2a80*/  IMAD R24, R3.reuse, 0x10, R24 ;  /* 0x0000001003187824 */ /* 0x040fe400078e0218 */
[C---:B------:R-:W-:Y:S02]  /*2a90*/  IMAD R25, R3.reuse, 0x10, R25 ;  /* 0x0000001003197824 */ /* 0x040fe400078e0219 */
[C---:B------:R-:W-:Y:S02]  /*2aa0*/  IMAD R26, R3.reuse, 0x10, R26 ;  /* 0x00000010031a7824 */ /* 0x040fe400078e021a */
[----:B------:R-:W-:Y:S01]  /*2ab0*/  IMAD R27, R3, 0x10, R27 ;  /* 0x00000010031b7824 */ /* 0x000fe200078e021b */
[----:B------:R-:W-:Y:S06]  /*2ac0*/  @P1 BRA `(.L_x_88) ;  /* 0xfffffff800ec1947 */ /* 0x000fec000383ffff */
[----:B------:R-:W-:Y:S05]  /*2ad0*/  BSYNC.RECONVERGENT B0 ;  /* 0x0000000000007941 */ /* 0x000fea0003800200 */
.L_x_87:
[----:B------:R-:W-:Y:S05]  /*2ae0*/  @!P0 EXIT ;  /* 0x000000000000894d */ /* 0x000fea0003800000 */
[----:B------:R-:W1:Y:S01]  /*2af0*/  LDCU UR4, c[0x0][0x3a4] ;  /* 0x00007480ff0477ac */ /* 0x000e620008000800 */
[----:B------:R-:W-:Y:S01]  /*2b00*/  ISETP.GE.U32.AND P0, PT, R38, 0x8, PT ;  /* 0x000000082600780c */ /* 0x000fe20003f06070 */
[----:B-1----:R-:W-:-:S12]  /*2b10*/  ULOP3.LUT UR5, UR4, 0x7, URZ, 0xc0, !UPT ;  /* 0x0000000704057892 */ /* 0x002fd8000f8ec0ff */
[----:B------:R-:W-:Y:S05]  /*2b20*/  @!P0 BRA `(.L_x_89) ;  /* 0x0000000000ac8947 */ /* 0x000fea0003800000 */
[----:B------:R-:W-:Y:S01]  /*2b30*/  IMAD R0, R37, 0x8, R1 ;  /* 0x0000000825007824 */ /* 0x000fe200078e0201 */
[----:B0-----:R-:W0:Y:S04]  /*2b40*/  LDC.64 R20, c[0x0][0x380] ;  /* 0x0000e000ff147b82 */ /* 0x001e280000000a00 */
[----:B------:R-:W2:Y:S04]  /*2b50*/  LDL.128 R16, [R0] ;  /* 0x0000000000107983 */ /* 0x000ea80000100c00 */
[----:B------:R-:W3:Y:S04]  /*2b60*/  LDL.128 R12, [R0+0x10] ;  /* 0x00001000000c7983 */ /* 0x000ee80000100c00 */
[----:B------:R-:W4:Y:S04]  /*2b70*/  LDL.128 R8, [R0+0x20] ;  /* 0x0000200000087983 */ /* 0x000f280000100c00 */
[----:B------:R1:W5:Y:S01]  /*2b80*/  LDL.128 R4, [R0+0x30] ;  /* 0x0000300000047983 */ /* 0x0003620000100c00 */
[----:B------:R-:W-:Y:S01]  /*2b90*/  IMAD R24, R3, R37, R2 ;  /* 0x0000002503187224 */ /* 0x000fe200078e0202 */
[C---:B------:R-:W-:Y:S01]  /*2ba0*/  R2UR UR6, R40.reuse ;  /* 0x00000000280672ca */ /* 0x040fe200000e0000 */
[----:B------:R-:W-:Y:S01]  /*2bb0*/  VIADD R37, R37, 0x8 ;  /* 0x0000000825257836 */ /* 0x000fe20000000000 */
[----:B------:R-:W-:Y:S01]  /*2bc0*/  R2UR UR7, R41 ;  /* 0x00000000290772ca */ /* 0x000fe200000e0000 */
[----:B------:R-:W-:Y:S01]  /*2bd0*/  IMAD.IADD R26, R3, 0x1, R24 ;  /* 0x00000001031a7824 */ /* 0x000fe200078e0218 */
[----:B------:R-:W-:-:S02]  /*2be0*/  R2UR UR8, R40 ;  /* 0x00000000280872ca */ /* 0x000fc400000e0000 */
[----:B------:R-:W-:Y:S01]  /*2bf0*/  R2UR UR9, R41 ;  /* 0x00000000290972ca */ /* 0x000fe200000e0000 */
[----:B------:R-:W-:Y:S01]  /*2c00*/  IMAD.IADD R22, R3, 0x1, R26 ;  /* 0x0000000103167824 */ /* 0x000fe200078e021a */
[----:B------:R-:W-:Y:S01]  /*2c10*/  R2UR UR10, R40 ;  /* 0x00000000280a72ca */ /* 0x000fe200000e0000 */
[----:B0-----:R-:W-:Y:S01]  /*2c20*/  IMAD.WIDE.U32 R24, R24, 0x8, R20 ;  /* 0x0000000818187825 */ /* 0x001fe200078e0014 */
        /* <DEDUP_REMOVED lines=11> */
[----:B-1----:R-:W-:-:S04]  /*2ce0*/  IMAD.IADD R0, R3, 0x1, R29 ;  /* 0x0000000103007824 */ /* 0x002fc800078e021d */
[----:B------:R-:W-:-:S04]  /*2cf0*/  IMAD.IADD R30, R3, 0x1, R0 ;  /* 0x00000001031e7824 */ /* 0x000fc800078e0200 */
[----:B------:R-:W-:Y:S01]  /*2d00*/  IMAD.IADD R31, R3, 0x1, R30 ;  /* 0x00000001031f7824 */ /* 0x000fe200078e021e */
[----:B--2---:R0:W-:Y:S04]  /*2d10*/  STG.E.64 desc[UR6][R24.64], R16 ;  /* 0x0000001018007986 */ /* 0x0041e8000c101b06 */
[----:B------:R1:W-:Y:S04]  /*2d20*/  STG.E.64 desc[UR8][R26.64], R18 ;  /* 0x000000121a007986 */ /* 0x0003e8000c101b08 */
[----:B---3--:R2:W-:Y:S01]  /*2d30*/  STG.E.64 desc[UR6][R22.64], R12 ;  /* 0x0000000c16007986 */ /* 0x0085e2000c101b06 */
[----:B0-----:R-:W-:-:S04]  /*2d40*/  IMAD.WIDE.U32 R16, R28, 0x8, R20 ;  /* 0x000000081c107825 */ /* 0x001fc800078e0014 */
[--C-:B-1----:R-:W-:Y:S01]  /*2d50*/  IMAD.WIDE.U32 R18, R29, 0x8, R20.reuse ;  /* 0x000000081d127825 */ /* 0x102fe200078e0014 */
[----:B------:R2:W-:Y:S03]  /*2d60*/  STG.E.64 desc[UR8][R16.64], R14 ;  /* 0x0000000e10007986 */ /* 0x0005e6000c101b08 */
[--C-:B------:R-:W-:Y:S01]  /*2d70*/  IMAD.WIDE.U32 R24, R0, 0x8, R20.reuse ;  /* 0x0000000800187825 */ /* 0x100fe200078e0014 */
[----:B----4-:R2:W-:Y:S03]  /*2d80*/  STG.E.64 desc[UR10][R18.64], R8 ;  /* 0x0000000812007986 */ /* 0x0105e6000c101b0a */
[--C-:B------:R-:W-:Y:S01]  /*2d90*/  IMAD.WIDE.U32 R26, R30, 0x8, R20.reuse ;  /* 0x000000081e1a7825 */ /* 0x100fe200078e0014 */
[----:B------:R2:W-:Y:S03]  /*2da0*/  STG.E.64 desc[UR12][R24.64], R10 ;  /* 0x0000000a18007986 */ /* 0x0005e6000c101b0c */
[----:B------:R-:W-:Y:S01]  /*2db0*/  IMAD.WIDE.U32 R20, R31, 0x8, R20 ;  /* 0x000000081f147825 */ /* 0x000fe200078e0014 */
[----:B-----5:R2:W-:Y:S04]  /*2dc0*/  STG.E.64 desc[UR14][R26.64], R4 ;  /* 0x000000041a007986 */ /* 0x0205e8000c101b0e */
[----:B------:R2:W-:Y:S02]  /*2dd0*/  STG.E.64 desc[UR16][R20.64], R6 ;  /* 0x0000000614007986 */ /* 0x0005e4000c101b10 */
.L_x_89:
[----:B------:R-:W-:-:S13]  /*2de0*/  ISETP.NE.AND P0, PT, RZ, UR5, PT ;  /* 0x00000005ff007c0c */ /* 0x000fda000bf05270 */
[----:B------:R-:W-:Y:S05]  /*2df0*/  @!P0 EXIT ;  /* 0x000000000000894d */ /* 0x000fea0003800000 */
[----:B------:R-:W-:Y:S02]  /*2e00*/  UISETP.GE.U32.AND UP0, UPT, UR5, 0x4, UPT ;  /* 0x000000040500788c */ /* 0x000fe4000bf06070 */
[----:B------:R-:W-:-:S07]  /*2e10*/  ULOP3.LUT UR4, UR4, 0x3, URZ, 0xc0, !UPT ;  /* 0x0000000304047892 */ /* 0x000fce000f8ec0ff */
[----:B------:R-:W-:Y:S05]  /*2e20*/  BRA.U !UP0, `(.L_x_90) ;  /* 0x0000000108647547 */ /* 0x000fea000b800000 */
[----:B------:R-:W-:Y:S01]  /*2e30*/  IMAD R0, R37, 0x8, R1 ;  /* 0x0000000825007824 */ /* 0x000fe200078e0201 */
[----:B0-2---:R-:W0:Y:S04]  /*2e40*/  LDC.64 R12, c[0x0][0x380] ;  /* 0x0000e000ff0c7b82 */ /* 0x005e280000000a00 */
[----:B------:R-:W2:Y:S04]  /*2e50*/  LDL.128 R8, [R0] ;  /* 0x0000000000087983 */ /* 0x000ea80000100c00 */
[----:B------:R-:W3:Y:S01]  /*2e60*/  LDL.128 R4, [R0+0x10] ;  /* 0x0000100000047983 */ /* 0x000ee20000100c00 */
        /* <DEDUP_REMOVED lines=8> */
[C---:B------:R-:W-:Y:S02]  /*2ef0*/  R2UR UR10, R40.reuse ;  /* 0x00000000280a72ca */ /* 0x040fe400000e0000 */
[----:B------:R-:W-:Y:S01]  /*2f00*/  R2UR UR11, R41 ;  /* 0x00000000290b72ca */ /* 0x000fe200000e0000 */
[----:B------:R-:W-:Y:S01]  /*2f10*/  IMAD.IADD R21, R3, 0x1, R18 ;  /* 0x0000000103157824 */ /* 0x000fe200078e0212 */
        /* <DEDUP_REMOVED lines=10> */
.L_x_90:
[----:B------:R-:W-:-:S13]  /*2fc0*/  ISETP.NE.AND P0, PT, RZ, UR4, PT ;  /* 0x00000004ff007c0c */ /* 0x000fda000bf05270 */
[----:B------:R-:W-:Y:S05]  /*2fd0*/  @!P0 EXIT ;  /* 0x000000000000894d */ /* 0x000fea0003800000 */
[----:B012---:R-:W0:Y:S01]  /*2fe0*/  LDC.64 R8, c[0x0][0x380] ;  /* 0x0000e000ff087b82 */ /* 0x007e220000000a00 */
[----:B------:R-:W-:Y:S01]  /*2ff0*/  UIADD3 UR4, UPT, UPT, -UR4, URZ, URZ ;  /* 0x000000ff04047290 */ /* 0x000fe2000fffe1ff */
[----:B------:R-:W-:Y:S02]  /*3000*/  IMAD R2, R3, R37, R2 ;  /* 0x0000002503027224 */ /* 0x000fe400078e0202 */
[----:B------:R-:W-:-:S03]  /*3010*/  IMAD R37, R37, 0x8, R1 ;  /* 0x0000000825257824 */ /* 0x000fc600078e0201 */
[----:B------:R-:W-:-:S07]  /*3020*/  IMAD.U32 R0, RZ, RZ, UR4 ;  /* 0x00000004ff007e24 */ /* 0x000fce000f8e00ff */
.L_x_91:
        /* <DEDUP_REMOVED lines=11> */
.L_x_86:
[----:B------:R-:W0:Y:S02]  /*30e0*/  LDC R0, c[0x0][0x3a0] ;  /* 0x0000e800ff007b82 */ /* 0x000e240000000800 */
[----:B0-----:R-:W-:-:S04]  /*30f0*/  SHF.R.S32.HI R3, RZ, 0x1f, R0 ;  /* 0x0000001fff037819 */ /* 0x001fc80000011400 */
[----:B------:R-:W-:-:S04]  /*3100*/  LEA.HI R3, R3, R0, RZ, 0x6 ;  /* 0x0000000003037211 */ /* 0x000fc800078f30ff */
[----:B------:R-:W-:-:S05]  /*3110*/  SHF.R.S32.HI R21, RZ, 0x6, R3 ;  /* 0x00000006ff157819 */ /* 0x000fca0000011403 */
[----:B------:R-:W-:-:S05]  /*3120*/  IMAD.SHL.U32 R3, R21, 0x2, RZ ;  /* 0x0000000215037824 */ /* 0x000fca00078e00ff */
[----:B------:R-:W-:-:S13]  /*3130*/  ISETP.GE.AND P0, PT, R2, R3, PT ;  /* 0x000000030200720c */ /* 0x000fda0003f06270 */
[----:B------:R-:W-:Y:S05]  /*3140*/  @P0 EXIT ;  /* 0x000000000000094d */ /* 0x000fea0003800000 */
[----:B------:R-:W0:Y:S01]  /*3150*/  LDC.64 R16, c[0x0][0x398] ;  /* 0x0000e600ff107b82 */ /* 0x000e220000000a00 */
[----:B------:R-:W2:Y:S01]  /*3160*/  LDCU.64 UR4, c[0x0][0x358] ;  /* 0x00006b00ff0477ac */ /* 0x000ea20008000a00 */
[----:B------:R-:W-:-:S04]  /*3170*/  IMAD.IADD R21, R2, 0x1, -R21 ;  /* 0x0000000102157824 */ /* 0x000fc800078e0a15 */
[----:B------:R-:W-:-:S04]  /*3180*/  IMAD.SHL.U32 R3, R21, 0x40, RZ ;  /* 0x0000004015037824 */ /* 0x000fc800078e00ff */
[----:B0-----:R-:W-:-:S05]  /*3190*/  IMAD.WIDE R16, R3, 0x2, R16 ;  /* 0x0000000203107825 */ /* 0x001fca00078e0210 */
[----:B--2---:R-:W2:Y:S04]  /*31a0*/  LDG.E.U16 R0, desc[UR4][R16.64+0x60] ;  /* 0x0000600410007981 */ /* 0x004ea8000c1e1500 */
[----:B------:R-:W3:Y:S04]  /*31b0*/  LDG.E.U16 R34, desc[UR4][R16.64+0x20] ;  /* 0x0000200410227981 */ /* 0x000ee8000c1e1500 */
[----:B------:R-:W4:Y:S04]  /*31c0*/  LDG.E.U16 R5, desc[UR4][R16.64] ;  /* 0x0000000410057981 */ /* 0x000f28000c1e1500 */
        /* <DEDUP_REMOVED lines=9> */
[----:B-1----:R-:W5:Y:S04]  /*3260*/  LDG.E.U16 R11, desc[UR4][R16.64+0x66] ;  /* 0x00006604100b7981 */ /* 0x002f68000c1e1500 */
        /* <DEDUP_REMOVED lines=22> */
[----:B--2---:R-:W-:-:S03]  /*33d0*/  IMAD.U32 R24, R0, 0x10000, RZ ;  /* 0x0001000000187824 */ /* 0x004fc600078e00ff */
[----:B------:R-:W2:Y:S01]  /*33e0*/  LDG.E.U16 R0, desc[UR4][R16.64+0x70] ;  /* 0x0000700410007981 */ /* 0x000ea2000c1e1500 */
[----:B---3--:R-:W-:-:S03]  /*33f0*/  IMAD.WIDE.U32 R34, R34, 0x10000, RZ ;  /* 0x0001000022227825 */ /* 0x008fc600078e00ff */
[----:B----4-:R-:W-:Y:S01]  /*3400*/  LOP3.LUT R34, R34, R5, RZ, 0xfc, !PT ;  /* 0x0000000522227212 */ /* 0x010fe200078efcff */
[----:B-----5:R-:W-:-:S04]  /*3410*/  IMAD.WIDE.U32 R4, R4, 0x10000, RZ ;  /* 0x0001000004047825 */ /* 0x020fc800078e00ff */
[----:B------:R-:W-:Y:S02]  /*3420*/  IMAD.U32 R40, R8, 0x10000, RZ ;  /* 0x0001000008287824 */ /* 0x000fe400078e00ff */
[----:B------:R-:W-:-:S04]  /*3430*/  IMAD.WIDE.U32 R8, R9, 0x10000, RZ ;  /* 0x0001000009087825 */ /* 0x000fc800078e00ff */
[----:B------:R-:W-:Y:S01]  /*3440*/  IMAD.U32 R20, R20, 0x10000, RZ ;  /* 0x0001000014147824 */ /* 0x000fe200078e00ff */
[----:B------:R-:W-:Y:S02]  /*3450*/  LOP3.LUT R24, R24, R35, R39, 0xfe, !PT ;  /* 0x0000002318187212 */ /* 0x000fe400078efe27 */
[----:B------:R-:W3:Y:S01]  /*3460*/  LDG.E.U16 R39, desc[UR4][R16.64+0x10] ;  /* 0x0000100410277981 */ /* 0x000ee2000c1e1500 */
[----:B------:R-:W-:-:S03]  /*3470*/  LOP3.LUT R40, R40, R5, R37, 0xfe, !PT ;  /* 0x0000000528287212 */ /* 0x000fc600078efe25 */
[----:B------:R-:W4:Y:S01]  /*3480*/  LDG.E.U16 R37, desc[UR4][R16.64+0x32] ;  /* 0x0000320410257981 */ /* 0x000f22000c1e1500 */
[----:B------:R-:W-:Y:S02]  /*3490*/  LOP3.LUT R3, R4, R3, RZ, 0xfc, !PT ;  /* 0x0000000304037212 */ /* 0x000fe400078efcff */
[----:B------:R-:W-:Y:S02]  /*34a0*/  LOP3.LUT R33, R20, R9, R33, 0xfe, !PT ;  /* 0x0000000914217212 */ /* 0x000fe400078efe21 */
[----:B------:R-:W5:Y:S01]  /*34b0*/  LDG.E.U16 R20, desc[UR4][R16.64+0x72] ;  /* 0x0000720410147981 */ /* 0x000f62000c1e1500 */
[----:B------:R-:W-:-:S03]  /*34c0*/  IMAD.WIDE.U32 R4, R18, 0x10000, RZ ;  /* 0x0001000012047825 */ /* 0x000fc600078e00ff */
[----:B------:R-:W5:Y:S01]  /*34d0*/  LDG.E.U16 R18, desc[UR4][R16.64+0x34] ;  /* 0x0000340410127981 */ /* 0x000f62000c1e1500 */
[----:B------:R-:W-:-:S05]  /*34e0*/  IMAD.U32 R35, R11, 0x10000, RZ ;  /* 0x000100000b237824 */ /* 0x000fca00078e00ff */
[----:B------:R-:W-:Y:S02]  /*34f0*/  LOP3.LUT R35, R35, R5, R19, 0xfe, !PT ;  /* 0x0000000523237212 */ /* 0x000fe400078efe13 */
[----:B------:R-:W5:Y:S01]  /*3500*/  LDG.E.U16 R19, desc[UR4][R16.64+0x52] ;  /* 0x0000520410137981 */ /* 0x000f62000c1e1500 */
[----:B------:R-:W-:Y:S02]  /*3510*/  LOP3.LUT R11, R8, R43, RZ, 0xfc, !PT ;  /* 0x0000002b080b7212 */ /* 0x000fe400078efcff */
[----:B------:R-:W-:Y:S01]  /*3520*/  LOP3.LUT R23, R4, R23, RZ, 0xfc, !PT ;  /* 0x0000001704177212 */ /* 0x000fe200078efcff */
[----:B------:R-:W-:Y:S02]  /*3530*/  IMAD.WIDE.U32 R4, R32, 0x10000, RZ ;  /* 0x0001000020047825 */ /* 0x000fe400078e00ff */
[----:B------:R-:W5:Y:S02]  /*3540*/  LDG.E.U16 R32, desc[UR4][R16.64+0x54] ;  /* 0x0000540410207981 */ /* 0x000f64000c1e1500 */
[----:B------:R-:W-:-:S02]  /*3550*/  IMAD.U32 R8, R31, 0x10000, RZ ;  /* 0x000100001f087824 */ /* 0x000fc400078e00ff */
[----:B------:R-:W5:Y:S03]  /*3560*/  LDG.E.U16 R31, desc[UR4][R16.64+0x74] ;  /* 0x00007404101f7981 */ /* 0x000f66000c1e1500 */
[----:B------:R-:W-:Y:S02]  /*3570*/  LOP3.LUT R13, R8, R5, R13, 0xfe, !PT ;  /* 0x00000005080d7212 */ /* 0x000fe400078efe0d */
[----:B------:R-:W0:Y:S01]  /*3580*/  LDC.64 R8, c[0x0][0x398] ;  /* 0x0000e600ff087b82 */ /* 0x000e220000000a00 */
[----:B------:R-:W-:Y:S01]  /*3590*/  LOP3.LUT R14, R4, R14, RZ, 0xfc, !PT ;  /* 0x0000000e040e7212 */ /* 0x000fe200078efcff */
[----:B------:R-:W-:Y:S02]  /*35a0*/  IMAD.U32 R38, R38, 0x10000, RZ ;  /* 0x0001000026267824 */ /* 0x000fe400078e00ff */
[----:B------:R-:W-:-:S05]  /*35b0*/  IMAD.WIDE.U32 R4, R30, 0x10000, RZ ;  /* 0x000100001e047825 */ /* 0x000fca00078e00ff */
[----:B------:R-:W-:Y:S01]  /*35c0*/  LOP3.LUT R27, R38, R5, R27, 0xfe, !PT ;  /* 0x00000005261b7212 */ /* 0x000fe200078efe1b */
[----:B------:R-:W-:Y:S01]  /*35d0*/  IMAD.SHL.U32 R21, R21, 0x40, RZ ;  /* 0x0000004015157824 */ /* 0x000fe200078e00ff */
[----:B------:R-:W5:Y:S01]  /*35e0*/  LDG.E.U16 R38, desc[UR4][R16.64+0x56] ;  /* 0x0000560410267981 */ /* 0x000f62000c1e1500 */
[----:B------:R-:W-:Y:S01]  /*35f0*/  LOP3.LUT R29, R4, R29, RZ, 0xfc, !PT ;  /* 0x0000001d041d7212 */ /* 0x000fe200078efcff */
[----:B------:R-:W-:Y:S02]  /*3600*/  IMAD.WIDE.U32 R4, R28, 0x10000, RZ ;  /* 0x000100001c047825 */ /* 0x000fe400078e00ff */
[----:B------:R-:W5:Y:S02]  /*3610*/  LDG.E.U16 R28, desc[UR4][R16.64+0x36] ;  /* 0x00003604101c7981 */ /* 0x000f64000c1e1500 */
[----:B------:R-:W-:-:S05]  /*3620*/  IMAD.U32 R25, R25, 0x10000, RZ ;  /* 0x0001000019197824 */ /* 0x000fca00078e00ff */
[----:B------:R-:W-:Y:S02]  /*3630*/  LOP3.LUT R5, R25, R5, R7, 0xfe, !PT ;  /* 0x0000000519057212 */ /* 0x000fe400078efe07 */
[----:B------:R-:W5:Y:S01]  /*3640*/  LDG.E.U16 R25, desc[UR4][R16.64+0x14] ;  /* 0x0000140410197981 */ /* 0x000f62000c1e1500 */
[----:B------:R-:W-:-:S04]  /*3650*/  IMAD.WIDE.U32 R6, R6, 0x10000, RZ ;  /* 0x0001000006067825 */ /* 0x000fc800078e00ff */
[----:B------:R-:W-:Y:S02]  /*3660*/  IMAD.U32 R43, R10, 0x10000, RZ ;  /* 0x000100000a2b7824 */ /* 0x000fe400078e00ff */
[----:B0-----:R-:W-:Y:S01]  /*3670*/  IMAD.WIDE R8, R21, 0x2, R8 ;  /* 0x0000000215087825 */ /* 0x001fe200078e0208 */
[----:B------:R-:W5:Y:S01]  /*3680*/  LDG.E.U16 R10, desc[UR4][R16.64+0x18] ;  /* 0x00001804100a7981 */ /* 0x000f62000c1e1500 */
[----:B------:R-:W-:-:S03]  /*3690*/  LOP3.LUT R22, R6, R22, RZ, 0xfc, !PT ;  /* 0x0000001606167212 */ /* 0x000fc600078efcff */
[----:B------:R-:W5:Y:S01]  /*36a0*/  LDG.E.U16 R30, desc[UR4][R8.64+0x38] ;  /* 0x00003804081e7981 */ /* 0x000f62000c1e1500 */
[----:B------:R-:W-:-:S03]  /*36b0*/  LOP3.LUT R12, R43, R7, R12, 0xfe, !PT ;  /* 0x000000072b0c7212 */ /* 0x000fc600078efe0c */
[----:B------:R-:W5:Y:S01]  /*36c0*/  LDG.E.U16 R21, desc[UR4][R16.64+0x76] ;  /* 0x0000760410157981 */ /* 0x000f62000c1e1500 */
[----:B------:R-:W-:-:S03]  /*36d0*/  LOP3.LUT R4, R4, R26, RZ, 0xfc, !PT ;  /* 0x0000001a04047212 */ /* 0x000fc600078efcff */
[----:B------:R4:W5:Y:S01]  /*36e0*/  LDG.E.U16 R26, desc[UR4][R16.64+0x16] ;  /* 0x00001604101a7981 */ /* 0x000962000c1e1500 */
[----:B------:R-:W-:-:S04]  /*36f0*/  IMAD.WIDE.U32 R6, R15, 0x10000, RZ ;  /* 0x000100000f067825 */ /* 0x000fc800078e00ff */
[----:B--2---:R-:W-:Y:S02]  /*3700*/  IMAD.U32 R15, R0, 0x10000, RZ ;  /* 0x00010000000f7824 */ /* 0x004fe400078e00ff */
[----:B------:R-:W2:Y:S03]  /*3710*/  LDG.E.U16 R0, desc[UR4][R8.64+0x78] ;  /* 0x0000780408007981 */ /* 0x000ea6000c1e1500 */
[----:B------:R-:W-:Y:S02]  /*3720*/  LOP3.LUT R41, R15, R7, R41, 0xfe, !PT ;  /* 0x000000070f297212 */ /* 0x000fe400078efe29 */
[----:B------:R-:W2:Y:S04]  /*3730*/  LDG.E.U16 R15, desc[UR4][R8.64+0x58] ;  /* 0x00005804080f7981 */ /* 0x000ea8000c1e1500 */
[----:B------:R-:W2:Y:S01]  /*3740*/  LDG.E.U16 R7, desc[UR4][R8.64+0x3a] ;  /* 0x00003a0408077981 */ /* 0x000ea2000c1e1500 */
[----:B---3--:R-:W-:Y:S01]  /*3750*/  LOP3.LUT R39, R6, R39, RZ, 0xfc, !PT ;  /* 0x0000002706277212 */ /* 0x008fe200078efcff */
[----:B----4-:R-:W-:-:S02]  /*3760*/  IMAD.WIDE.U32 R16, R37, 0x10000, RZ ;  /* 0x0001000025107825 */ /* 0x010fc400078e00ff */
[----:B------:R-:W3:Y:S02]  /*3770*/  LDG.E.U16 R37, desc[UR4][R8.64+0x1a] ;  /* 0x00001a0408257981 */ /* 0x000ee4000c1e1500 */
[----:B-----5:R-:W-:Y:S01]  /*3780*/  IMAD.U32 R6, R20, 0x10000, RZ ;  /* 0x0001000014067824 */ /* 0x020fe200078e00ff */
[----:B------:R-:W-:Y:S02]  /*3790*/  LOP3.LUT R20, R16, R36, RZ, 0xfc, !PT ;  /* 0x0000002410147212 */ /* 0x000fe400078efcff */
[----:B------:R-:W4:Y:S02]  /*37a0*/  LDG.E.U16 R36, desc[UR4][R8.64+0x5a] ;  /* 0x00005a0408247981 */ /* 0x000f24000c1e1500 */
[----:B------:R-:W-:Y:S02]  /*37b0*/  LOP3.LUT R16, R6, R17, R19, 0xfe, !PT ;  /* 0x0000001106107212 */ /* 0x000fe400078efe13 */
[----:B------:R-:W5:Y:S01]  /*37c0*/  LDG.E.U16 R6, desc[UR4][R8.64+0x7a] ;  /* 0x00007a0408067981 */ /* 0x000f62000c1e1500 */
[----:B------:R-:W-:-:S03]  /*37d0*/  IMAD.WIDE.U32 R18, R18, 0x10000, RZ ;  /* 0x0001000012127825 */ /* 0x000fc600078e00ff */
[----:B------:R-:W4:Y:S01]  /*37e0*/  LDG.E.U16 R17, desc[UR4][R8.64+0x1e] ;  /* 0x00001e0408117981 */ /* 0x000f22000c1e1500 */
[----:B------:R-:W-:-:S05]  /*37f0*/  IMAD.U32 R31, R31, 0x10000, RZ ;  /* 0x000100001f1f7824 */ /* 0x000fca00078e00ff */
[----:B------:R-:W-:Y:S02]  /*3800*/  LOP3.LUT R32, R31, R19, R32, 0xfe, !PT ;  /* 0x000000131f207212 */ /* 0x000fe400078efe20 */
[----:B------:R-:W-:Y:S01]  /*3810*/  LOP3.LUT R25, R18, R25, RZ, 0xfc, !PT ;  /* 0x0000001912197212 */ /* 0x000fe200078efcff */
[----:B------:R-:W-:Y:S02]  /*3820*/  IMAD.WIDE.U32 R18, R28, 0x10000, RZ ;  /* 0x000100001c127825 */ /* 0x000fe400078e00ff */
[----:B------:R-:W4:Y:S02]  /*3830*/  LDG.E.U16 R28, desc[UR4][R8.64+0x3c] ;  /* 0x00003c04081c7981 */ /* 0x000f24000c1e1500 */
[----:B------:R-:W-:Y:S01]  /*3840*/  IMAD.WIDE.U32 R30, R30, 0x10000, RZ ;  /* 0x000100001e1e7825 */ /* 0x000fe200078e00ff */
[----:B------:R-:W-:-:S03]  /*3850*/  LOP3.LUT R26, R18, R26, RZ, 0xfc, !PT ;  /* 0x0000001a121a7212 */ /* 0x000fc600078efcff */
[----:B------:R-:W-:-:S05]  /*3860*/  IMAD.U32 R21, R21, 0x10000, RZ ;  /* 0x0001000015157824 */ /* 0x000fca00078e00ff */
[----:B------:R-:W-:Y:S02]  /*3870*/  LOP3.LUT R38, R21, R19, R38, 0xfe, !PT ;  /* 0x0000001315267212 */ /* 0x000fe400078efe26 */
[----:B------:R-:W4:Y:S01]  /*3880*/  LDG.E.U16 R19, desc[UR4][R8.64+0x1c] ;  /* 0x00001c0408137981 */ /* 0x000f22000c1e1500 */
[----:B------:R-:W-:-:S03]  /*3890*/  LOP3.LUT R30, R30, R10, RZ, 0xfc, !PT ;  /* 0x0000000a1e1e7212 */ /* 0x000fc600078efcff */
[----:B------:R-:W4:Y:S04]  /*38a0*/  LDG.E.U16 R10, desc[UR4][R8.64+0x3e] ;  /* 0x00003e04080a7981 */ /* 0x000f28000c1e1500 */
[----:B------:R-:W4:Y:S01]  /*38b0*/  LDG.E.U16 R21, desc[UR4][R8.64+0x5e] ;  /* 0x00005e0408157981 */ /* 0x000f22000c1e1500 */
[----:B--2---:R-:W-:-:S03]  /*38c0*/  IMAD.U32 R18, R0, 0x10000, RZ ;  /* 0x0001000000127824 */ /* 0x004fc600078e00ff */
[----:B------:R-:W2:Y:S02]  /*38d0*/  LDG.E.U16 R0, desc[UR4][R8.64+0x7c] ;  /* 0x00007c0408007981 */ /* 0x000ea4000c1e1500 */
[----:B------:R-:W-:Y:S02]  /*38e0*/  LOP3.LUT R18, R18, R31, R15, 0xfe, !PT ;  /* 0x0000001f12127212 */ /* 0x000fe400078efe0f */
[----:B------:R-:W2:Y:S04]  /*38f0*/  LDG.E.U16 R15, desc[UR4][R8.64+0x5c] ;  /* 0x00005c04080f7981 */ /* 0x000ea8000c1e1500 */
[----:B------:R0:W2:Y:S01]  /*3900*/  LDG.E.U16 R31, desc[UR4][R8.64+0x7e] ;  /* 0x00007e04081f7981 */ /* 0x0000a2000c1e1500 */
[----:B------:R-:W-:-:S04]  /*3910*/  SHF.R.U32.HI R42, RZ, 0x8, R24 ;  /* 0x00000008ff2a7819 */ /* 0x000fc80000011618 */
[----:B------:R-:W-:-:S04]  /*3920*/  LOP3.LUT R42, R42, R41, RZ, 0x3c, !PT ;  /* 0x000000292a2a7212 */ /* 0x000fc800078e3cff */
[----:B0-----:R-:W-:Y:S01]  /*3930*/  LOP3.LUT R9, R41, 0xff00ff, R42, 0x78, !PT ;  /* 0x00ff00ff29097812 */ /* 0x001fe200078e782a */
[----:B-----5:R-:W-:Y:S02]  /*3940*/  IMAD.U32 R43, R6, 0x10000, RZ ;  /* 0x00010000062b7824 */ /* 0x020fe400078e00ff */
[----:B------:R-:W-:-:S03]  /*3950*/  IMAD.WIDE.U32 R6, R7, 0x10000, RZ ;  /* 0x0001000007067825 */ /* 0x000fc600078e00ff */
[----:B---3--:R-:W-:Y:S02]  /*3960*/  LOP3.LUT R37, R6, R37, RZ, 0xfc, !PT ;  /* 0x0000002506257212 */ /* 0x008fe400078efcff */
[----:B------:R-:W-:-:S04]  /*3970*/  SHF.R.U64 R6, R34, 0x8, R24 ;  /* 0x0000000822067819 */ /* 0x000fc80000001218 */
[----:B------:R-:W-:Y:S02]  /*3980*/  LOP3.LUT R6, R6, R39, RZ, 0x3c, !PT ;  /* 0x0000002706067212 */ /* 0x000fe400078e3cff */
[----:B----4-:R-:W-:-:S03]  /*3990*/  LOP3.LUT R36, R43, R7, R36, 0xfe, !PT ;  /* 0x000000072b247212 */ /* 0x010fc600078efe24 */
[C---:B------:R-:W-:Y:S01]  /*39a0*/  IMAD.SHL.U32 R7, R6.reuse, 0x100, RZ ;  /* 0x0000010006077824 */ /* 0x040fe200078e00ff */
[----:B------:R-:W-:-:S04]  /*39b0*/  SHF.L.U64.HI R41, R6, 0x8, R42 ;  /* 0x0000000806297819 */ /* 0x000fc8000001022a */
[----:B------:R-:W-:Y:S02]  /*39c0*/  LOP3.LUT R34, R34, 0xff00ff00, R7, 0x78, !PT ;  /* 0xff00ff0022227812 */ /* 0x000fe400078e7807 */
[--C-:B------:R-:W-:Y:S02]  /*39d0*/  SHF.R.U64 R7, R3, 0x8, R40.reuse ;  /* 0x0000000803077819 */ /* 0x100fe40000001228 */
[----:B------:R-:W-:Y:S02]  /*39e0*/  LOP3.LUT R24, R24, 0xff00ff00, R41, 0x78, !PT ;  /* 0xff00ff0018187812 */ /* 0x000fe400078e7829 */
[----:B------:R-:W-:Y:S02]  /*39f0*/  LOP3.LUT R7, R7, R20, RZ, 0x3c, !PT ;  /* 0x0000001407077212 */ /* 0x000fe400078e3cff */
[----:B------:R-:W-:Y:S02]  /*3a00*/  SHF.R.U32.HI R41, RZ, 0x8, R40 ;  /* 0x00000008ff297819 */ /* 0x000fe40000011628 */
[----:B------:R-:W-:Y:S01]  /*3a10*/  LOP3.LUT R39, R39, 0xff00ff, R6, 0x78, !PT ;  /* 0x00ff00ff27277812 */ /* 0x000fe200078e7806 */
[----:B------:R-:W-:Y:S01]  /*3a20*/  IMAD.SHL.U32 R6, R7, 0x100, RZ ;  /* 0x0000010007067824 */ /* 0x000fe200078e00ff */
[----:B------:R-:W-:-:S02]  /*3a30*/  LOP3.LUT R8, R41, R16, RZ, 0x3c, !PT ;  /* 0x0000001029087212 */ /* 0x000fc400078e3cff */
[----:B------:R-:W-:Y:S02]  /*3a40*/  LOP3.LUT R20, R20, 0xff00ff, R7, 0x78, !PT ;  /* 0x00ff00ff14147812 */ /* 0x000fe400078e7807 */
[----:B------:R-:W-:Y:S02]  /*3a50*/  LOP3.LUT R3, R3, 0xff00ff00, R6, 0x78, !PT ;  /* 0xff00ff0003037812 */ /* 0x000fe400078e7806 */
[--C-:B------:R-:W-:Y:S02]  /*3a60*/  SHF.L.U64.HI R7, R7, 0x8, R8.reuse ;  /* 0x0000000807077819 */ /* 0x100fe40000010208 */
[----:B------:R-:W-:Y:S02]  /*3a70*/  SHF.R.U64 R6, R11, 0x8, R33 ;  /* 0x000000080b067819 */ /* 0x000fe40000001221 */
[----:B------:R-:W-:Y:S02]  /*3a80*/  LOP3.LUT R16, R16, 0xff00ff, R8, 0x78, !PT ;  /* 0x00ff00ff10107812 */ /* 0x000fe400078e7808 */
[----:B------:R-:W-:-:S02]  /*3a90*/  LOP3.LUT R8, R40, 0xff00ff00, R7, 0x78, !PT ;  /* 0xff00ff0028087812 */ /* 0x000fc400078e7807 */
[----:B------:R-:W-:Y:S02]  /*3aa0*/  LOP3.LUT R40, R6, R25, RZ, 0x3c, !PT ;  /* 0x0000001906287212 */ /* 0x000fe400078e3cff */
[----:B------:R-:W-:-:S03]  /*3ab0*/  SHF.R.U32.HI R7, RZ, 0x8, R33 ;  /* 0x00000008ff077819 */ /* 0x000fc60000011621 */
[----:B------:R-:W-:Y:S01]  /*3ac0*/  IMAD.SHL.U32 R6, R40, 0x100, RZ ;  /* 0x0000010028067824 */ /* 0x000fe200078e00ff */
[----:B------:R-:W-:-:S04]  /*3ad0*/  LOP3.LUT R7, R7, R32, RZ, 0x3c, !PT ;  /* 0x0000002007077212 */ /* 0x000fc800078e3cff */
[----:B------:R-:W-:Y:S02]  /*3ae0*/  LOP3.LUT R11, R11, 0xff00ff00, R6, 0x78, !PT ;  /* 0xff00ff000b0b7812 */ /* 0x000fe400078e7806 */
[--C-:B------:R-:W-:Y:S02]  /*3af0*/  LOP3.LUT R32, R32, 0xff00ff, R7.reuse, 0x78, !PT ;  /* 0x00ff00ff20207812 */ /* 0x100fe400078e7807 */
[----:B------:R-:W-:Y:S02]  /*3b00*/  SHF.L.U64.HI R6, R40, 0x8, R7 ;  /* 0x0000000828067819 */ /* 0x000fe40000010207 */
[----:B------:R-:W-:-:S04]  /*3b10*/  SHF.R.U64 R7, R23, 0x8, R35 ;  /* 0x0000000817077819 */ /* 0x000fc80000001223 */
[----:B------:R-:W-:Y:S02]  /*3b20*/  LOP3.LUT R7, R7, R26, RZ, 0x3c, !PT ;  /* 0x0000001a07077212 */ /* 0x000fe400078e3cff */
[----:B------:R-:W-:Y:S02]  /*3b30*/  SHF.R.U32.HI R41, RZ, 0x8, R35 ;  /* 0x00000008ff297819 */ /* 0x000fe40000011623 */
[----:B------:R-:W-:Y:S01]  /*3b40*/  LOP3.LUT R33, R33, 0xff00ff00, R6, 0x78, !PT ;  /* 0xff00ff0021217812 */ /* 0x000fe200078e7806 */
[----:B------:R-:W-:Y:S01]  /*3b50*/  IMAD.SHL.U32 R6, R7, 0x100, RZ ;  /* 0x0000010007067824 */ /* 0x000fe200078e00ff */
[----:B------:R-:W-:Y:S02]  /*3b60*/  LOP3.LUT R25, R25, 0xff00ff, R40, 0x78, !PT ;  /* 0x00ff00ff19197812 */ /* 0x000fe400078e7828 */
[----:B------:R-:W-:Y:S02]  /*3b70*/  LOP3.LUT R40, R41, R38, RZ, 0x3c, !PT ;  /* 0x0000002629287212 */ /* 0x000fe400078e3cff */
[----:B------:R-:W-:-:S02]  /*3b80*/  SHF.R.U64 R41, R14, 0x8, R13 ;  /* 0x000000080e297819 */ /* 0x000fc4000000120d */
[----:B------:R-:W-:Y:S02]  /*3b90*/  LOP3.LUT R23, R23, 0xff00ff00, R6, 0x78, !PT ;  /* 0xff00ff0017177812 */ /* 0x000fe400078e7806 */
[--C-:B------:R-:W-:Y:S02]  /*3ba0*/  LOP3.LUT R6, R38, 0xff00ff, R40.reuse, 0x78, !PT ;  /* 0x00ff00ff26067812 */ /* 0x100fe400078e7828 */
[----:B------:R-:W-:Y:S02]  /*3bb0*/  SHF.L.U64.HI R38, R7, 0x8, R40 ;  /* 0x0000000807267819 */ /* 0x000fe40000010228 */
[----:B------:R-:W-:Y:S02]  /*3bc0*/  LOP3.LUT R41, R41, R30, RZ, 0x3c, !PT ;  /* 0x0000001e29297212 */ /* 0x000fe400078e3cff */
[----:B------:R-:W-:Y:S02]  /*3bd0*/  SHF.R.U32.HI R43, RZ, 0x8, R13 ;  /* 0x00000008ff2b7819 */ /* 0x000fe4000001160d */
[----:B------:R-:W-:-:S02]  /*3be0*/  LOP3.LUT R26, R26, 0xff00ff, R7, 0x78, !PT ;  /* 0x00ff00ff1a1a7812 */ /* 0x000fc400078e7807 */
[----:B------:R-:W-:Y:S01]  /*3bf0*/  LOP3.LUT R7, R35, 0xff00ff00, R38, 0x78, !PT ;  /* 0xff00ff0023077812 */ /* 0x000fe200078e7826 */
[----:B------:R-:W-:Y:S01]  /*3c00*/  IMAD.SHL.U32 R35, R41, 0x100, RZ ;  /* 0x0000010029237824 */ /* 0x000fe200078e00ff */
[----:B------:R-:W-:-:S04]  /*3c10*/  LOP3.LUT R42, R43, R18, RZ, 0x3c, !PT ;  /* 0x000000122b2a7212 */ /* 0x000fc800078e3cff */
[----:B------:R-:W-:Y:S02]  /*3c20*/  LOP3.LUT R38, R14, 0xff00ff00, R35, 0x78, !PT ;  /* 0xff00ff000e267812 */ /* 0x000fe400078e7823 */
[--C-:B------:R-:W-:Y:S02]  /*3c30*/  LOP3.LUT R40, R18, 0xff00ff, R42.reuse, 0x78, !PT ;  /* 0x00ff00ff12287812 */ /* 0x100fe400078e782a */
[----:B------:R-:W-:Y:S02]  /*3c40*/  LOP3.LUT R35, R30, 0xff00ff, R41, 0x78, !PT ;  /* 0x00ff00ff1e237812 */ /* 0x000fe400078e7829 */
[----:B------:R-:W-:Y:S02]  /*3c50*/  SHF.R.U64 R18, R39, 0x4, R9 ;  /* 0x0000000427127819 */ /* 0x000fe40000001209 */
[----:B------:R-:W-:Y:S02]  /*3c60*/  SHF.L.U64.HI R30, R41, 0x8, R42 ;  /* 0x00000008291e7819 */ /* 0x000fe4000001022a */
[----:B------:R-:W-:-:S02]  /*3c70*/  LOP3.LUT R18, R18, R35, RZ, 0x3c, !PT ;  /* 0x0000002312127212 */ /* 0x000fc400078e3cff */
[----:B------:R-:W-:-:S03]  /*3c80*/  SHF.R.U32.HI R41, RZ, 0x4, R9 ;  /* 0x00000004ff297819 */ /* 0x000fc60000011609 */
[----:B------:R-:W-:Y:S01]  /*3c90*/  IMAD.SHL.U32 R14, R18, 0x10, RZ ;  /* 0x00000010120e7824 */ /* 0x000fe200078e00ff */
[----:B------:R-:W-:Y:S02]  /*3ca0*/  LOP3.LUT R41, R41, R40, RZ, 0x3c, !PT ;  /* 0x0000002829297212 */ /* 0x000fe400078e3cff */
[----:B------:R-:W-:Y:S02]  /*3cb0*/  LOP3.LUT R30, R13, 0xff00ff00, R30, 0x78, !PT ;  /* 0xff00ff000d1e7812 */ /* 0x000fe400078e781e */
[----:B------:R-:W-:Y:S02]  /*3cc0*/  LOP3.LUT R14, R39, 0xf0f0f0f0, R14, 0x78, !PT ;  /* 0xf0f0f0f0270e7812 */ /* 0x000fe400078e780e */
[----:B------:R-:W-:Y:S02]  /*3cd0*/  SHF.R.U64 R39, R34, 0x4, R24 ;  /* 0x0000000422277819 */ /* 0x000fe40000001218 */
[--C-:B------:R-:W-:Y:S02]  /*3ce0*/  LOP3.LUT R13, R40, 0xf0f0f0f, R41.reuse, 0x78, !PT ;  /* 0x0f0f0f0f280d7812 */ /* 0x100fe400078e7829 */
[----:B------:R-:W-:-:S02]  /*3cf0*/  SHF.L.U64.HI R40, R18, 0x4, R41 ;  /* 0x0000000412287819 */ /* 0x000fc40000010229 */
[----:B------:R-:W-:Y:S02]  /*3d00*/  LOP3.LUT R39, R39, R38, RZ, 0x3c, !PT ;  /* 0x0000002627277212 */ /* 0x000fe400078e3cff */
[----:B------:R-:W-:Y:S02]  /*3d10*/  LOP3.LUT R9, R9, 0xf0f0f0f0, R40, 0x78, !PT ;  /* 0xf0f0f0f009097812 */ /* 0x000fe400078e7828 */
[----:B------:R-:W-:Y:S01]  /*3d20*/  SHF.R.U64 R40, R29, 0x8, R27 ;  /* 0x000000081d287819 */ /* 0x000fe2000000121b */
[----:B------:R-:W-:-:S03]  /*3d30*/  IMAD.SHL.U32 R41, R39, 0x10, RZ ;  /* 0x0000001027297824 */ /* 0x000fc600078e00ff */
[----:B------:R-:W-:Y:S02]  /*3d40*/  LOP3.LUT R40, R40, R37, RZ, 0x3c, !PT ;  /* 0x0000002528287212 */ /* 0x000fe400078e3cff */
[----:B------:R-:W-:Y:S02]  /*3d50*/  LOP3.LUT R35, R35, 0xf0f0f0f, R18, 0x78, !PT ;  /* 0x0f0f0f0f23237812 */ /* 0x000fe400078e7812 */
[----:B------:R-:W-:Y:S02]  /*3d60*/  LOP3.LUT R34, R34, 0xf0f0f0f0, R41, 0x78, !PT ;  /* 0xf0f0f0f022227812 */ /* 0x000fe400078e7829 */
[----:B------:R-:W-:Y:S01]  /*3d70*/  LOP3.LUT R18, R38, 0xf0f0f0f, R39, 0x78, !PT ;  /* 0x0f0f0f0f26127812 */ /* 0x000fe200078e7827 */
[----:B------:R-:W-:Y:S01]  /*3d80*/  IMAD.SHL.U32 R38, R40, 0x100, RZ ;  /* 0x0000010028267824 */ /* 0x000fe200078e00ff */
[----:B------:R-:W-:-:S04]  /*3d90*/  SHF.R.U32.HI R41, RZ, 0x4, R24 ;  /* 0x00000004ff297819 */ /* 0x000fc80000011618 */
[----:B------:R-:W-:Y:S02]  /*3da0*/  LOP3.LUT R41, R41, R30, RZ, 0x3c, !PT ;  /* 0x0000001e29297212 */ /* 0x000fe400078e3cff */
[----:B------:R-:W-:Y:S02]  /*3db0*/  LOP3.LUT R38, R29, 0xff00ff00, R38, 0x78, !PT ;  /* 0xff00ff001d267812 */ /* 0x000fe400078e7826 */
[----:B------:R-:W-:Y:S02]  /*3dc0*/  SHF.R.U32.HI R29, RZ, 0x8, R27 ;  /* 0x00000008ff1d7819 */ /* 0x000fe4000001161b */
[----:B------:R-:W-:Y:S02]  /*3dd0*/  SHF.L.U64.HI R39, R39, 0x4, R41 ;  /* 0x0000000427277819 */ /* 0x000fe40000010229 */
[----:B------:R-:W-:Y:S02]  /*3de0*/  LOP3.LUT R29, R29, R36, RZ, 0x3c, !PT ;  /* 0x000000241d1d7212 */ /* 0x000fe400078e3cff */
[----:B------:R-:W-:-:S02]  /*3df0*/  LOP3.LUT R24, R24, 0xf0f0f0f0, R39, 0x78, !PT ;  /* 0xf0f0f0f018187812 */ /* 0x000fc400078e7827 */
[----:B------:R-:W-:Y:S02]  /*3e00*/  LOP3.LUT R39, R37, 0xff00ff, R40, 0x78, !PT ;  /* 0x00ff00ff25277812 */ /* 0x000fe400078e7828 */
[--C-:B------:R-:W-:Y:S02]  /*3e10*/  SHF.L.U64.HI R40, R40, 0x8, R29.reuse ;  /* 0x0000000828287819 */ /* 0x100fe4000001021d */
[----:B------:R-:W-:Y:S02]  /*3e20*/  LOP3.LUT R37, R36, 0xff00ff, R29, 0x78, !PT ;  /* 0x00ff00ff24257812 */ /* 0x000fe400078e781d */
[----:B------:R-:W-:Y:S02]  /*3e30*/  LOP3.LUT R36, R27, 0xff00ff00, R40, 0x78, !PT ;  /* 0xff00ff001b247812 */ /* 0x000fe400078e7828 */
[----:B------:R-:W-:Y:S01]  /*3e40*/  SHF.R.U64 R40, R20, 0x4, R16 ;  /* 0x0000000414287819 */ /* 0x000fe20000001210 */
[----:B------:R-:W-:Y:S01]  /*3e50*/  IMAD.WIDE.U32 R28, R28, 0x10000, RZ ;  /* 0x000100001c1c7825 */ /* 0x000fe200078e00ff */
[----:B------:R-:W-:-:S02]  /*3e60*/  LOP3.LUT R30, R30, 0xf0f0f0f, R41, 0x78, !PT ;  /* 0x0f0f0f0f1e1e7812 */ /* 0x000fc400078e7829 */
[----:B------:R-:W-:Y:S02]  /*3e70*/  LOP3.LUT R40, R40, R39, RZ, 0x3c, !PT ;  /* 0x0000002728287212 */ /* 0x000fe400078e3cff */
[----:B------:R-:W-:Y:S02]  /*3e80*/  SHF.R.U64 R41, R3, 0x4, R8 ;  /* 0x0000000403297819 */ /* 0x000fe40000001208 */
[----:B------:R-:W-:Y:S02]  /*3e90*/  LOP3.LUT R28, R28, R19, RZ, 0xfc, !PT ;  /* 0x000000131c1c7212 */ /* 0x000fe400078efcff */
[----:B------:R-:W-:Y:S02]  /*3ea0*/  LOP3.LUT R41, R41, R38, RZ, 0x3c, !PT ;  /* 0x0000002629297212 */ /* 0x000fe400078e3cff */
[----:B------:R-:W-:Y:S02]  /*3eb0*/  LOP3.LUT R27, R39, 0xf0f0f0f, R40, 0x78, !PT ;  /* 0x0f0f0f0f271b7812 */ /* 0x000fe400078e7828 */
[----:B------:R-:W-:-:S02]  /*3ec0*/  SHF.R.U32.HI R39, RZ, 0x4, R8 ;  /* 0x00000004ff277819 */ /* 0x000fc40000011608 */
[----:B------:R-:W-:Y:S02]  /*3ed0*/  SHF.R.U64 R43, R4, 0x8, R5 ;  /* 0x00000008042b7819 */ /* 0x000fe40000001205 */
[----:B------:R-:W-:Y:S02]  /*3ee0*/  LOP3.LUT R39, R39, R36, RZ, 0x3c, !PT ;  /* 0x0000002427277212 */ /* 0x000fe400078e3cff */
[----:B------:R-:W-:Y:S02]  /*3ef0*/  LOP3.LUT R43, R43, R28, RZ, 0x3c, !PT ;  /* 0x0000001c2b2b7212 */ /* 0x000fe400078e3cff */
[----:B------:R-:W-:Y:S01]  /*3f00*/  SHF.R.U32.HI R42, RZ, 0x4, R33 ;  /* 0x00000004ff2a7819 */ /* 0x000fe20000011621 */
[----:B--2---:R-:W-:-:S05]  /*3f10*/  IMAD.U32 R0, R0, 0x10000, RZ ;  /* 0x0001000000007824 */ /* 0x004fca00078e00ff */
[----:B------:R-:W-:Y:S01]  /*3f20*/  LOP3.LUT R29, R0, R29, R15, 0xfe, !PT ;  /* 0x0000001d001d7212 */ /* 0x000fe200078efe0f */
[----:B------:R-:W-:Y:S01]  /*3f30*/  IMAD.SHL.U32 R15, R40, 0x10, RZ ;  /* 0x00000010280f7824 */ /* 0x000fe200078e00ff */
[----:B------:R-:W-:-:S04]  /*3f40*/  SHF.R.U32.HI R0, RZ, 0x4, R16 ;  /* 0x00000004ff007819 */ /* 0x000fc80000011610 */
[----:B------:R-:W-:Y:S02]  /*3f50*/  LOP3.LUT R19, R0, R37, RZ, 0x3c, !PT ;  /* 0x0000002500137212 */ /* 0x000fe400078e3cff */
[----:B------:R-:W-:Y:S01]  /*3f60*/  LOP3.LUT R15, R20, 0xf0f0f0f0, R15, 0x78, !PT ;  /* 0xf0f0f0f0140f7812 */ /* 0x000fe200078e780f */
[----:B------:R-:W-:Y:S01]  /*3f70*/  IMAD.SHL.U32 R20, R41, 0x10, RZ ;  /* 0x0000001029147824 */ /* 0x000fe200078e00ff */
[--C-:B------:R-:W-:Y:S02]  /*3f80*/  LOP3.LUT R0, R37, 0xf0f0f0f, R19.reuse, 0x78, !PT ;  /* 0x0f0f0f0f25007812 */ /* 0x100fe400078e7813 */
[----:B------:R-:W-:Y:S02]  /*3f90*/  SHF.L.U64.HI R37, R40, 0x4, R19 ;  /* 0x0000000428257819 */ /* 0x000fe40000010213 */
[----:B------:R-:W-:Y:S02]  /*3fa0*/  LOP3.LUT R3, R3, 0xf0f0f0f0, R20, 0x78, !PT ;  /* 0xf0f0f0f003037812 */ /* 0x000fe400078e7814 */
[----:B------:R-:W-:-:S02]  /*3fb0*/  LOP3.LUT R19, R38, 0xf0f0f0f, R41, 0x78, !PT ;  /* 0x0f0f0f0f26137812 */ /* 0x000fc400078e7829 */
[----:B------:R-:W-:Y:S02]  /*3fc0*/  SHF.R.U32.HI R40, RZ, 0x8, R5 ;  /* 0x00000008ff287819 */ /* 0x000fe40000011605 */
[--C-:B------:R-:W-:Y:S02]  /*3fd0*/  LOP3.LUT R20, R36, 0xf0f0f0f, R39.reuse, 0x78, !PT ;  /* 0x0f0f0f0f24147812 */ /* 0x100fe400078e7827 */
[----:B------:R-:W-:Y:S01]  /*3fe0*/  SHF.L.U64.HI R41, R41, 0x4, R39 ;  /* 0x0000000429297819 */ /* 0x000fe20000010227 */
[----:B------:R-:W-:Y:S01]  /*3ff0*/  IMAD.SHL.U32 R39, R43, 0x100, RZ ;  /* 0x000001002b277824 */ /* 0x000fe200078e00ff */
[----:B------:R-:W-:Y:S02]  /*4000*/  LOP3.LUT R16, R16, 0xf0f0f0f0, R37, 0x78, !PT ;  /* 0xf0f0f0f010107812 */ /* 0x000fe400078e7825 */
[----:B------:R-:W-:Y:S02]  /*4010*/  LOP3.LUT R36, R28, 0xff00ff, R43, 0x78, !PT ;  /* 0x00ff00ff1c247812 */ /* 0x000fe400078e782b */
[----:B------:R-:W-:-:S02]  /*4020*/  SHF.R.U64 R37, R25, 0x4, R32 ;  /* 0x0000000419257819 */ /* 0x000fc40000001220 */
[----:B------:R-:W-:Y:S02]  /*4030*/  LOP3.LUT R40, R40, R29, RZ, 0x3c, !PT ;  /* 0x0000001d28287212 */ /* 0x000fe400078e3cff */
[----:B------:R-:W-:Y:S02]  /*4040*/  LOP3.LUT R37, R37, R36, RZ, 0x3c, !PT ;  /* 0x0000002425257212 */ /* 0x000fe400078e3cff */
[----:B------:R-:W-:Y:S02]  /*4050*/  LOP3.LUT R38, R4, 0xff00ff00, R39, 0x78, !PT ;  /* 0xff00ff0004267812 */ /* 0x000fe400078e7827 */
[--C-:B------:R-:W-:Y:S01]  /*4060*/  SHF.L.U64.HI R4, R43, 0x8, R40.reuse ;  /* 0x000000082b047819 */ /* 0x100fe20000010228 */
[----:B------:R-:W-:Y:S01]  /*4070*/  IMAD.SHL.U32 R28, R37, 0x10, RZ ;  /* 0x00000010251c7824 */ /* 0x000fe200078e00ff */
[----:B------:R-:W-:Y:S02]  /*4080*/  LOP3.LUT R39, R29, 0xff00ff, R40, 0x78, !PT ;  /* 0x00ff00ff1d277812 */ /* 0x000fe400078e7828 */
[----:B------:R-:W-:-:S02]  /*4090*/  LOP3.LUT R29, R5, 0xff00ff00, R4, 0x78, !PT ;  /* 0xff00ff00051d7812 */ /* 0x000fc400078e7804 */
[----:B------:R-:W-:Y:S02]  /*40a0*/  SHF.R.U64 R5, R11, 0x4, R33 ;  /* 0x000000040b057819 */ /* 0x000fe40000001221 */
[----:B------:R-:W-:Y:S02]  /*40b0*/  SHF.R.U32.HI R40, RZ, 0x4, R32 ;  /* 0x00000004ff287819 */ /* 0x000fe40000011620 */
[----:B------:R-:W-:Y:S02]  /*40c0*/  LOP3.LUT R28, R25, 0xf0f0f0f0, R28, 0x78, !PT ;  /* 0xf0f0f0f0191c7812 */ /* 0x000fe400078e781c */
[----:B------:R-:W-:Y:S02]  /*40d0*/  LOP3.LUT R25, R5, R38, RZ, 0x3c, !PT ;  /* 0x0000002605197212 */ /* 0x000fe400078e3cff */
[----:B------:R-:W-:Y:S02]  /*40e0*/  LOP3.LUT R40, R40, R39, RZ, 0x3c, !PT ;  /* 0x0000002728287212 */ /* 0x000fe400078e3cff */
        /* <DEDUP_REMOVED lines=37> */
[----:B------:R-:W-:Y:S01]  /*4340*/  IMAD.WIDE.U32 R10, R10, 0x10000, RZ ;  /* 0x000100000a0a7825 */ /* 0x000fe200078e00ff */
[--C-:B------:R-:W-:Y:S02]  /*4350*/  SHF.R.U64 R39, R34, 0x2, R24.reuse ;  /* 0x0000000222277819 */ /* 0x100fe40000001218 */
[----:B------:R-:W-:Y:S02]  /*4360*/  LOP3.LUT R8, R8, 0xf0f0f0f0, R41, 0x78, !PT ;  /* 0xf0f0f0f008087812 */ /* 0x000fe400078e7829 */
[----:B------:R-:W-:Y:S02]  /*4370*/  LOP3.LUT R39, R39, R36, RZ, 0x3c, !PT ;  /* 0x0000002427277212 */ /* 0x000fe400078e3cff */
[----:B------:R-:W-:Y:S01]  /*4380*/  LOP3.LUT R41, R10, R17, RZ, 0xfc, !PT ;  /* 0x000000110a297212 */ /* 0x000fe200078efcff */
[----:B------:R-:W-:Y:S01]  /*4390*/  IMAD.U32 R31, R31, 0x10000, RZ ;  /* 0x000100001f1f7824 */ /* 0x000fe200078e00ff */
[----:B------:R-:W-:Y:S01]  /*43a0*/  SHF.R.U32.HI R10, RZ, 0x2, R24 ;  /* 0x00000002ff0a7819 */ /* 0x000fe20000011618 */
[----:B------:R-:W-:Y:S01]  /*43b0*/  IMAD.SHL.U32 R17, R39, 0x4, RZ ;  /* 0x0000000427117824 */ /* 0x000fe200078e00ff */
[----:B------:R-:W-:-:S02]  /*43c0*/  LOP3.LUT R13, R13, 0xcccccccc, R40, 0x78, !PT ;  /* 0xcccccccc0d0d7812 */ /* 0x000fc400078e7828 */
[----:B------:R-:W-:Y:S02]  /*43d0*/  SHF.R.U64 R40, R22, 0x8, R12 ;  /* 0x0000000816287819 */ /* 0x000fe4000000120c */
[----:B------:R-:W-:Y:S02]  /*43e0*/  LOP3.LUT R10, R10, R37, RZ, 0x3c, !PT ;  /* 0x000000250a0a7212 */ /* 0x000fe400078e3cff */
[----:B------:R-:W-:Y:S02]  /*43f0*/  SHF.L.U64.HI R35, R35, 0x2, R42 ;  /* 0x0000000223237819 */ /* 0x000fe4000001022a */
[----:B------:R-:W-:Y:S02]  /*4400*/  LOP3.LUT R31, R31, R11, R21, 0xfe, !PT ;  /* 0x0000000b1f1f7212 */ /* 0x000fe400078efe15 */
        /* <DEDUP_REMOVED lines=195> */
[----:B------:R-:W1:Y:S01]  /*5040*/  LDC R3, c[0x0][0x3a0] ;  /* 0x0000e800ff037b82 */ /* 0x000e620000000800 */
[C---:B------:R-:W-:Y:S01]  /*5050*/  ISETP.GE.U32.AND P1, PT, R0.reuse, 0x10, PT ;  /* 0x000000100000780c */ /* 0x040fe20003f26070 */
[----:B------:R-:W-:Y:S01]  /*5060*/  IMAD.MOV.U32 R39, RZ, RZ, RZ ;  /* 0x000000ffff277224 */ /* 0x000fe200078e00ff */
[----:B0-----:R-:W-:-:S04]  /*5070*/  LOP3.LUT R5, R0, 0xf, RZ, 0xc0, !PT ;  /* 0x0000000f00057812 */ /* 0x001fc800078ec0ff */
[----:B------:R-:W-:Y:S01]  /*5080*/  ISETP.NE.AND P0, PT, R5, RZ, PT ;  /* 0x000000ff0500720c */ /* 0x000fe20003f05270 */
[----:B------:R-:W0:Y:S01]  /*5090*/  LDC.64 R40, c[0x0][0x358] ;  /* 0x0000d600ff287b82 */ /* 0x000e220000000a00 */
[----:B-1----:R-:W-:-:S04]  /*50a0*/  SHF.R.S32.HI R4, RZ, 0x1f, R3 ;  /* 0x0000001fff047819 */ /* 0x002fc80000011403 */
[----:B------:R-:W-:-:S04]  /*50b0*/  LEA.HI R4, R4, R3, RZ, 0x6 ;  /* 0x0000000304047211 */ /* 0x000fc800078f30ff */
[----:B------:R-:W-:-:S05]  /*50c0*/  SHF.R.S32.HI R4, RZ, 0x6, R4 ;  /* 0x00000006ff047819 */ /* 0x000fca0000011404 */
[----:B------:R-:W-:Y:S01]  /*50d0*/  IMAD.IADD R3, R2, 0x1, -R4 ;  /* 0x0000000102037824 */ /* 0x000fe200078e0a04 */
[----:B0-----:R-:W-:Y:S06]  /*50e0*/  @!P1 BRA `(.L_x_92) ;  /* 0x0000000400709947 */ /* 0x001fec0003800000 */
[----:B------:R-:W0:Y:S01]  /*50f0*/  S2R R37, SR_TID.X ;  /* 0x0000000000257919 */ /* 0x000e220000002100 */
[----:B------:R-:W-:Y:S01]  /*5100*/  LOP3.LUT R39, R0, 0xfffffff0, RZ, 0xc0, !PT ;  /* 0xfffffff000277812 */ /* 0x000fe200078ec0ff */
[C---:B------:R-:W-:Y:S01]  /*5110*/  IMAD.SHL.U32 R9, R4.reuse, 0x2, RZ ;  /* 0x0000000204097824 */ /* 0x040fe200078e00ff */
[----:B------:R-:W-:Y:S01]  /*5120*/  BSSY.RECONVERGENT B0, `(.L_x_92) ;  /* 0x0000058000007945 */ /* 0x000fe20003800200 */
[----:B------:R-:W-:Y:S02]  /*5130*/  VIADD R0, R1, 0x40 ;  /* 0x0000004001007836 */ /* 0x000fe40000000000 */
        /* <DEDUP_REMOVED lines=11> */
[--C-:B------:R-:W-:Y:S02]  /*51f0*/  IMAD R27, R4, 0xe, R2.reuse ;  /* 0x0000000e041b7824 */ /* 0x100fe400078e0202 */
[----:B------:R-:W-:Y:S02]  /*5200*/  IMAD.MOV.U32 R28, RZ, RZ, R3 ;  /* 0x000000ffff1c7224 */ /* 0x000fe400078e0003 */
[----:B------:R-:W-:Y:S01]  /*5210*/  IMAD.MOV.U32 R29, RZ, RZ, R2 ;  /* 0x000000ffff1d7224 */ /* 0x000fe200078e0002 */
[----:B0-----:R-:W-:Y:S01]  /*5220*/  IADD3 R37, PT, PT, R37, UR36, R4 ;  /* 0x0000002425257c10 */ /* 0x001fe2000fffe004 */
[----:B------:R-:W-:-:S02]  /*5230*/  IMAD.IADD R36, R2, 0x1, R9 ;  /* 0x0000000102247824 */ /* 0x000fc400078e0209 */
[----:B------:R-:W-:-:S07]  /*5240*/  IMAD.MOV R38, RZ, RZ, -R39 ;  /* 0x000000ffff267224 */ /* 0x000fce00078e0a27 */
.L_x_93:
[----:B-1----:R-:W2:Y:S01]  /*5250*/  LDL.128 R8, [R0+-0x40] ;  /* 0xffffc00000087983 */ /* 0x002ea20000100c00 */
[----:B------:R-:W0:Y:S03]  /*5260*/  LDC.64 R42, c[0x0][0x388] ;  /* 0x0000e200ff2a7b82 */ /* 0x000e260000000a00 */
[----:B------:R-:W3:Y:S01]  /*5270*/  LDL.128 R16, [R0+-0x30] ;  /* 0xffffd00000107983 */ /* 0x000ee20000100c00 */
[C---:B------:R-:W-:Y:S02]  /*5280*/  R2UR UR4, R40.reuse ;  /* 0x00000000280472ca */ /* 0x040fe400000e0000 */
[C---:B------:R-:W-:Y:S01]  /*5290*/  R2UR UR5, R41.reuse ;  /* 0x00000000290572ca */ /* 0x040fe200000e0000 */
[----:B------:R-:W4:Y:S01]  /*52a0*/  LDL.128 R20, [R0+-0x20] ;  /* 0xffffe00000147983 */ /* 0x000f220000100c00 */
[----:B------:R-:W-:Y:S02]  /*52b0*/  R2UR UR6, R40 ;  /* 0x00000000280672ca */ /* 0x000fe400000e0000 */
[----:B------:R-:W-:Y:S01]  /*52c0*/  R2UR UR7, R41 ;  /* 0x00000000290772ca */ /* 0x000fe200000e0000 */
[----:B0-----:R-:W-:-:S08]  /*52d0*/  IMAD.WIDE.U32 R12, R28, 0x8, R42 ;  /* 0x000000081c0c7825 */ /* 0x001fd000078e002a */
[----:B--2---:R0:W-:Y:S02]  /*52e0*/  STG.E.64 desc[UR4][R12.64], R8 ;  /* 0x000000080c007986 */ /* 0x0041e4000c101b04 */
[--C-:B0-----:R-:W-:Y:S02]  /*52f0*/  IMAD.WIDE.U32 R8, R29, 0x8, R42.reuse ;  /* 0x000000081d087825 */ /* 0x101fe400078e002a */
[----:B------:R-:W2:Y:S04]  /*5300*/  LDL.128 R12, [R0+-0x10] ;  /* 0xfffff000000c7983 */ /* 0x000ea80000100c00 */
[----:B------:R0:W-:Y:S02]  /*5310*/  STG.E.64 desc[UR6][R8.64], R10 ;  /* 0x0000000a08007986 */ /* 0x0001e4000c101b06 */
[----:B0-----:R-:W-:-:S05]  /*5320*/  IMAD.WIDE.U32 R8, R37, 0x8, R42 ;  /* 0x0000000825087825 */ /* 0x001fca00078e002a */
[----:B---3--:R0:W-:Y:S04]  /*5330*/  STG.E.64 desc[UR4][R8.64], R16 ;  /* 0x0000001008007986 */ /* 0x0081e8000c101b04 */
[----:B0-----:R-:W3:Y:S01]  /*5340*/  LDL.128 R8, [R0] ;  /* 0x0000000000087983 */ /* 0x001ee20000100c00 */
[----:B------:R-:W-:-:S05]  /*5350*/  IMAD.WIDE.U32 R16, R36, 0x8, R42 ;  /* 0x0000000824107825 */ /* 0x000fca00078e002a */
[----:B------:R0:W-:Y:S02]  /*5360*/  STG.E.64 desc[UR4][R16.64], R18 ;  /* 0x0000001210007986 */ /* 0x0001e4000c101b04 */
[----:B0-----:R-:W-:-:S05]  /*5370*/  IMAD.WIDE.U32 R16, R35, 0x8, R42 ;  /* 0x0000000823107825 */ /* 0x001fca00078e002a */
[----:B----4-:R0:W-:Y:S02]  /*5380*/  STG.E.64 desc[UR4][R16.64], R20 ;  /* 0x0000001410007986 */ /* 0x0101e4000c101b04 */
[----:B0-----:R-:W-:-:S04]  /*5390*/  IMAD.WIDE.U32 R16, R34, 0x8, R42 ;  /* 0x0000000822107825 */ /* 0x001fc800078e002a */
[--C-:B------:R-:W-:Y:S01]  /*53a0*/  IMAD.WIDE.U32 R20, R33, 0x8, R42.reuse ;  /* 0x0000000821147825 */ /* 0x100fe200078e002a */
[----:B------:R0:W-:Y:S04]  /*53b0*/  STG.E.64 desc[UR6][R16.64], R22 ;  /* 0x0000001610007986 */ /* 0x0001e8000c101b06 */
[----:B0-----:R-:W4:Y:S04]  /*53c0*/  LDL.128 R16, [R0+0x10] ;  /* 0x0000100000107983 */ /* 0x001f280000100c00 */
[----:B--2---:R0:W-:Y:S02]  /*53d0*/  STG.E.64 desc[UR4][R20.64], R12 ;  /* 0x0000000c14007986 */ /* 0x0041e4000c101b04 */
[----:B0-----:R-:W-:-:S04]  /*53e0*/  IMAD.WIDE.U32 R12, R32, 0x8, R42 ;  /* 0x00000008200c7825 */ /* 0x001fc800078e002a */
[--C-:B------:R-:W-:Y:S01]  /*53f0*/  IMAD.WIDE.U32 R20, R31, 0x8, R42.reuse ;  /* 0x000000081f147825 */ /* 0x100fe200078e002a */
[----:B------:R0:W-:Y:S04]  /*5400*/  STG.E.64 desc[UR6][R12.64], R14 ;  /* 0x0000000e0c007986 */ /* 0x0001e8000c101b06 */
[----:B0-----:R-:W2:Y:S04]  /*5410*/  LDL.128 R12, [R0+0x20] ;  /* 0x00002000000c7983 */ /* 0x001ea80000100c00 */
[----:B---3--:R0:W-:Y:S04]  /*5420*/  STG.E.64 desc[UR4][R20.64], R8 ;  /* 0x0000000814007986 */ /* 0x0081e8000c101b04 */
[----:B0-----:R0:W3:Y:S01]  /*5430*/  LDL.128 R20, [R0+0x30] ;  /* 0x0000300000147983 */ /* 0x0010e20000100c00 */
[----:B------:R-:W-:-:S05]  /*5440*/  IMAD.WIDE.U32 R8, R30, 0x8, R42 ;  /* 0x000000081e087825 */ /* 0x000fca00078e002a */
[----:B------:R1:W-:Y:S01]  /*5450*/  STG.E.64 desc[UR4][R8.64], R10 ;  /* 0x0000000a08007986 */ /* 0x0003e2000c101b04 */
[----:B------:R-:W-:Y:S01]  /*5460*/  VIADD R38, R38, 0x10 ;  /* 0x0000001026267836 */ /* 0x000fe20000000000 */
[----:B------:R-:W-:Y:S02]  /*5470*/  R2UR UR8, R40 ;  /* 0x00000000280872ca */ /* 0x000fe400000e0000 */
[C---:B------:R-:W-:Y:S01]  /*5480*/  R2UR UR9, R41.reuse ;  /* 0x00000000290972ca */ /* 0x040fe200000e0000 */
[--C-:B-1----:R-:W-:Y:S01]  /*5490*/  IMAD.WIDE.U32 R8, R6, 0x8, R42.reuse ;  /* 0x0000000806087825 */ /* 0x102fe200078e002a */
[----:B------:R-:W-:Y:S02]  /*54a0*/  R2UR UR10, R40 ;  /* 0x00000000280a72ca */ /* 0x000fe400000e0000 */
[----:B------:R-:W-:Y:S02]  /*54b0*/  R2UR UR11, R41 ;  /* 0x00000000290b72ca */ /* 0x000fe400000e0000 */
[----:B------:R-:W-:Y:S01]  /*54c0*/  ISETP.NE.AND P1, PT, R38, RZ, PT ;  /* 0x000000ff2600720c */ /* 0x000fe20003f25270 */
[--C-:B------:R-:W-:Y:S01]  /*54d0*/  IMAD.WIDE.U32 R10, R25, 0x8, R42.reuse ;  /* 0x00000008190a7825 */ /* 0x100fe200078e002a */
[----:B----4-:R1:W-:Y:S03]  /*54e0*/  STG.E.64 desc[UR4][R8.64], R16 ;  /* 0x0000001008007986 */ /* 0x0103e6000c101b04 */
[----:B-1----:R-:W-:-:S05]  /*54f0*/  IMAD.WIDE.U32 R8, R7, 0x8, R42 ;  /* 0x0000000807087825 */ /* 0x002fca00078e002a */
[----:B------:R1:W-:Y:S02]  /*5500*/  STG.E.64 desc[UR6][R8.64], R18 ;  /* 0x0000001208007986 */ /* 0x0003e4000c101b06 */
[----:B-1----:R-:W-:-:S04]  /*5510*/  IMAD.WIDE.U32 R8, R24, 0x8, R42 ;  /* 0x0000000818087825 */ /* 0x002fc800078e002a */
[----:B0-----:R-:W-:Y:S02]  /*5520*/  VIADD R0, R0, 0x80 ;  /* 0x0000008000007836 */ /* 0x001fe40000000000 */
        /* <DEDUP_REMOVED lines=13> */
[----:B------:R-:W-:Y:S01]  /*5600*/  IMAD R28, R4, 0x10, R28 ;  /* 0x00000010041c7824 */ /* 0x000fe200078e021c */
[----:B--2---:R0:W-:Y:S04]  /*5610*/  STG.E.64 desc[UR4][R8.64], R12 ;  /* 0x0000000c08007986 */ /* 0x0041e8000c101b04 */
[----:B------:R1:W-:Y:S01]  /*5620*/  STG.E.64 desc[UR6][R10.64], R14 ;  /* 0x0000000e0a007986 */ /* 0x0003e2000c101b06 */
[----:B0-----:R-:W-:-:S04]  /*5630*/  IMAD.WIDE.U32 R8, R26, 0x8, R42 ;  /* 0x000000081a087825 */ /* 0x001fc800078e002a */
[----:B------:R-:W-:Y:S01]  /*5640*/  IMAD.WIDE.U32 R42, R27, 0x8, R42 ;  /* 0x000000081b2a7825 */ /* 0x000fe200078e002a */
[----:B---3--:R1:W-:Y:S04]  /*5650*/  STG.E.64 desc[UR8][R8.64], R20 ;  /* 0x0000001408007986 */ /* 0x0083e8000c101b08 */
[----:B------:R1:W-:Y:S01]  /*5660*/  STG.E.64 desc[UR10][R42.64], R22 ;  /* 0x000000162a007986 */ /* 0x0003e2000c101b0a */
[C---:B------:R-:W-:Y:S02]  /*5670*/  IMAD R26, R4.reuse, 0x10, R26 ;  /* 0x00000010041a7824 */ /* 0x040fe400078e021a */
[----:B------:R-:W-:Y:S01]  /*5680*/  IMAD R27, R4, 0x10, R27 ;  /* 0x00000010041b7824 */ /* 0x000fe200078e021b */
[----:B------:R-:W-:Y:S06]  /*5690*/  @P1 BRA `(.L_x_93) ;  /* 0xfffffff800ec1947 */ /* 0x000fec000383ffff */
[----:B------:R-:W-:Y:S05]  /*56a0*/  BSYNC.RECONVERGENT B0 ;  /* 0x0000000000007941 */ /* 0x000fea0003800200 */
.L_x_92:
[----:B------:R-:W-:Y:S05]  /*56b0*/  @!P0 EXIT ;  /* 0x000000000000894d */ /* 0x000fea0003800000 */
[----:B------:R-:W0:Y:S01]  /*56c0*/  LDCU UR4, c[0x0][0x3a4] ;  /* 0x00007480ff0477ac */ /* 0x000e220008000800 */
[----:B------:R-:W-:Y:S01]  /*56d0*/  ISETP.GE.U32.AND P0, PT, R5, 0x8, PT ;  /* 0x000000080500780c */ /* 0x000fe20003f06070 */
[----:B0-----:R-:W-:-:S12]  /*56e0*/  ULOP3.LUT UR5, UR4, 0x7, URZ, 0xc0, !UPT ;  /* 0x0000000704057892 */ /* 0x001fd8000f8ec0ff */
[----:B------:R-:W-:Y:S05]  /*56f0*/  @!P0 BRA `(.L_x_94) ;  /* 0x0000000000bc8947 */ /* 0x000fea0003800000 */
[----:B------:R-:W-:Y:S01]  /*5700*/  IMAD R0, R39, 0x8, R1 ;  /* 0x0000000827007824 */ /* 0x000fe200078e0201 */
[----:B------:R-:W0:Y:S04]  /*5710*/  LDC.64 R36, c[0x0][0x388] ;  /* 0x0000e200ff247b82 */ /* 0x000e280000000a00 */
[----:B-1----:R-:W2:Y:S04]  /*5720*/  LDL.128 R20, [R0] ;  /* 0x0000000000147983 */ /* 0x002ea80000100c00 */
[----:B------:R-:W3:Y:S04]  /*5730*/  LDL.128 R16, [R0+0x10] ;  /* 0x0000100000107983 */ /* 0x000ee80000100c00 */
[----:B------:R-:W4:Y:S04]  /*5740*/  LDL.128 R12, [R0+0x20] ;  /* 0x00002000000c7983 */ /* 0x000f280000100c00 */
[----:B------:R-:W5:Y:S01]  /*5750*/  LDL.128 R8, [R0+0x30] ;  /* 0x0000300000087983 */ /* 0x000f620000100c00 */
[-C--:B------:R-:W-:Y:S01]  /*5760*/  IMAD R33, R4, R39.reuse, R2 ;  /* 0x0000002704217224 */ /* 0x080fe200078e0202 */
[----:B------:R-:W-:Y:S01]  /*5770*/  R2UR UR6, R40 ;  /* 0x00000000280672ca */ /* 0x000fe200000e0000 */
[C---:B------:R-:W-:Y:S01]  /*5780*/  IMAD R35, R4.reuse, R39, R3 ;  /* 0x0000002704237224 */ /* 0x040fe200078e0203 */
        /* <DEDUP_REMOVED lines=38> */
.L_x_94:
[----:B------:R-:W-:-:S13]  /*59f0*/  ISETP.NE.AND P0, PT, RZ, UR5, PT ;  /* 0x00000005ff007c0c */ /* 0x000fda000bf05270 */
[----:B------:R-:W-:Y:S05]  /*5a00*/  @!P0 EXIT ;  /* 0x000000000000894d */ /* 0x000fea0003800000 */
[----:B------:R-:W-:Y:S02]  /*5a10*/  UISETP.GE.U32.AND UP0, UPT, UR5, 0x4, UPT ;  /* 0x000000040500788c */ /* 0x000fe4000bf06070 */
[----:B------:R-:W-:-:S07]  /*5a20*/  ULOP3.LUT UR4, UR4, 0x3, URZ, 0xc0, !UPT ;  /* 0x0000000304047892 */ /* 0x000fce000f8ec0ff */
[----:B------:R-:W-:Y:S05]  /*5a30*/  BRA.U !UP0, `(.L_x_95) ;  /* 0x0000000108647547 */ /* 0x000fea000b800000 */
[----:B------:R-:W-:Y:S01]  /*5a40*/  IMAD R0, R39, 0x8, R1 ;  /* 0x0000000827007824 */ /* 0x000fe200078e0201 */
[----:B0-----:R-:W0:Y:S04]  /*5a50*/  LDC.64 R6, c[0x0][0x388] ;  /* 0x0000e200ff067b82 */ /* 0x001e280000000a00 */
[----:B-1----:R-:W2:Y:S04]  /*5a60*/  LDL.128 R12, [R0] ;  /* 0x00000000000c7983 */ /* 0x002ea80000100c00 */
[----:B------:R-:W3:Y:S01]  /*5a70*/  LDL.128 R8, [R0+0x10] ;  /* 0x0000100000087983 */ /* 0x000ee20000100c00 */
        /* <DEDUP_REMOVED lines=21> */
.L_x_95:
        /* <DEDUP_REMOVED lines=8> */
.L_x_96:
        /* <DEDUP_REMOVED lines=11> */
.L_x_97:
        /* <DEDUP_REMOVED lines=16> */
.L_x_116:


//--------------------- .text.shared_mul_lift_b   --------------------------
	.section	.text.shared_mul_lift_b,"ax",@progbits
	.align	128
        .global         shared_mul_lift_b
        .type           shared_mul_lift_b,@function
        .size           shared_mul_lift_b,(.L_x_117 - shared_mul_lift_b)
        .other          shared_mul_lift_b,@"STO_CUDA_ENTRY STV_DEFAULT"
shared_mul_lift_b:
.text.shared_mul_lift_b:
        /* <DEDUP_REMOVED lines=9> */
[----:B------:R-:W1:Y:S07]  /*0090*/  LDCU.64 UR4, c[0x0][0x358] ;  /* 0x00006b00ff0477ac */ /* 0x000e6e0008000a00 */
[----:B------:R-:W2:Y:S08]  /*00a0*/  LDC.64 R2, c[0x0][0x380] ;  /* 0x0000e000ff027b82 */ /* 0x000eb00000000a00 */
[----:B------:R-:W3:Y:S01]  /*00b0*/  LDC.64 R10, c[0x0][0x398] ;  /* 0x0000e600ff0a7b82 */ /* 0x000ee20000000a00 */
[----:B0-----:R-:W-:-:S07]  /*00c0*/  IMAD.WIDE R4, R13, 0x2, R4 ;  /* 0x000000020d047825 */ /* 0x001fce00078e0204 */
[----:B------:R-:W0:Y:S01]  /*00d0*/  LDC.64 R8, c[0x0][0x388] ;  /* 0x0000e200ff087b82 */ /* 0x000e220000000a00 */
[----:B-1----:R-:W4:Y:S01]  /*00e0*/  LDG.E.U16 R4, desc[UR4][R4.64] ;  /* 0x0000000404047981 */ /* 0x002f22000c1e1500 */
[----:B--2---:R-:W-:-:S04]  /*00f0*/  IMAD.WIDE R2, R13, 0x8, R2 ;  /* 0x000000080d027825 */ /* 0x004fc800078e0202 */
[----:B---3--:R-:W-:-:S04]  /*0100*/  IMAD.WIDE R10, R13, 0x2, R10 ;  /* 0x000000020d0a7825 */ /* 0x008fc800078e020a */
[----:B----4-:R-:W-:-:S05]  /*0110*/  IMAD.WIDE.U32 R6, R4, 0x100000, RZ ;  /* 0x0010000004067825 */ /* 0x010fca00078e00ff */
[----:B------:R-:W-:Y:S04]  /*0120*/  STG.E.64 desc[UR4][R2.64], R6 ;  /* 0x0000000602007986 */ /* 0x000fe8000c101b04 */
[----:B------:R-:W2:Y:S01]  /*0130*/  LDG.E.U16 R10, desc[UR4][R10.64] ;  /* 0x000000040a0a7981 */ /* 0x000ea2000c1e1500 */
[----:B0-----:R-:W-:-:S04]  /*0140*/  IMAD.WIDE R8, R13, 0x8, R8 ;  /* 0x000000080d087825 */ /* 0x001fc800078e0208 */
[----:B--2---:R-:W-:-:S05]  /*0150*/  IMAD.WIDE.U32 R12, R10, 0x100000, RZ ;  /* 0x001000000a0c7825 */ /* 0x004fca00078e00ff */
[----:B------:R-:W-:Y:S01]  /*0160*/  STG.E.64 desc[UR4][R8.64], R12 ;  /* 0x0000000c08007986 */ /* 0x000fe2000c101b04 */
[----:B------:R-:W-:Y:S05]  /*0170*/  EXIT ;  /* 0x000000000000794d */ /* 0x000fea0003800000 */
.L_x_98:
        /* <DEDUP_REMOVED lines=16> */
.L_x_117:


//--------------------- .text.shared_or_pre_assign --------------------------
	.section	.text.shared_or_pre_assign,"ax",@progbits
	.align	128
        .global         shared_or_pre_assign
        .type           shared_or_pre_assign,@function
        .size           shared_or_pre_assign,(.L_x_118 - shared_or_pre_assign)
        .other          shared_or_pre_assign,@"STO_CUDA_ENTRY STV_DEFAULT"
shared_or_pre_assign:
.text.shared_or_pre_assign:
        /* <DEDUP_REMOVED lines=11> */
[----:B------:R-:W3:Y:S08]  /*00b0*/  LDC.64 R2, c[0x0][0x380] ;  /* 0x0000e000ff027b82 */ /* 0x000ef00000000a00 */
[----:B------:R-:W4:Y:S01]  /*00c0*/  LDC.64 R10, c[0x0][0x398] ;  /* 0x0000e600ff0a7b82 */ /* 0x000f220000000a00 */
[----:B0-----:R-:W-:-:S06]  /*00d0*/  IMAD.WIDE R8, R15, 0x8, R8 ;  /* 0x000000080f087825 */ /* 0x001fcc00078e0208 */
[----:B-1----:R-:W5:Y:S01]  /*00e0*/  LDG.E.64 R8, desc[UR4][R8.64] ;  /* 0x0000000408087981 */ /* 0x002f62000c1e1b00 */
[----:B------:R-:W0:Y:S01]  /*00f0*/  LDC.64 R12, c[0x0][0x3a0] ;  /* 0x0000e800ff0c7b82 */ /* 0x000e220000000a00 */
[----:B--2---:R-:W-:-:S06]  /*0100*/  IMAD.WIDE R4, R15, 0x8, R4 ;  /* 0x000000080f047825 */ /* 0x004fcc00078e0204 */
[----:B------:R-:W5:Y:S01]  /*0110*/  LDG.E.64 R4, desc[UR4][R4.64] ;  /* 0x0000000404047981 */ /* 0x000f62000c1e1b00 */
[----:B---3--:R-:W-:-:S05]  /*0120*/  IMAD.WIDE R2, R15, 0x8, R2 ;  /* 0x000000080f027825 */ /* 0x008fca00078e0202 */
[----:B------:R-:W5:Y:S01]  /*0130*/  LDG.E.64 R6, desc[UR4][R2.64] ;  /* 0x0000000402067981 */ /* 0x000f62000c1e1b00 */
[----:B----4-:R-:W-:-:S06]  /*0140*/  IMAD.WIDE R10, R15, 0x8, R10 ;  /* 0x000000080f0a7825 */ /* 0x010fcc00078e020a */
[----:B------:R-:W2:Y:S01]  /*0150*/  LDG.E.64 R10, desc[UR4][R10.64] ;  /* 0x000000040a0a7981 */ /* 0x000ea2000c1e1b00 */
[----:B0-----:R-:W-:-:S06]  /*0160*/  IMAD.WIDE R12, R15, 0x8, R12 ;  /* 0x000000080f0c7825 */ /* 0x001fcc00078e020c */
[----:B------:R-:W3:Y:S01]  /*0170*/  LDG.E.64 R12, desc[UR4][R12.64] ;  /* 0x000000040c0c7981 */ /* 0x000ee2000c1e1b00 */
[--C-:B-----5:R-:W-:Y:S02]  /*0180*/  LOP3.LUT R15, R4, R8, R6.reuse, 0x60, !PT ;  /* 0x00000008040f7212 */ /* 0x120fe400078e6006 */
[--C-:B------:R-:W-:Y:S02]  /*0190*/  LOP3.LUT R17, R5, R9, R7.reuse, 0x60, !PT ;  /* 0x0000000905117212 */ /* 0x100fe400078e6007 */
[----:B--2---:R-:W-:Y:S02]  /*01a0*/  LOP3.LUT R15, R15, R10, R6, 0x78, !PT ;  /* 0x0000000a0f0f7212 */ /* 0x004fe400078e7806 */
[----:B------:R-:W-:Y:S02]  /*01b0*/  LOP3.LUT R17, R17, R11, R7, 0x78, !PT ;  /* 0x0000000b11117212 */ /* 0x000fe400078e7807 */
[----:B---3--:R-:W-:Y:S02]  /*01c0*/  LOP3.LUT R15, R6, R15, R12, 0x96, !PT ;  /* 0x0000000f060f7212 */ /* 0x008fe400078e960c */
[----:B------:R-:W-:-:S02]  /*01d0*/  LOP3.LUT R7, R7, R17, R13, 0x96, !PT ;  /* 0x0000001107077212 */ /* 0x000fc400078e960d */
[----:B------:R-:W-:Y:S02]  /*01e0*/  LOP3.LUT R4, R15, R4, RZ, 0x3c, !PT ;  /* 0x000000040f047212 */ /* 0x000fe400078e3cff */
[----:B------:R-:W-:-:S05]  /*01f0*/  LOP3.LUT R5, R7, R5, RZ, 0x3c, !PT ;  /* 0x0000000507057212 */ /* 0x000fca00078e3cff */
[----:B------:R-:W-:Y:S01]  /*0200*/  STG.E.64 desc[UR4][R2.64], R4 ;  /* 0x0000000402007986 */ /* 0x000fe2000c101b04 */
[----:B------:R-:W-:Y:S05]  /*0210*/  EXIT ;  /* 0x000000000000794d */ /* 0x000fea0003800000 */
.L_x_99:
        /* <DEDUP_REMOVED lines=14> */
.L_x_118:


//--------------------- .text.shared_and_pre      --------------------------
	.section	.text.shared_and_pre,"ax",@progbits
	.align	128
        .global         shared_and_pre
        .type           shared_and_pre,@function
        .size           shared_and_pre,(.L_x_119 - shared_and_pre)
        .other          shared_and_pre,@"STO_CUDA_ENTRY STV_DEFAULT"
shared_and_pre:
.text.shared_and_pre:
        /* <DEDUP_REMOVED lines=18> */
[C---:B---3--:R-:W-:Y:S01]  /*0120*/  IMAD.WIDE R6, R0.reuse, 0x8, R6 ;  /* 0x0000000800067825 */ /* 0x048fe200078e0206 */
[----:B------:R-:W1:Y:S05]  /*0130*/  LDC.64 R14, c[0x0][0x380] ;  /* 0x0000e000ff0e7b82 */ /* 0x000e6a0000000a00 */
        /* <DEDUP_REMOVED lines=8> */
[----:B------:R-:W-:Y:S01]  /*01c0*/  LOP3.LUT R17, R17, R9, R3, 0x78, !PT ;  /* 0x0000000911117212 */ /* 0x000fe200078e7803 */
[----:B-1----:R-:W-:Y:S01]  /*01d0*/  IMAD.WIDE R2, R0, 0x8, R14 ;  /* 0x0000000800027825 */ /* 0x002fe200078e020e */
[----:B---3--:R-:W-:Y:S02]  /*01e0*/  LOP3.LUT R12, R13, R10, RZ, 0x3c, !PT ;  /* 0x0000000a0d0c7212 */ /* 0x008fe400078e3cff */
[----:B------:R-:W-:-:S05]  /*01f0*/  LOP3.LUT R13, R17, R11, RZ, 0x3c, !PT ;  /* 0x0000000b110d7212 */ /* 0x000fca00078e3cff */
[----:B------:R-:W-:Y:S01]  /*0200*/  STG.E.64 desc[UR4][R2.64], R12 ;  /* 0x0000000c02007986 */ /* 0x000fe2000c101b04 */
[----:B------:R-:W-:Y:S05]  /*0210*/  EXIT ;  /* 0x000000000000794d */ /* 0x000fea0003800000 */
.L_x_100:
        /* <DEDUP_REMOVED lines=14> */
.L_x_119:


//--------------------- .text.shared_xor_assign   --------------------------
	.section	.text.shared_xor_assign,"ax",@progbits
	.align	128
        .global         shared_xor_assign
        .type           shared_xor_assign,@function
        .size           shared_xor_assign,(.L_x_120 - shared_xor_assign)
        .other          shared_xor_assign,@"STO_CUDA_ENTRY STV_DEFAULT"
shared_xor_assign:
.text.shared_xor_assign:
        /* <DEDUP_REMOVED lines=14> */
[----:B-1----:R-:W4:Y:S01]  /*00e0*/  LDG.E.64 R4, desc[UR4][R4.64] ;  /* 0x0000000404047981 */ /* 0x002f22000c1e1b00 */
[----:B--2---:R-:W-:-:S05]  /*00f0*/  IMAD.WIDE R2, R15, 0x8, R2 ;  /* 0x000000080f027825 */ /* 0x004fca00078e0202 */
[----:B------:R-:W4:Y:S02]  /*0100*/  LDG.E.64 R6, desc[UR4][R2.64] ;  /* 0x0000000402067981 */ /* 0x000f24000c1e1b00 */
[----:B----4-:R-:W-:Y:S02]  /*0110*/  LOP3.LUT R12, R6, R4, RZ, 0x3c, !PT ;  /* 0x00000004060c7212 */ /* 0x010fe400078e3cff */
[----:B------:R-:W-:Y:S01]  /*0120*/  LOP3.LUT R13, R7, R5, RZ, 0x3c, !PT ;  /* 0x00000005070d7212 */ /* 0x000fe200078e3cff */
[----:B---3--:R-:W-:-:S04]  /*0130*/  IMAD.WIDE R6, R15, 0x8, R8 ;  /* 0x000000080f067825 */ /* 0x008fc800078e0208 */
[----:B0-----:R-:W-:Y:S01]  /*0140*/  IMAD.WIDE R8, R15, 0x8, R10 ;  /* 0x000000080f087825 */ /* 0x001fe200078e020a */
[----:B------:R-:W-:Y:S04]  /*0150*/  STG.E.64 desc[UR4][R2.64], R12 ;  /* 0x0000000c02007986 */ /* 0x000fe8000c101b04 */
[----:B------:R-:W2:Y:S04]  /*0160*/  LDG.E.64 R10, desc[UR4][R6.64] ;  /* 0x00000004060a7981 */ /* 0x000ea8000c1e1b00 */
[----:B------:R-:W2:Y:S02]  /*0170*/  LDG.E.64 R8, desc[UR4][R8.64] ;  /* 0x0000000408087981 */ /* 0x000ea4000c1e1b00 */
[----:B--2---:R-:W-:-:S02]  /*0180*/  LOP3.LUT R4, R10, R8, RZ, 0x3c, !PT ;  /* 0x000000080a047212 */ /* 0x004fc400078e3cff */
[----:B------:R-:W-:-:S05]  /*0190*/  LOP3.LUT R5, R11, R9, RZ, 0x3c, !PT ;  /* 0x000000090b057212 */ /* 0x000fca00078e3cff */
[----:B------:R-:W-:Y:S01]  /*01a0*/  STG.E.64 desc[UR4][R6.64], R4 ;  /* 0x0000000406007986 */ /* 0x000fe2000c101b04 */
[----:B------:R-:W-:Y:S05]  /*01b0*/  EXIT ;  /* 0x000000000000794d */ /* 0x000fea0003800000 */
.L_x_101:
        /* <DEDUP_REMOVED lines=12> */
.L_x_120:


//--------------------- .text.shared_xor          --------------------------
	.section	.text.shared_xor,"ax",@progbits
	.align	128
        .global         shared_xor
        .type           shared_xor,@function
        .size           shared_xor,(.L_x_121 - shared_xor)
        .other          shared_xor,@"STO_CUDA_ENTRY STV_DEFAULT"
shared_xor:
.text.shared_xor:
        /* <DEDUP_REMOVED lines=15> */
[----:B--2---:R-:W-:-:S06]  /*00f0*/  IMAD.WIDE R6, R0, 0x8, R6 ;  /* 0x0000000800067825 */ /* 0x004fcc00078e0206 */
[----:B------:R-:W1:Y:S01]  /*0100*/  LDC.64 R10, c[0x0][0x3a8] ;  /* 0x0000ea00ff0a7b82 */ /* 0x000e620000000a00 */
[----:B------:R-:W4:Y:S01]  /*0110*/  LDG.E.64 R6, desc[UR4][R6.64] ;  /* 0x0000000406067981 */ /* 0x000f22000c1e1b00 */
[----:B---3--:R-:W-:-:S04]  /*0120*/  IMAD.WIDE R2, R0, 0x8, R2 ;  /* 0x0000000800027825 */ /* 0x008fc800078e0202 */
[----:B0-----:R-:W-:-:S04]  /*0130*/  IMAD.WIDE R8, R0, 0x8, R8 ;  /* 0x0000000800087825 */ /* 0x001fc800078e0208 */
[----:B-1----:R-:W-:Y:S01]  /*0140*/  IMAD.WIDE R10, R0, 0x8, R10 ;  /* 0x00000008000a7825 */ /* 0x002fe200078e020a */
[----:B----4-:R-:W-:Y:S02]  /*0150*/  LOP3.LUT R12, R6, R4, RZ, 0x3c, !PT ;  /* 0x00000004060c7212 */ /* 0x010fe400078e3cff */
[----:B------:R-:W-:Y:S02]  /*0160*/  LOP3.LUT R13, R7, R5, RZ, 0x3c, !PT ;  /* 0x00000005070d7212 */ /* 0x000fe400078e3cff */
[----:B------:R-:W0:Y:S03]  /*0170*/  LDC.64 R4, c[0x0][0x388] ;  /* 0x0000e200ff047b82 */ /* 0x000e260000000a00 */
[----:B------:R-:W-:Y:S04]  /*0180*/  STG.E.64 desc[UR4][R2.64], R12 ;  /* 0x0000000c02007986 */ /* 0x000fe8000c101b04 */
[----:B------:R-:W2:Y:S04]  /*0190*/  LDG.E.64 R8, desc[UR4][R8.64] ;  /* 0x0000000408087981 */ /* 0x000ea8000c1e1b00 */
[----:B------:R-:W2:Y:S01]  /*01a0*/  LDG.E.64 R10, desc[UR4][R10.64] ;  /* 0x000000040a0a7981 */ /* 0x000ea2000c1e1b00 */
[----:B0-----:R-:W-:Y:S01]  /*01b0*/  IMAD.WIDE R4, R0, 0x8, R4 ;  /* 0x0000000800047825 */ /* 0x001fe200078e0204 */
[----:B--2---:R-:W-:-:S02]  /*01c0*/  LOP3.LUT R6, R10, R8, RZ, 0x3c, !PT ;  /* 0x000000080a067212 */ /* 0x004fc400078e3cff */
[----:B------:R-:W-:-:S05]  /*01d0*/  LOP3.LUT R7, R11, R9, RZ, 0x3c, !PT ;  /* 0x000000090b077212 */ /* 0x000fca00078e3cff */
[----:B------:R-:W-:Y:S01]  /*01e0*/  STG.E.64 desc[UR4][R4.64], R6 ;  /* 0x0000000604007986 */ /* 0x000fe2000c101b04 */
[----:B------:R-:W-:Y:S05]  /*01f0*/  EXIT ;  /* 0x000000000000794d */ /* 0x000fea0003800000 */
.L_x_102:
        /* <DEDUP_REMOVED lines=16> */
.L_x_121:


//--------------------- .text.shared_not          --------------------------
	.section	.text.shared_not,"ax",@progbits
	.align	128
        .global         shared_not
        .type           shared_not,@function
        .size           shared_not,(.L_x_122 - shared_not)
        .other          shared_not,@"STO_CUDA_ENTRY STV_DEFAULT"
shared_not:
.text.shared_not:
        /* <DEDUP_REMOVED lines=15> */
[----:B--2---:R-:W-:-:S04]  /*00f0*/  IMAD.WIDE R2, R15, 0x8, R2 ;  /* 0x000000080f027825 */ /* 0x004fc800078e0202 */
[----:B---3--:R-:W-:Y:S01]  /*0100*/  IMAD.WIDE R6, R15, 0x8, R6 ;  /* 0x000000080f067825 */ /* 0x008fe200078e0206 */
[----:B----4-:R-:W-:Y:S02]  /*0110*/  LOP3.LUT R8, RZ, R4, RZ, 0x33, !PT ;  /* 0x00000004ff087212 */ /* 0x010fe400078e33ff */
[----:B------:R-:W-:-:S05]  /*0120*/  LOP3.LUT R9, RZ, R5, RZ, 0x33, !PT ;  /* 0x00000005ff097212 */ /* 0x000fca00078e33ff */
[----:B------:R-:W-:Y:S04]  /*0130*/  STG.E.64 desc[UR4][R2.64], R8 ;  /* 0x0000000802007986 */ /* 0x000fe8000c101b04 */
[----:B------:R-:W2:Y:S01]  /*0140*/  LDG.E.64 R6, desc[UR4][R6.64] ;  /* 0x0000000406067981 */ /* 0x000ea2000c1e1b00 */
[----:B0-----:R-:W-:Y:S01]  /*0150*/  IMAD.WIDE R4, R15, 0x8, R12 ;  /* 0x000000080f047825 */ /* 0x001fe200078e020c */
[----:B--2---:R-:W-:Y:S02]  /*0160*/  LOP3.LUT R10, RZ, R6, RZ, 0x33, !PT ;  /* 0x00000006ff0a7212 */ /* 0x004fe400078e33ff */
[----:B------:R-:W-:-:S05]  /*0170*/  LOP3.LUT R11, RZ, R7, RZ, 0x33, !PT ;  /* 0x00000007ff0b7212 */ /* 0x000fca00078e33ff */
[----:B------:R-:W-:Y:S01]  /*0180*/  STG.E.64 desc[UR4][R4.64], R10 ;  /* 0x0000000a04007986 */ /* 0x000fe2000c101b04 */
[----:B------:R-:W-:Y:S05]  /*0190*/  EXIT ;  /* 0x000000000000794d */ /* 0x000fea0003800000 */
.L_x_103:
        /* <DEDUP_REMOVED lines=14> */
.L_x_122:


//--------------------- .text.shared_not_inplace  --------------------------
	.section	.text.shared_not_inplace,"ax",@progbits
	.align	128
        .global         shared_not_inplace
        .type           shared_not_inplace,@function
        .size           shared_not_inplace,(.L_x_123 - shared_not_inplace)
        .other          shared_not_inplace,@"STO_CUDA_ENTRY STV_DEFAULT"
shared_not_inplace:
.text.shared_not_inplace:
        /* <DEDUP_REMOVED lines=10> */
[----:B------:R-:W2:Y:S01]  /*00a0*/  LDC.64 R4, c[0x0][0x388] ;  /* 0x0000e200ff047b82 */ /* 0x000ea20000000a00 */
[----:B0-----:R-:W-:-:S05]  /*00b0*/  IMAD.WIDE R2, R7, 0x8, R2 ;  /* 0x0000000807027825 */ /* 0x001fca00078e0202 */
[----:B-1----:R-:W3:Y:S01]  /*00c0*/  LDG.E.64 R8, desc[UR4][R2.64] ;  /* 0x0000000402087981 */ /* 0x002ee2000c1e1b00 */
[----:B--2---:R-:W-:Y:S01]  /*00d0*/  IMAD.WIDE R4, R7, 0x8, R4 ;  /* 0x0000000807047825 */ /* 0x004fe200078e0204 */
[----:B---3--:R-:W-:Y:S02]  /*00e0*/  LOP3.LUT R8, RZ, R8, RZ, 0x33, !PT ;  /* 0x00000008ff087212 */ /* 0x008fe400078e33ff */
[----:B------:R-:W-:-:S05]  /*00f0*/  LOP3.LUT R9, RZ, R9, RZ, 0x33, !PT ;  /* 0x00000009ff097212 */ /* 0x000fca00078e33ff */
[----:B------:R-:W-:Y:S04]  /*0100*/  STG.E.64 desc[UR4][R2.64], R8 ;  /* 0x0000000802007986 */ /* 0x000fe8000c101b04 */
[----:B------:R-:W2:Y:S02]  /*0110*/  LDG.E.64 R6, desc[UR4][R4.64] ;  /* 0x0000000404067981 */ /* 0x000ea4000c1e1b00 */
[----:B--2---:R-:W-:Y:S02]  /*0120*/  LOP3.LUT R6, RZ, R6, RZ, 0x33, !PT ;  /* 0x00000006ff067212 */ /* 0x004fe400078e33ff */
[----:B------:R-:W-:-:S05]  /*0130*/  LOP3.LUT R7, RZ, R7, RZ, 0x33, !PT ;  /* 0x00000007ff077212 */ /* 0x000fca00078e33ff */
[----:B------:R-:W-:Y:S01]  /*0140*/  STG.E.64 desc[UR4][R4.64], R6 ;  /* 0x0000000604007986 */ /* 0x000fe2000c101b04 */
[----:B------:R-:W-:Y:S05]  /*0150*/  EXIT ;  /* 0x000000000000794d */ /* 0x000fea0003800000 */
.L_x_104:
        /* <DEDUP_REMOVED lines=10> */
.L_x_123:


//--------------------- .text.shared_assign       --------------------------
	.section	.text.shared_assign,"ax",@progbits
	.align	128
        .global         shared_assign
        .type           shared_assign,@function
        .size           shared_assign,(.L_x_124 - shared_assign)
        .other          shared_assign,@"STO_CUDA_ENTRY STV_DEFAULT"
shared_assign:
.text.shared_assign:
        /* <DEDUP_REMOVED lines=16> */
[C---:B---3--:R-:W-:Y:S01]  /*0100*/  IMAD.WIDE R6, R11.reuse, 0x8, R6 ;  /* 0x000000080b067825 */ /* 0x048fe200078e0206 */
[----:B----4-:R-:W-:Y:S05]  /*0110*/  STG.E.64 desc[UR4][R4.64], R2 ;  /* 0x0000000204007986 */ /* 0x010fea000c101b04 */
[----:B------:R-:W2:Y:S01]  /*0120*/  LDG.E.64 R6, desc[UR4][R6.64] ;  /* 0x0000000406067981 */ /* 0x000ea2000c1e1b00 */
[----:B0-----:R-:W-:-:S05]  /*0130*/  IMAD.WIDE R8, R11, 0x8, R8 ;  /* 0x000000080b087825 */ /* 0x001fca00078e0208 */
[----:B--2---:R-:W-:Y:S01]  /*0140*/  STG.E.64 desc[UR4][R8.64], R6 ;  /* 0x0000000608007986 */ /* 0x004fe2000c101b04 */
[----:B------:R-:W-:Y:S05]  /*0150*/  EXIT ;  /* 0x000000000000794d */ /* 0x000fea0003800000 */
.L_x_105:
        /* <DEDUP_REMOVED lines=10> */
.L_x_124:


//--------------------- .nv.global.init           --------------------------
	.section	.nv.global.init,"aw",@progbits
.nv.global.init:
	.type		$str$5,@object
	.size		$str$5,($str$3 - $str$5)
$str$5:
        /*0000*/ 	.byte	0x6e, 0x20, 0x25, 0x20, 0x36, 0x34, 0x20, 0x3d, 0x3d, 0x20, 0x30, 0x00
	.type		$str$3,@object
	.size		$str$3,($str$4 - $str$3)
$str$3:
        /*000c*/ 	.byte	0x6f, 0x75, 0x74, 0x5f, 0x6c, 0x65, 0x6e, 0x20, 0x3c, 0x3d, 0x20, 0x33, 0x32, 0x00
	.type		$str$4,@object
	.size		$str$4,($str$2 - $str$4)
$str$4:
        /*001a*/ 	.byte	0x6f, 0x75, 0x74, 0x5f, 0x6c, 0x65, 0x6e, 0x20, 0x3c, 0x3d, 0x20, 0x36, 0x34, 0x00
	.type		$str$2,@object
	.size		$str$2,($str - $str$2)
$str$2:
        /*0028*/ 	.byte	0x6f, 0x75, 0x74, 0x5f, 0x6c, 0x65, 0x6e, 0x20, 0x3c, 0x3d, 0x20, 0x31, 0x36, 0x00
	.type		$str,@object
	.size		$str,($str$1 - $str)
$str:
        /*0036*/ 	.byte	0x69, 0x6e, 0x5f, 0x6c, 0x65, 0x6e, 0x20, 0x25, 0x20, 0x36, 0x34, 0x20, 0x3d, 0x3d, 0x20, 0x30
        /*0046*/ 	.byte	0x00
	.type		$str$1,@object
	.size		$str$1,(__unnamed_2 - $str$1)
$str$1:
        /*0047*/ 	.byte	0x2f, 0x74, 0x6d, 0x70, 0x2f, 0x73, 0x61, 0x73, 0x73, 0x5f, 0x63, 0x75, 0x5f, 0x79, 0x66, 0x7a
        /*0057*/ 	.byte	0x73, 0x73, 0x71, 0x79, 0x76, 0x2f, 0x6b, 0x2e, 0x63, 0x75, 0x00
	.type		__unnamed_2,@object
	.size		__unnamed_2,(__unnamed_1 - __unnamed_2)
__unnamed_2:
        /*0062*/ 	.byte	0x76, 0x6f, 0x69, 0x64, 0x20, 0x75, 0x33, 0x32, 0x5f, 0x74, 0x72, 0x61, 0x6e, 0x73, 0x70, 0x6f
        /*0072*/ 	.byte	0x73, 0x65, 0x5f, 0x70, 0x61, 0x63, 0x6b, 0x5f, 0x75, 0x36, 0x34, 0x28, 0x75, 0x6e, 0x73, 0x69
        /*0082*/ 	.byte	0x67, 0x6e, 0x65, 0x64, 0x20, 0x6c, 0x6f, 0x6e, 0x67, 0x20, 0x6c, 0x6f, 0x6e, 0x67, 0x20, 0x2a
        /*0092*/ 	.byte	0x2c, 0x20, 0x75, 0x6e, 0x73, 0x69, 0x67, 0x6e, 0x65, 0x64, 0x20, 0x6c, 0x6f, 0x6e, 0x67, 0x20
        /*00a2*/ 	.byte	0x6c, 0x6f, 0x6e, 0x67, 0x20, 0x2a, 0x2c, 0x20, 0x75, 0x6e, 0x73, 0x69, 0x67, 0x6e, 0x65, 0x64
        /*00b2*/ 	.byte	0x20, 0x69, 0x6e, 0x74, 0x20, 0x2a, 0x2c, 0x20, 0x75, 0x6e, 0x73, 0x69, 0x67, 0x6e, 0x65, 0x64
        /*00c2*/ 	.byte	0x20, 0x69, 0x6e, 0x74, 0x20, 0x2a, 0x2c, 0x20, 0x69, 0x6e, 0x74, 0x2c, 0x20, 0x69, 0x6e, 0x74
        /*00d2*/ 	.byte	0x29, 0x00
	.type		__unnamed_1,@object
	.size		__unnamed_1,(__unnamed_4 - __unnamed_1)
__unnamed_1:
        /*00d4*/ 	.byte	0x76, 0x6f, 0x69, 0x64, 0x20, 0x75, 0x31, 0x36, 0x5f, 0x74, 0x72, 0x61, 0x6e, 0x73, 0x70, 0x6f
        /*00e4*/ 	.byte	0x73, 0x65, 0x5f, 0x70, 0x61, 0x63, 0x6b, 0x5f, 0x75, 0x36, 0x34, 0x28, 0x75, 0x6e, 0x73, 0x69
        /*00f4*/ 	.byte	0x67, 0x6e, 0x65, 0x64, 0x20, 0x6c, 0x6f, 0x6e, 0x67, 0x20, 0x6c, 0x6f, 0x6e, 0x67, 0x20, 0x2a
        /*0104*/ 	.byte	0x2c, 0x20, 0x75, 0x6e, 0x73, 0x69, 0x67, 0x6e, 0x65, 0x64, 0x20, 0x6c, 0x6f, 0x6e, 0x67, 0x20
        /*0114*/ 	.byte	0x6c, 0x6f, 0x6e, 0x67, 0x20, 0x2a, 0x2c, 0x20, 0x75, 0x6e, 0x73, 0x69, 0x67, 0x6e, 0x65, 0x64
        /*0124*/ 	.byte	0x20, 0x73, 0x68, 0x6f, 0x72, 0x74, 0x20, 0x2a, 0x2c, 0x20, 0x75, 0x6e, 0x73, 0x69, 0x67, 0x6e
        /*0134*/ 	.byte	0x65, 0x64, 0x20, 0x73, 0x68, 0x6f, 0x72, 0x74, 0x20, 0x2a, 0x2c, 0x20, 0x69, 0x6e, 0x74, 0x2c
        /*0144*/ 	.byte	0x20, 0x69, 0x6e, 0x74, 0x29, 0x00
	.type		__unnamed_4,@object
	.size		__unnamed_4,(__unnamed_3 - __unnamed_4)
__unnamed_4:
        /*014a*/ 	.byte	0x76, 0x6f, 0x69, 0x64, 0x20, 0x73, 0x68, 0x61, 0x72, 0x65, 0x64, 0x5f, 0x75, 0x36, 0x34, 0x5f
        /*015a*/ 	.byte	0x74, 0x72, 0x61, 0x6e, 0x73, 0x70, 0x6f, 0x73, 0x65, 0x5f, 0x70, 0x61, 0x63, 0x6b, 0x5f, 0x75
        /*016a*/ 	.byte	0x36, 0x34, 0x28, 0x75, 0x6e, 0x73, 0x69, 0x67, 0x6e, 0x65, 0x64, 0x20, 0x6c, 0x6f, 0x6e, 0x67
        /*017a*/ 	.byte	0x20, 0x6c, 0x6f, 0x6e, 0x67, 0x20, 0x2a, 0x2c, 0x20, 0x75, 0x6e, 0x73, 0x69, 0x67, 0x6e, 0x65
        /*018a*/ 	.byte	0x64, 0x20, 0x6c, 0x6f, 0x6e, 0x67, 0x20, 0x6c, 0x6f, 0x6e, 0x67, 0x20, 0x2a, 0x2c, 0x20, 0x75
        /*019a*/ 	.byte	0x6e, 0x73, 0x69, 0x67, 0x6e, 0x65, 0x64, 0x20, 0x6c, 0x6f, 0x6e, 0x67, 0x20, 0x6c, 0x6f, 0x6e
        /*01aa*/ 	.byte	0x67, 0x20, 0x2a, 0x2c, 0x20, 0x75, 0x6e, 0x73, 0x69, 0x67, 0x6e, 0x65, 0x64, 0x20, 0x6c, 0x6f
        /*01ba*/ 	.byte	0x6e, 0x67, 0x20, 0x6c, 0x6f, 0x6e, 0x67, 0x20, 0x2a, 0x2c, 0x20, 0x69, 0x6e, 0x74, 0x2c, 0x20
        /*01ca*/ 	.byte	0x69, 0x6e, 0x74, 0x29, 0x00
	.type		__unnamed_3,@object
	.size		__unnamed_3,(__unnamed_5 - __unnamed_3)
__unnamed_3:
        /* <DEDUP_REMOVED lines=9> */
	.type		__unnamed_5,@object
	.size		__unnamed_5,(.L_4 - __unnamed_5)
__unnamed_5:
        /* <DEDUP_REMOVED lines=10> */
        /*02ff*/ 	.byte	0x2a, 0x2c, 0x20, 0x69, 0x6e, 0x74, 0x2c, 0x20, 0x69, 0x6e, 0x74, 0x29, 0x00
.L_4:


//--------------------- .nv.shared.reserved.0     --------------------------
	.section	.nv.shared.reserved.0,"aw",@nobits
	.weak		__nv_reservedSMEM_offset_0_alias
	.size		__nv_reservedSMEM_offset_0_alias, 0, 64
	.other		__nv_reservedSMEM_offset_0_alias,@"STO_CUDA_RESERVED_SHARED STV_DEFAULT"
__nv_reservedSMEM_offset_0_alias:
	.zero		0
	.zero		64


//--------------------- .nv.constant0.collapse_u64_helper --------------------------
	.section	.nv.constant0.collapse_u64_helper,"a",@progbits
	.sectionflags	@""
	.align	4
.nv.constant0.collapse_u64_helper:
	.zero		940


//--------------------- .nv.constant0.packed_ot_helper --------------------------
	.section	.nv.constant0.packed_ot_helper,"a",@progbits
	.sectionflags	@""
	.align	4
.nv.constant0.packed_ot_helper:
	.zero		948


//--------------------- .nv.constant0.packed_ot_receiver --------------------------
	.section	.nv.constant0.packed_ot_receiver,"a",@progbits
	.sectionflags	@""
	.align	4
.nv.constant0.packed_ot_receiver:
	.zero		956


//--------------------- .nv.constant0.packed_ot_sender --------------------------
	.section	.nv.constant0.packed_ot_sender,"a",@progbits
	.sectionflags	@""
	.align	4
.nv.constant0.packed_ot_sender:
	.zero		980


//--------------------- .nv.constant0.shared_split2 --------------------------
	.section	.nv.constant0.shared_split2,"a",@progbits
	.sectionflags	@""
	.align	4
.nv.constant0.shared_split2:
	.zero		952


//--------------------- .nv.constant0.shared_split1 --------------------------
	.section	.nv.constant0.shared_split1,"a",@progbits
	.sectionflags	@""
	.align	4
.nv.constant0.shared_split1:
	.zero		968


//--------------------- .nv.constant0.shared_lift_mul_sub_split --------------------------
	.section	.nv.constant0.shared_lift_mul_sub_split,"a",@progbits
	.sectionflags	@""
	.align	4
.nv.constant0.shared_lift_mul_sub_split:
	.zero		968


//--------------------- .nv.constant0.shared_u64_transpose_pack_u64 --------------------------
	.section	.nv.constant0.shared_u64_transpose_pack_u64,"a",@progbits
	.sectionflags	@""
	.align	4
.nv.constant0.shared_u64_transpose_pack_u64:
	.zero		936


//--------------------- .nv.constant0.shared_u64_transpose_pack_u64_global_mem --------------------------
	.section	.nv.constant0.shared_u64_transpose_pack_u64_global_mem,"a",@progbits
	.sectionflags	@""
	.align	4
.nv.constant0.shared_u64_transpose_pack_u64_global_mem:
	.zero		936


//--------------------- .nv.constant0.shared_u32_transpose_pack_u64 --------------------------
	.section	.nv.constant0.shared_u32_transpose_pack_u64,"a",@progbits
	.sectionflags	@""
	.align	4
.nv.constant0.shared_u32_transpose_pack_u64:
	.zero		936


//--------------------- .nv.constant0.shared_u16_transpose_pack_u64 --------------------------
	.section	.nv.constant0.shared_u16_transpose_pack_u64,"a",@progbits
	.sectionflags	@""
	.align	4
.nv.constant0.shared_u16_transpose_pack_u64:
	.zero		936


//--------------------- .nv.constant0.shared_mul_lift_b --------------------------
	.section	.nv.constant0.shared_mul_lift_b,"a",@progbits
	.sectionflags	@""
	.align	4
.nv.constant0.shared_mul_lift_b:
	.zero		932


//--------------------- .nv.constant0.shared_or_pre_assign --------------------------
	.section	.nv.constant0.shared_or_pre_assign,"a",@progbits
	.sectionflags	@""
	.align	4
.nv.constant0.shared_or_pre_assign:
	.zero		940


//--------------------- .nv.constant0.shared_and_pre --------------------------
	.section	.nv.constant0.shared_and_pre,"a",@progbits
	.sectionflags	@""
	.align	4
.nv.constant0.shared_and_pre:
	.zero		948


//--------------------- .nv.constant0.shared_xor_assign --------------------------
	.section	.nv.constant0.shared_xor_assign,"a",@progbits
	.sectionflags	@""
	.align	4
.nv.constant0.shared_xor_assign:
	.zero		932


//--------------------- .nv.constant0.shared_xor  --------------------------
	.section	.nv.constant0.shared_xor,"a",@progbits
	.sectionflags	@""
	.align	4
.nv.constant0.shared_xor:
	.zero		948


//--------------------- .nv.constant0.shared_not  --------------------------
	.section	.nv.constant0.shared_not,"a",@progbits
	.sectionflags	@""
	.align	4
.nv.constant0.shared_not:
	.zero		932


//--------------------- .nv.constant0.shared_not_inplace --------------------------
	.section	.nv.constant0.shared_not_inplace,"a",@progbits
	.sectionflags	@""
	.align	4
.nv.constant0.shared_not_inplace:
	.zero		916


//--------------------- .nv.constant0.shared_assign --------------------------
	.section	.nv.constant0.shared_assign,"a",@progbits
	.sectionflags	@""
	.align	4
.nv.constant0.shared_assign:
	.zero		932


//--------------------- SYMBOLS --------------------------

	.type		.nv.reservedSmem.offset0,@object
	.size		.nv.reservedSmem.offset0,0x4
	.type		__assertfail,@function
